	.target	sm_80

	.elftype	@"ET_EXEC"


//--------------------- .note.nv.tkinfo           --------------------------
	.section	.note.nv.tkinfo,"",@"SHT_NOTE"
	.sectionflags	@"SHF_NOTE_NV_TKINFO"
	.tkinfo
        /*0018*/ 	.word	0x00000002
        /*0030*/ 	.string	""
        /*0030*/ 	.string	"ptxas"
        /*0030*/ 	.string	"Cuda compilation tools, release 13.0, V13.0.88"
        /*0030*/ 	.string	"Build cuda_13.0.r13.0/compiler.36424714_0"
        /*0030*/ 	.string	"-v  -suppress-debug-info  -lineinfo  -arch sm_80 "



//--------------------- .note.nv.cuinfo           --------------------------
	.section	.note.nv.cuinfo,"",@"SHT_NOTE"
	.sectionflags	@"SHF_NOTE_NV_CUINFO"
        /*0018*/ 	.short	0x0002
        /*001a*/ 	.short	0x0050
        /*001c*/ 	.short	0x0082
	.zero		2


//--------------------- .nv.info                  --------------------------
	.section	.nv.info,"",@"SHT_CUDA_INFO"
	.align	4


	//----- nvinfo : EIATTR_REGCOUNT
	.align		4
        /*0000*/ 	.byte	0x04, 0x2f
        /*0002*/ 	.short	(.L_1 - .L_0)
	.align		4
.L_0:
        /*0004*/ 	.word	index@(matmul_kernel)
        /*0008*/ 	.word	0x000000ff


	//----- nvinfo : EIATTR_FRAME_SIZE
	.align		4
.L_1:
        /*000c*/ 	.byte	0x04, 0x11
        /*000e*/ 	.short	(.L_3 - .L_2)
	.align		4
.L_2:
        /*0010*/ 	.word	index@(matmul_kernel)
        /*0014*/ 	.word	0x00003688


	//----- nvinfo : EIATTR_MIN_STACK_SIZE
	.align		4
.L_3:
        /*0018*/ 	.byte	0x04, 0x12
        /*001a*/ 	.short	(.L_5 - .L_4)
	.align		4
.L_4:
        /*001c*/ 	.word	index@(matmul_kernel)
        /*0020*/ 	.word	0x00003688
.L_5:


//--------------------- .nv.info.matmul_kernel    --------------------------
	.section	.nv.info.matmul_kernel,"",@"SHT_CUDA_INFO"
	.sectionflags	@""
	.align	4


	//----- nvinfo : EIATTR_CUDA_API_VERSION
	.align		4
        /*0000*/ 	.byte	0x04, 0x37
        /*0002*/ 	.short	(.L_7 - .L_6)
.L_6:
        /*0004*/ 	.word	0x00000082


	//----- nvinfo : EIATTR_SW2861232_WAR
	.align		4
.L_7:
        /*0008*/ 	.byte	0x01, 0x35
	.zero		2


	//----- nvinfo : EIATTR_PARAM_CBANK
	.align		4
        /*000c*/ 	.byte	0x04, 0x0a
        /*000e*/ 	.short	(.L_9 - .L_8)
	.align		4
.L_8:
        /*0010*/ 	.word	index@(.nv.constant0.matmul_kernel)
        /*0014*/ 	.short	0x0160
        /*0016*/ 	.short	0x0050


	//----- nvinfo : EIATTR_CBANK_PARAM_SIZE
	.align		4
.L_9:
        /*0018*/ 	.byte	0x03, 0x19
        /*001a*/ 	.short	0x0050


	//----- nvinfo : EIATTR_KPARAM_INFO
	.align		4
        /*001c*/ 	.byte	0x04, 0x17
        /*001e*/ 	.short	(.L_11 - .L_10)
.L_10:
        /*0020*/ 	.word	0x00000000
        /*0024*/ 	.short	0x000d
        /*0026*/ 	.short	0x0048
        /*0028*/ 	.byte	0x00, 0xf4, 0x21, 0x00


	//----- nvinfo : EIATTR_KPARAM_INFO
	.align		4
.L_11:
        /*002c*/ 	.byte	0x04, 0x17
        /*002e*/ 	.short	(.L_13 - .L_12)
.L_12:
        /*0030*/ 	.word	0x00000000
        /*0034*/ 	.short	0x000c
        /*0036*/ 	.short	0x0040
        /*0038*/ 	.byte	0x00, 0xf4, 0x21, 0x00


	//----- nvinfo : EIATTR_KPARAM_INFO
	.align		4
.L_13:
        /*003c*/ 	.byte	0x04, 0x17
        /*003e*/ 	.short	(.L_15 - .L_14)
.L_14:
        /*0040*/ 	.word	0x00000000
        /*0044*/ 	.short	0x000b
        /*0046*/ 	.short	0x0038
        /*0048*/ 	.byte	0x00, 0xf0, 0x11, 0x00


	//----- nvinfo : EIATTR_KPARAM_INFO
	.align		4
.L_15:
        /*004c*/ 	.byte	0x04, 0x17
        /*004e*/ 	.short	(.L_17 - .L_16)
.L_16:
        /*0050*/ 	.word	0x00000000
        /*0054*/ 	.short	0x000a
        /*0056*/ 	.short	0x0034
        /*0058*/ 	.byte	0x00, 0xf0, 0x11, 0x00


	//----- nvinfo : EIATTR_KPARAM_INFO
	.align		4
.L_17:
        /*005c*/ 	.byte	0x04, 0x17
        /*005e*/ 	.short	(.L_19 - .L_18)
.L_18:
        /*0060*/ 	.word	0x00000000
        /*0064*/ 	.short	0x0009
        /*0066*/ 	.short	0x0030
        /*0068*/ 	.byte	0x00, 0xf0, 0x11, 0x00


	//----- nvinfo : EIATTR_KPARAM_INFO
	.align		4
.L_19:
        /*006c*/ 	.byte	0x04, 0x17
        /*006e*/ 	.short	(.L_21 - .L_20)
.L_20:
        /*0070*/ 	.word	0x00000000
        /*0074*/ 	.short	0x0008
        /*0076*/ 	.short	0x002c
        /*0078*/ 	.byte	0x00, 0xf0, 0x11, 0x00


	//----- nvinfo : EIATTR_KPARAM_INFO
	.align		4
.L_21:
        /*007c*/ 	.byte	0x04, 0x17
        /*007e*/ 	.short	(.L_23 - .L_22)
.L_22:
        /*0080*/ 	.word	0x00000000
        /*0084*/ 	.short	0x0007
        /*0086*/ 	.short	0x0028
        /*0088*/ 	.byte	0x00, 0xf0, 0x11, 0x00


	//----- nvinfo : EIATTR_KPARAM_INFO
	.align		4
.L_23:
        /*008c*/ 	.byte	0x04, 0x17
        /*008e*/ 	.short	(.L_25 - .L_24)
.L_24:
        /*0090*/ 	.word	0x00000000
        /*0094*/ 	.short	0x0006
        /*0096*/ 	.short	0x0024
        /*0098*/ 	.byte	0x00, 0xf0, 0x11, 0x00


	//----- nvinfo : EIATTR_KPARAM_INFO
	.align		4
.L_25:
        /*009c*/ 	.byte	0x04, 0x17
        /*009e*/ 	.short	(.L_27 - .L_26)
.L_26:
        /*00a0*/ 	.word	0x00000000
        /*00a4*/ 	.short	0x0005
        /*00a6*/ 	.short	0x0020
        /*00a8*/ 	.byte	0x00, 0xf0, 0x11, 0x00


	//----- nvinfo : EIATTR_KPARAM_INFO
	.align		4
.L_27:
        /*00ac*/ 	.byte	0x04, 0x17
        /*00ae*/ 	.short	(.L_29 - .L_28)
.L_28:
        /*00b0*/ 	.word	0x00000000
        /*00b4*/ 	.short	0x0004
        /*00b6*/ 	.short	0x001c
        /*00b8*/ 	.byte	0x00, 0xf0, 0x11, 0x00


	//----- nvinfo : EIATTR_KPARAM_INFO
	.align		4
.L_29:
        /*00bc*/ 	.byte	0x04, 0x17
        /*00be*/ 	.short	(.L_31 - .L_30)
.L_30:
        /*00c0*/ 	.word	0x00000000
        /*00c4*/ 	.short	0x0003
        /*00c6*/ 	.short	0x0018
        /*00c8*/ 	.byte	0x00, 0xf0, 0x11, 0x00


	//----- nvinfo : EIATTR_KPARAM_INFO
	.align		4
.L_31:
        /*00cc*/ 	.byte	0x04, 0x17
        /*00ce*/ 	.short	(.L_33 - .L_32)
.L_32:
        /*00d0*/ 	.word	0x00000000
        /*00d4*/ 	.short	0x0002
        /*00d6*/ 	.short	0x0010
        /*00d8*/ 	.byte	0x00, 0xf4, 0x21, 0x00


	//----- nvinfo : EIATTR_KPARAM_INFO
	.align		4
.L_33:
        /*00dc*/ 	.byte	0x04, 0x17
        /*00de*/ 	.short	(.L_35 - .L_34)
.L_34:
        /*00e0*/ 	.word	0x00000000
        /*00e4*/ 	.short	0x0001
        /*00e6*/ 	.short	0x0008
        /*00e8*/ 	.byte	0x00, 0xf4, 0x21, 0x00


	//----- nvinfo : EIATTR_KPARAM_INFO
	.align		4
.L_35:
        /*00ec*/ 	.byte	0x04, 0x17
        /*00ee*/ 	.short	(.L_37 - .L_36)
.L_36:
        /*00f0*/ 	.word	0x00000000
        /*00f4*/ 	.short	0x0000
        /*00f6*/ 	.short	0x0000
        /*00f8*/ 	.byte	0x00, 0xf4, 0x21, 0x00


	//----- nvinfo : EIATTR_MAXREG_COUNT
	.align		4
.L_37:
        /*00fc*/ 	.byte	0x03, 0x1b
        /*00fe*/ 	.short	0x00ff


	//----- nvinfo : EIATTR_NUM_BARRIERS
	.align		4
        /*0100*/ 	.byte	0x02, 0x4c
        /*0102*/ 	.byte	0x01
	.zero		1


	//----- nvinfo : EIATTR_ANNOTATIONS
	.align		4
        /*0104*/ 	.byte	0x04, 0x55
        /*0106*/ 	.short	(.L_39 - .L_38)


	//   ....[0]....
.L_38:
        /*0108*/ 	.word	0x00000001
        /*010c*/ 	.byte	0x50, 0x06, 0x00, 0x00, 0x01, 0x00, 0x00, 0x00, 0x80, 0x09, 0x00, 0x00, 0x01, 0x00, 0x00, 0x00
        /* <DEDUP_REMOVED lines=2930> */
        /*b83c*/ 	.byte	0x50, 0x98, 0x02, 0x00


	//----- nvinfo : EIATTR_MERCURY_ISA_VERSION
	.align		4
.L_39:
        /*b840*/ 	.byte	0x03, 0x5f
        /*b842*/ 	.short	0x0000


	//----- nvinfo : EIATTR_COOP_GROUP_MASK_REGIDS
	.align		4
        /*b844*/ 	.byte	0x04, 0x29
        /*b846*/ 	.short	(.L_41 - .L_40)


	//   ....[0]....
.L_40:
        /*b848*/ 	.word	0xffffffff


	//   ....[1]....
        /*b84c*/ 	.word	0xffffffff


	//   ....[2]....
        /*b850*/ 	.word	0xffffffff


	//   ....[3]....
        /*b854*/ 	.word	0xffffffff


	//   ....[4]....
        /*b858*/ 	.word	0xffffffff


	//   ....[5]....
        /*b85c*/ 	.word	0xffffffff


	//   ....[6]....
        /*b860*/ 	.word	0xffffffff


	//   ....[7]....
        /*b864*/ 	.word	0xffffffff


	//   ....[8]....
        /*b868*/ 	.word	0xffffffff


	//   ....[9]....
        /*b86c*/ 	.word	0xffffffff


	//   ....[10]....
        /*b870*/ 	.word	0xffffffff


	//   ....[11]....
        /*b874*/ 	.word	0xffffffff


	//   ....[12]....
        /*b878*/ 	.word	0xffffffff


	//   ....[13]....
        /*b87c*/ 	.word	0xffffffff


	//   ....[14]....
        /*b880*/ 	.word	0xffffffff


	//   ....[15]....
        /*b884*/ 	.word	0xffffffff


	//   ....[16]....
        /*b888*/ 	.word	0xffffffff


	//   ....[17]....
        /*b88c*/ 	.word	0xffffffff


	//   ....[18]....
        /*b890*/ 	.word	0xffffffff


	//   ....[19]....
        /*b894*/ 	.word	0xffffffff


	//   ....[20]....
        /*b898*/ 	.word	0xffffffff


	//   ....[21]....
        /*b89c*/ 	.word	0xffffffff


	//   ....[22]....
        /*b8a0*/ 	.word	0xffffffff


	//   ....[23]....
        /*b8a4*/ 	.word	0xffffffff


	//   ....[24]....
        /*b8a8*/ 	.word	0xffffffff


	//   ....[25]....
        /*b8ac*/ 	.word	0xffffffff


	//   ....[26]....
        /*b8b0*/ 	.word	0xffffffff


	//   ....[27]....
        /*b8b4*/ 	.word	0xffffffff


	//   ....[28]....
        /*b8b8*/ 	.word	0xffffffff


	//   ....[29]....
        /*b8bc*/ 	.word	0xffffffff


	//   ....[30]....
        /*b8c0*/ 	.word	0xffffffff


	//   ....[31]....
        /*b8c4*/ 	.word	0xffffffff


	//   ....[32]....
        /*b8c8*/ 	.word	0xffffffff


	//   ....[33]....
        /*b8cc*/ 	.word	0xffffffff


	//   ....[34]....
        /*b8d0*/ 	.word	0xffffffff


	//   ....[35]....
        /*b8d4*/ 	.word	0xffffffff


	//   ....[36]....
        /*b8d8*/ 	.word	0xffffffff


	//   ....[37]....
        /*b8dc*/ 	.word	0xffffffff


	//   ....[38]....
        /*b8e0*/ 	.word	0xffffffff


	//   ....[39]....
        /*b8e4*/ 	.word	0xffffffff


	//   ....[40]....
        /*b8e8*/ 	.word	0xffffffff


	//   ....[41]....
        /*b8ec*/ 	.word	0xffffffff


	//   ....[42]....
        /*b8f0*/ 	.word	0xffffffff


	//   ....[43]....
        /*b8f4*/ 	.word	0xffffffff


	//   ....[44]....
        /*b8f8*/ 	.word	0xffffffff


	//   ....[45]....
        /*b8fc*/ 	.word	0xffffffff


	//   ....[46]....
        /*b900*/ 	.word	0xffffffff


	//   ....[47]....
        /*b904*/ 	.word	0xffffffff


	//   ....[48]....
        /*b908*/ 	.word	0xffffffff


	//   ....[49]....
        /*b90c*/ 	.word	0xffffffff


	//   ....[50]....
        /*b910*/ 	.word	0xffffffff


	//   ....[51]....
        /*b914*/ 	.word	0xffffffff


	//   ....[52]....
        /*b918*/ 	.word	0xffffffff


	//   ....[53]....
        /*b91c*/ 	.word	0xffffffff


	//   ....[54]....
        /*b920*/ 	.word	0xffffffff


	//   ....[55]....
        /*b924*/ 	.word	0xffffffff


	//   ....[56]....
        /*b928*/ 	.word	0xffffffff


	//   ....[57]....
        /*b92c*/ 	.word	0xffffffff


	//   ....[58]....
        /*b930*/ 	.word	0xffffffff


	//   ....[59]....
        /*b934*/ 	.word	0xffffffff


	//   ....[60]....
        /*b938*/ 	.word	0xffffffff


	//   ....[61]....
        /*b93c*/ 	.word	0xffffffff


	//   ....[62]....
        /*b940*/ 	.word	0xffffffff


	//   ....[63]....
        /*b944*/ 	.word	0xffffffff


	//   ....[64]....
        /*b948*/ 	.word	0xffffffff


	//   ....[65]....
        /*b94c*/ 	.word	0xffffffff


	//   ....[66]....
        /*b950*/ 	.word	0xffffffff


	//   ....[67]....
        /*b954*/ 	.word	0xffffffff


	//   ....[68]....
        /*b958*/ 	.word	0xffffffff


	//   ....[69]....
        /*b95c*/ 	.word	0xffffffff


	//   ....[70]....
        /*b960*/ 	.word	0xffffffff


	//   ....[71]....
        /*b964*/ 	.word	0xffffffff


	//   ....[72]....
        /*b968*/ 	.word	0xffffffff


	//   ....[73]....
        /*b96c*/ 	.word	0xffffffff


	//   ....[74]....
        /*b970*/ 	.word	0xffffffff


	//   ....[75]....
        /*b974*/ 	.word	0xffffffff


	//   ....[76]....
        /*b978*/ 	.word	0xffffffff


	//   ....[77]....
        /*b97c*/ 	.word	0xffffffff


	//   ....[78]....
        /*b980*/ 	.word	0xffffffff


	//   ....[79]....
        /*b984*/ 	.word	0xffffffff


	//   ....[80]....
        /*b988*/ 	.word	0xffffffff


	//   ....[81]....
        /*b98c*/ 	.word	0xffffffff


	//   ....[82]....
        /*b990*/ 	.word	0xffffffff


	//   ....[83]....
        /*b994*/ 	.word	0xffffffff


	//   ....[84]....
        /*b998*/ 	.word	0xffffffff


	//   ....[85]....
        /*b99c*/ 	.word	0xffffffff


	//   ....[86]....
        /*b9a0*/ 	.word	0xffffffff


	//   ....[87]....
        /*b9a4*/ 	.word	0xffffffff


	//   ....[88]....
        /*b9a8*/ 	.word	0xffffffff


	//   ....[89]....
        /*b9ac*/ 	.word	0xffffffff


	//   ....[90]....
        /*b9b0*/ 	.word	0xffffffff


	//   ....[91]....
        /*b9b4*/ 	.word	0xffffffff


	//   ....[92]....
        /*b9b8*/ 	.word	0xffffffff


	//   ....[93]....
        /*b9bc*/ 	.word	0xffffffff


	//   ....[94]....
        /*b9c0*/ 	.word	0xffffffff


	//   ....[95]....
        /*b9c4*/ 	.word	0xffffffff


	//   ....[96]....
        /*b9c8*/ 	.word	0xffffffff


	//   ....[97]....
        /*b9cc*/ 	.word	0xffffffff


	//   ....[98]....
        /*b9d0*/ 	.word	0xffffffff


	//   ....[99]....
        /*b9d4*/ 	.word	0xffffffff


	//   ....[100]....
        /*b9d8*/ 	.word	0xffffffff


	//   ....[101]....
        /*b9dc*/ 	.word	0xffffffff


	//   ....[102]....
        /*b9e0*/ 	.word	0xffffffff


	//   ....[103]....
        /*b9e4*/ 	.word	0xffffffff


	//   ....[104]....
        /*b9e8*/ 	.word	0xffffffff


	//   ....[105]....
        /*b9ec*/ 	.word	0xffffffff


	//   ....[106]....
        /*b9f0*/ 	.word	0xffffffff


	//   ....[107]....
        /*b9f4*/ 	.word	0xffffffff


	//   ....[108]....
        /*b9f8*/ 	.word	0xffffffff


	//   ....[109]....
        /*b9fc*/ 	.word	0xffffffff


	//   ....[110]....
        /*ba00*/ 	.word	0xffffffff


	//   ....[111]....
        /*ba04*/ 	.word	0xffffffff


	//   ....[112]....
        /*ba08*/ 	.word	0xffffffff


	//   ....[113]....
        /*ba0c*/ 	.word	0xffffffff


	//   ....[114]....
        /*ba10*/ 	.word	0xffffffff


	//   ....[115]....
        /*ba14*/ 	.word	0xffffffff


	//   ....[116]....
        /*ba18*/ 	.word	0xffffffff


	//   ....[117]....
        /*ba1c*/ 	.word	0xffffffff


	//   ....[118]....
        /*ba20*/ 	.word	0xffffffff


	//   ....[119]....
        /*ba24*/ 	.word	0xffffffff


	//   ....[120]....
        /*ba28*/ 	.word	0xffffffff


	//   ....[121]....
        /*ba2c*/ 	.word	0xffffffff


	//   ....[122]....
        /*ba30*/ 	.word	0xffffffff


	//   ....[123]....
        /*ba34*/ 	.word	0xffffffff


	//   ....[124]....
        /*ba38*/ 	.word	0xffffffff


	//   ....[125]....
        /*ba3c*/ 	.word	0xffffffff


	//   ....[126]....
        /*ba40*/ 	.word	0xffffffff


	//----- nvinfo : EIATTR_COOP_GROUP_INSTR_OFFSETS
	.align		4
.L_41:
        /*ba44*/ 	.byte	0x04, 0x28
        /*ba46*/ 	.short	(.L_43 - .L_42)


	//   ....[0]....
.L_42:
        /*ba48*/ 	.word	0x00053660


	//   ....[1]....
        /*ba4c*/ 	.word	0x00053740


	//   ....[2]....
        /*ba50*/ 	.word	0x000538b0


	//   ....[3]....
        /*ba54*/ 	.word	0x00053960


	//   ....[4]....
        /*ba58*/ 	.word	0x00053ad0


	//   ....[5]....
        /*ba5c*/ 	.word	0x00053b80


	//   ....[6]....
        /*ba60*/ 	.word	0x00053cf0


	//   ....[7]....
        /*ba64*/ 	.word	0x00053da0


	//   ....[8]....
        /*ba68*/ 	.word	0x00053f10


	//   ....[9]....
        /*ba6c*/ 	.word	0x00053fd0


	//   ....[10]....
        /*ba70*/ 	.word	0x00054140


	//   ....[11]....
        /*ba74*/ 	.word	0x00054200


	//   ....[12]....
        /*ba78*/ 	.word	0x00054370


	//   ....[13]....
        /*ba7c*/ 	.word	0x00054430


	//   ....[14]....
        /*ba80*/ 	.word	0x000545a0


	//   ....[15]....
        /*ba84*/ 	.word	0x00054660


	//   ....[16]....
        /*ba88*/ 	.word	0x000547d0


	//   ....[17]....
        /*ba8c*/ 	.word	0x00054890


	//   ....[18]....
        /*ba90*/ 	.word	0x000549c0


	//   ....[19]....
        /*ba94*/ 	.word	0x00054a40


	//   ....[20]....
        /*ba98*/ 	.word	0x00054c50


	//   ....[21]....
        /*ba9c*/ 	.word	0x00054cd0


	//   ....[22]....
        /*baa0*/ 	.word	0x00054e80


	//   ....[23]....
        /*baa4*/ 	.word	0x00054f00


	//   ....[24]....
        /*baa8*/ 	.word	0x000550b0


	//   ....[25]....
        /*baac*/ 	.word	0x00055100


	//   ....[26]....
        /*bab0*/ 	.word	0x00055250


	//   ....[27]....
        /*bab4*/ 	.word	0x000552c0


	//   ....[28]....
        /*bab8*/ 	.word	0x00055480


	//   ....[29]....
        /*babc*/ 	.word	0x00055590


	//   ....[30]....
        /*bac0*/ 	.word	0x00055750


	//   ....[31]....
        /*bac4*/ 	.word	0x00055800


	//   ....[32]....
        /*bac8*/ 	.word	0x00055940


	//   ....[33]....
        /*bacc*/ 	.word	0x000559f0


	//   ....[34]....
        /*bad0*/ 	.word	0x00055b60


	//   ....[35]....
        /*bad4*/ 	.word	0x00055c10


	//   ....[36]....
        /*bad8*/ 	.word	0x00055d80


	//   ....[37]....
        /*badc*/ 	.word	0x00055e30


	//   ....[38]....
        /*bae0*/ 	.word	0x00055fa0


	//   ....[39]....
        /*bae4*/ 	.word	0x00056050


	//   ....[40]....
        /*bae8*/ 	.word	0x000561c0


	//   ....[41]....
        /*baec*/ 	.word	0x00056270


	//   ....[42]....
        /*baf0*/ 	.word	0x000563e0


	//   ....[43]....
        /*baf4*/ 	.word	0x00056490


	//   ....[44]....
        /*baf8*/ 	.word	0x00056600


	//   ....[45]....
        /*bafc*/ 	.word	0x000566b0


	//   ....[46]....
        /*bb00*/ 	.word	0x00056820


	//   ....[47]....
        /*bb04*/ 	.word	0x000568d0


	//   ....[48]....
        /*bb08*/ 	.word	0x00056a40


	//   ....[49]....
        /*bb0c*/ 	.word	0x00056af0


	//   ....[50]....
        /*bb10*/ 	.word	0x00056c20


	//   ....[51]....
        /*bb14*/ 	.word	0x00056c90


	//   ....[52]....
        /*bb18*/ 	.word	0x00056e20


	//   ....[53]....
        /*bb1c*/ 	.word	0x00056ef0


	//   ....[54]....
        /*bb20*/ 	.word	0x00057020


	//   ....[55]....
        /*bb24*/ 	.word	0x000570f0


	//   ....[56]....
        /*bb28*/ 	.word	0x000572a0


	//   ....[57]....
        /*bb2c*/ 	.word	0x00057310


	//   ....[58]....
        /*bb30*/ 	.word	0x00057440


	//   ....[59]....
        /*bb34*/ 	.word	0x000574b0


	//   ....[60]....
        /*bb38*/ 	.word	0x00057640


	//   ....[61]....
        /*bb3c*/ 	.word	0x00057700


	//   ....[62]....
        /*bb40*/ 	.word	0x000578c0


	//   ....[63]....
        /*bb44*/ 	.word	0x00057910


	//   ....[64]....
        /*bb48*/ 	.word	0x00057ab0


	//   ....[65]....
        /*bb4c*/ 	.word	0x00057b60


	//   ....[66]....
        /*bb50*/ 	.word	0x00057cd0


	//   ....[67]....
        /*bb54*/ 	.word	0x00057d80


	//   ....[68]....
        /*bb58*/ 	.word	0x00057ef0


	//   ....[69]....
        /*bb5c*/ 	.word	0x00057fa0


	//   ....[70]....
        /*bb60*/ 	.word	0x00058110


	//   ....[71]....
        /*bb64*/ 	.word	0x000581c0


	//   ....[72]....
        /*bb68*/ 	.word	0x00058330


	//   ....[73]....
        /*bb6c*/ 	.word	0x000583e0


	//   ....[74]....
        /*bb70*/ 	.word	0x00058550


	//   ....[75]....
        /*bb74*/ 	.word	0x00058600


	//   ....[76]....
        /*bb78*/ 	.word	0x00058770


	//   ....[77]....
        /*bb7c*/ 	.word	0x00058820


	//   ....[78]....
        /*bb80*/ 	.word	0x00058990


	//   ....[79]....
        /*bb84*/ 	.word	0x00058a40


	//   ....[80]....
        /*bb88*/ 	.word	0x00058bb0


	//   ....[81]....
        /*bb8c*/ 	.word	0x00058c60


	//   ....[82]....
        /*bb90*/ 	.word	0x00058d90


	//   ....[83]....
        /*bb94*/ 	.word	0x00058e00


	//   ....[84]....
        /*bb98*/ 	.word	0x00058f90


	//   ....[85]....
        /*bb9c*/ 	.word	0x00059000


	//   ....[86]....
        /*bba0*/ 	.word	0x00059190


	//   ....[87]....
        /*bba4*/ 	.word	0x00059260


	//   ....[88]....
        /*bba8*/ 	.word	0x00059410


	//   ....[89]....
        /*bbac*/ 	.word	0x00059480


	//   ....[90]....
        /*bbb0*/ 	.word	0x000595b0


	//   ....[91]....
        /*bbb4*/ 	.word	0x00059620


	//   ....[92]....
        /*bbb8*/ 	.word	0x000597b0


	//   ....[93]....
        /*bbbc*/ 	.word	0x00059870


	//   ....[94]....
        /*bbc0*/ 	.word	0x00059a30


	//   ....[95]....
        /*bbc4*/ 	.word	0x00059a80


	//   ....[96]....
        /*bbc8*/ 	.word	0x00059c20


	//   ....[97]....
        /*bbcc*/ 	.word	0x00059cd0


	//   ....[98]....
        /*bbd0*/ 	.word	0x00059e00


	//   ....[99]....
        /*bbd4*/ 	.word	0x00059ef0


	//   ....[100]....
        /*bbd8*/ 	.word	0x0005a050


	//   ....[101]....
        /*bbdc*/ 	.word	0x0005a110


	//   ....[102]....
        /*bbe0*/ 	.word	0x0005a260


	//   ....[103]....
        /*bbe4*/ 	.word	0x0005a330


	//   ....[104]....
        /*bbe8*/ 	.word	0x0005a490


	//   ....[105]....
        /*bbec*/ 	.word	0x0005a530


	//   ....[106]....
        /*bbf0*/ 	.word	0x0005a640


	//   ....[107]....
        /*bbf4*/ 	.word	0x0005a6e0


	//   ....[108]....
        /*bbf8*/ 	.word	0x0005a7f0


	//   ....[109]....
        /*bbfc*/ 	.word	0x0005a890


	//   ....[110]....
        /*bc00*/ 	.word	0x0005a980


	//   ....[111]....
        /*bc04*/ 	.word	0x0005aa40


	//   ....[112]....
        /*bc08*/ 	.word	0x0005ab80


	//   ....[113]....
        /*bc0c*/ 	.word	0x0005abd0


	//   ....[114]....
        /*bc10*/ 	.word	0x0005ac70


	//   ....[115]....
        /*bc14*/ 	.word	0x0005ad60


	//   ....[116]....
        /*bc18*/ 	.word	0x0005ae00


	//   ....[117]....
        /*bc1c*/ 	.word	0x0005aee0


	//   ....[118]....
        /*bc20*/ 	.word	0x0005afd0


	//   ....[119]....
        /*bc24*/ 	.word	0x0005b080


	//   ....[120]....
        /*bc28*/ 	.word	0x0005b1c0


	//   ....[121]....
        /*bc2c*/ 	.word	0x0005b210


	//   ....[122]....
        /*bc30*/ 	.word	0x0005b360


	//   ....[123]....
        /*bc34*/ 	.word	0x0005b3c0


	//   ....[124]....
        /*bc38*/ 	.word	0x0005b4a0


	//   ....[125]....
        /*bc3c*/ 	.word	0x0005b4f0


	//   ....[126]....
        /*bc40*/ 	.word	0x0005b850


	//----- nvinfo : EIATTR_EXIT_INSTR_OFFSETS
	.align		4
.L_43:
        /*bc44*/ 	.byte	0x04, 0x1c
        /*bc46*/ 	.short	(.L_45 - .L_44)


	//   ....[0]....
.L_44:
        /*bc48*/ 	.word	0x0006b910


	//   ....[1]....
        /*bc4c*/ 	.word	0x0006b930


	//----- nvinfo : EIATTR_REQNTID
	.align		4
.L_45:
        /*bc50*/ 	.byte	0x04, 0x10
        /*bc52*/ 	.short	(.L_47 - .L_46)
.L_46:
        /*bc54*/ 	.word	0x00000020
        /*bc58*/ 	.word	0x00000001
        /*bc5c*/ 	.word	0x00000001
.L_47:


//--------------------- .nv.callgraph             --------------------------
	.section	.nv.callgraph,"",@"SHT_CUDA_CALLGRAPH"
	.align	4
	.sectionentsize	8
	.align		4
        /*0000*/ 	.word	0x00000000
	.align		4
        /*0004*/ 	.word	0xffffffff
	.align		4
        /*0008*/ 	.word	0x00000000
	.align		4
        /*000c*/ 	.word	0xfffffffe
	.align		4
        /*0010*/ 	.word	0x00000000
	.align		4
        /*0014*/ 	.word	0xfffffffd
	.align		4
        /*0018*/ 	.word	0x00000000
	.align		4
        /*001c*/ 	.word	0xfffffffc


//--------------------- .nv.rel.action            --------------------------
	.section	.nv.rel.action,"",@"SHT_CUDA_RELOCINFO"
	.align	8
	.sectionentsize	8
        /*0000*/ 	.byte	0x73, 0x00, 0x00, 0x00, 0x00, 0x00, 0x00, 0x00, 0x00, 0x00, 0x00, 0x11, 0x25, 0x00, 0x05, 0x36


//--------------------- .nv.constant0.matmul_kernel --------------------------
	.section	.nv.constant0.matmul_kernel,"a",@progbits
	.sectionflags	@""
	.align	4
.nv.constant0.matmul_kernel:
	.zero		432


//--------------------- .text.matmul_kernel       --------------------------
	.section	.text.matmul_kernel,"ax",@progbits
	.sectioninfo	@"SHI_REGISTERS=255"
	.align	128
        .global         matmul_kernel
        .type           matmul_kernel,@function
        .size           matmul_kernel,(.L_x_3 - matmul_kernel)
        .other          matmul_kernel,@"STO_CUDA_ENTRY STV_DEFAULT"
matmul_kernel:
.text.matmul_kernel:
[----:B------:R-:W-:-:S03]  /*0000*/  IMAD.MOV.U32 R1, RZ, RZ, c[0x0][0x28] ;  /* 0x00000a00ff017624 */ /* 0x000fc600078e00ff */
[----:B------:R-:W-:Y:S01]  /*0010*/  IMAD.MOV.U32 R0, RZ, RZ, c[0x0][0x17c] ;  /* 0x00005f00ff007624 */ /* 0x000fe200078e00ff */
[----:B------:R-:W1:Y:S01]  /*0020*/  S2R R7, SR_CTAID.X ;  /* 0x0000000000077919 */ /* 0x000e620000002500 */
[----:B------:R-:W-:Y:S01]  /*0030*/  IADD3 R1, R1, -0x3688, RZ ;  /* 0xffffc97801017810 */ /* 0x000fe20007ffe0ff */
[----:B------:R-:W-:Y:S01]  /*0040*/  ULDC.64 UR4, c[0x0][0x118] ;  /* 0x0000460000047ab9 */ /* 0x000fe20000000a00 */
[----:B------:R-:W-:Y:S01]  /*0050*/  IMAD.MOV.U32 R252, RZ, RZ, c[0x0][0x188] ;  /* 0x00006200fffc7624 */ /* 0x000fe200078e00ff */
[----:B------:R-:W-:Y:S01]  /*0060*/  IADD3 R0, R0, 0x3f, RZ ;  /* 0x0000003f00007810 */ /* 0x000fe20007ffe0ff */
[----:B------:R-:W2:Y:S02]  /*0070*/  S2R R100, SR_TID.X ;  /* 0x0000000000647919 */ /* 0x000ea40000002100 */
[C---:B------:R-:W-:Y:S01]  /*0080*/  IMAD R184, R252.reuse, 0x16, RZ ;  /* 0x00000016fcb87824 */ /* 0x040fe200078e02ff */
[----:B------:R-:W-:Y:S01]  /*0090*/  SHF.R.S32.HI R3, RZ, 0x1f, R0 ;  /* 0x0000001fff037819 */ /* 0x000fe20000011400 */
[----:B------:R-:W-:-:S02]  /*00a0*/  IMAD R216, R252, 0x1a, RZ ;  /* 0x0000001afcd87824 */ /* 0x000fc400078e02ff */
[----:B------:R-:W-:Y:S01]  /*00b0*/  IMAD R248, R252, 0x1e, RZ ;  /* 0x0000001efcf87824 */ /* 0x000fe200078e02ff */
[----:B------:R-:W-:-:S04]  /*00c0*/  LEA.HI R3, R3, R0, RZ, 0x6 ;  /* 0x0000000003037211 */ /* 0x000fc800078f30ff */
[----:B------:R-:W-:-:S04]  /*00d0*/  SHF.R.S32.HI R3, RZ, 0x6, R3 ;  /* 0x00000006ff037819 */ /* 0x000fc80000011403 */
[----:B------:R-:W-:-:S04]  /*00e0*/  SHF.L.U32 R4, R3, 0x3, RZ ;  /* 0x0000000303047819 */ /* 0x000fc800000006ff */
[-C--:B------:R-:W-:Y:S02]  /*00f0*/  IABS R5, R4.reuse ;  /* 0x0000000400057213 */ /* 0x080fe40000000000 */
[----:B-1----:R-:W-:Y:S02]  /*0100*/  IABS R8, R7 ;  /* 0x0000000700087213 */ /* 0x002fe40000000000 */
[----:B------:R-:W1:Y:S01]  /*0110*/  I2F.RP R0, R5 ;  /* 0x0000000500007306 */ /* 0x000e620000209400 */
[----:B------:R-:W-:Y:S02]  /*0120*/  IABS R10, R4 ;  /* 0x00000004000a7213 */ /* 0x000fe40000000000 */
[----:B--2---:R-:W-:-:S05]  /*0130*/  LOP3.LUT R94, R100, 0x1f, RZ, 0xc0, !PT ;  /* 0x0000001f645e7812 */ /* 0x004fca00078ec0ff */
[----:B-1----:R-:W1:Y:S02]  /*0140*/  MUFU.RCP R0, R0 ;  /* 0x0000000000007308 */ /* 0x002e640000001000 */
[----:B-1----:R-:W-:Y:S01]  /*0150*/  IADD3 R2, R0, 0xffffffe, RZ ;  /* 0x0ffffffe00027810 */ /* 0x002fe20007ffe0ff */
[----:B------:R-:W-:-:S05]  /*0160*/  IMAD.MOV R0, RZ, RZ, -R10 ;  /* 0x000000ffff007224 */ /* 0x000fca00078e0a0a */
[----:B------:R1:W2:Y:S02]  /*0170*/  F2I.FTZ.U32.TRUNC.NTZ R3, R2 ;  /* 0x0000000200037305 */ /* 0x0002a4000021f000 */
[----:B-1----:R-:W-:Y:S01]  /*0180*/  MOV R2, RZ ;  /* 0x000000ff00027202 */ /* 0x002fe20000000f00 */
[----:B--2---:R-:W-:-:S04]  /*0190*/  IMAD.MOV R6, RZ, RZ, -R3 ;  /* 0x000000ffff067224 */ /* 0x004fc800078e0a03 */
[----:B------:R-:W-:Y:S02]  /*01a0*/  IMAD R9, R6, R5, RZ ;  /* 0x0000000506097224 */ /* 0x000fe400078e02ff */
[----:B------:R-:W-:Y:S02]  /*01b0*/  IMAD.MOV.U32 R6, RZ, RZ, R8 ;  /* 0x000000ffff067224 */ /* 0x000fe400078e0008 */
[----:B------:R-:W-:-:S06]  /*01c0*/  IMAD.HI.U32 R3, R3, R9, R2 ;  /* 0x0000000903037227 */ /* 0x000fcc00078e0002 */
[----:B------:R-:W-:-:S04]  /*01d0*/  IMAD.HI.U32 R3, R3, R6, RZ ;  /* 0x0000000603037227 */ /* 0x000fc800078e00ff */
[----:B------:R-:W-:Y:S01]  /*01e0*/  IMAD R0, R3, R0, R6 ;  /* 0x0000000003007224 */ /* 0x000fe200078e0206 */
[----:B------:R-:W-:-:S04]  /*01f0*/  IABS R6, c[0x0][0x17c] ;  /* 0x00005f0000067a13 */ /* 0x000fc80000000000 */
[----:B------:R-:W-:-:S13]  /*0200*/  ISETP.GT.U32.AND P1, PT, R5, R0, PT ;  /* 0x000000000500720c */ /* 0x000fda0003f24070 */
[----:B------:R-:W-:Y:S01]  /*0210*/  @!P1 IMAD.IADD R0, R0, 0x1, -R5 ;  /* 0x0000000100009824 */ /* 0x000fe200078e0a05 */
[----:B------:R-:W-:Y:S02]  /*0220*/  @!P1 IADD3 R3, R3, 0x1, RZ ;  /* 0x0000000103039810 */ /* 0x000fe40007ffe0ff */
[----:B------:R-:W-:Y:S02]  /*0230*/  ISETP.NE.AND P1, PT, R4, RZ, PT ;  /* 0x000000ff0400720c */ /* 0x000fe40003f25270 */
[----:B------:R-:W-:Y:S02]  /*0240*/  ISETP.GE.U32.AND P0, PT, R0, R5, PT ;  /* 0x000000050000720c */ /* 0x000fe40003f06070 */
[----:B------:R-:W-:-:S04]  /*0250*/  LOP3.LUT R0, R7, R4, RZ, 0x3c, !PT ;  /* 0x0000000407007212 */ /* 0x000fc800078e3cff */
[----:B------:R-:W-:Y:S02]  /*0260*/  ISETP.GE.AND P2, PT, R0, RZ, PT ;  /* 0x000000ff0000720c */ /* 0x000fe40003f46270 */
[----:B------:R-:W-:-:S04]  /*0270*/  MOV R0, c[0x0][0x178] ;  /* 0x00005e0000007a02 */ /* 0x000fc80000000f00 */
[----:B------:R-:W-:Y:S02]  /*0280*/  IADD3 R0, R0, 0x1ff, RZ ;  /* 0x000001ff00007810 */ /* 0x000fe40007ffe0ff */
[----:B------:R-:W-:-:S05]  /*0290*/  @P0 IADD3 R3, R3, 0x1, RZ ;  /* 0x0000000103030810 */ /* 0x000fca0007ffe0ff */
[----:B------:R-:W-:Y:S01]  /*02a0*/  IMAD.MOV.U32 R2, RZ, RZ, R3 ;  /* 0x000000ffff027224 */ /* 0x000fe200078e0003 */
[----:B------:R-:W-:-:S03]  /*02b0*/  SHF.R.S32.HI R3, RZ, 0x1f, R0 ;  /* 0x0000001fff037819 */ /* 0x000fc60000011400 */
[----:B------:R-:W-:Y:S01]  /*02c0*/  @!P2 IMAD.MOV R2, RZ, RZ, -R2 ;  /* 0x000000ffff02a224 */ /* 0x000fe200078e0a02 */
[----:B------:R-:W-:Y:S02]  /*02d0*/  @!P1 LOP3.LUT R2, RZ, R4, RZ, 0x33, !PT ;  /* 0x00000004ff029212 */ /* 0x000fe400078e33ff */
[----:B------:R-:W-:Y:S02]  /*02e0*/  LEA.HI R3, R3, R0, RZ, 0x9 ;  /* 0x0000000003037211 */ /* 0x000fe400078f48ff */
[----:B------:R-:W-:-:S04]  /*02f0*/  SHF.L.U32 R11, R2, 0x3, RZ ;  /* 0x00000003020b7819 */ /* 0x000fc800000006ff */
[----:B------:R-:W-:-:S04]  /*0300*/  LEA.HI.SX32 R3, R3, -R11, 0x17 ;  /* 0x8000000b03037211 */ /* 0x000fc800078fbaff */
[----:B------:R-:W-:Y:S01]  /*0310*/  IMNMX R13, R3, 0x8, PT ;  /* 0x00000008030d7817 */ /* 0x000fe20003800200 */
[----:B------:R-:W-:Y:S01]  /*0320*/  IMAD.MOV R3, RZ, RZ, -R2 ;  /* 0x000000ffff037224 */ /* 0x000fe200078e0a02 */
[----:B------:R-:W-:Y:S02]  /*0330*/  MOV R2, R6 ;  /* 0x0000000600027202 */ /* 0x000fe40000000f00 */
[----:B------:R-:W-:Y:S01]  /*0340*/  IABS R10, R13 ;  /* 0x0000000d000a7213 */ /* 0x000fe20000000000 */
[----:B------:R-:W-:Y:S01]  /*0350*/  IMAD R12, R4, R3, R7 ;  /* 0x00000003040c7224 */ /* 0x000fe200078e0207 */
[----:B------:R-:W-:Y:S01]  /*0360*/  IABS R7, R13 ;  /* 0x0000000d00077213 */ /* 0x000fe20000000000 */
[----:B------:R-:W-:Y:S01]  /*0370*/  IMAD.MOV.U32 R4, RZ, RZ, RZ ;  /* 0x000000ffff047224 */ /* 0x000fe200078e00ff */
[----:B------:R-:W1:Y:S02]  /*0380*/  I2F.RP R0, R10 ;  /* 0x0000000a00007306 */ /* 0x000e640000209400 */
[----:B------:R-:W-:-:S06]  /*0390*/  IABS R6, R12 ;  /* 0x0000000c00067213 */ /* 0x000fcc0000000000 */
[----:B------:R-:W2:Y:S08]  /*03a0*/  I2F.RP R9, R2 ;  /* 0x0000000200097306 */ /* 0x000eb00000209400 */
[----:B-1----:R-:W1:Y:S08]  /*03b0*/  MUFU.RCP R0, R0 ;  /* 0x0000000000007308 */ /* 0x002e700000001000 */
[----:B--2---:R-:W-:Y:S01]  /*03c0*/  MUFU.RCP R9, R9 ;  /* 0x0000000900097308 */ /* 0x004fe20000001000 */
[----:B-1----:R-:W-:-:S02]  /*03d0*/  IADD3 R5, R0, 0xffffffe, RZ ;  /* 0x0ffffffe00057810 */ /* 0x002fc40007ffe0ff */
[----:B------:R-:W-:-:S05]  /*03e0*/  IABS R0, c[0x0][0x178] ;  /* 0x00005e0000007a13 */ /* 0x000fca0000000000 */
[----:B------:R-:W1:Y:S08]  /*03f0*/  F2I.FTZ.U32.TRUNC.NTZ R5, R5 ;  /* 0x0000000500057305 */ /* 0x000e70000021f000 */
[----:B------:R-:W2:Y:S01]  /*0400*/  I2F.RP R8, R0 ;  /* 0x0000000000087306 */ /* 0x000ea20000209400 */
[----:B-1----:R-:W-:-:S04]  /*0410*/  IMAD.MOV R15, RZ, RZ, -R5 ;  /* 0x000000ffff0f7224 */ /* 0x002fc800078e0a05 */
[----:B------:R-:W-:-:S04]  /*0420*/  IMAD R3, R15, R10, RZ ;  /* 0x0000000a0f037224 */ /* 0x000fc800078e02ff */
[----:B------:R-:W-:Y:S01]  /*0430*/  IMAD.HI.U32 R4, R5, R3, R4 ;  /* 0x0000000305047227 */ /* 0x000fe200078e0004 */
[----:B------:R-:W-:Y:S01]  /*0440*/  IADD3 R5, RZ, -R7, RZ ;  /* 0x80000007ff057210 */ /* 0x000fe20007ffe0ff */
[----:B--2---:R-:W1:Y:S02]  /*0450*/  MUFU.RCP R8, R8 ;  /* 0x0000000800087308 */ /* 0x004e640000001000 */
[----:B------:R-:W-:Y:S01]  /*0460*/  IMAD.MOV.U32 R3, RZ, RZ, R6 ;  /* 0x000000ffff037224 */ /* 0x000fe200078e0006 */
[----:B------:R-:W-:-:S03]  /*0470*/  IADD3 R6, R9, 0xffffffe, RZ ;  /* 0x0ffffffe09067810 */ /* 0x000fc60007ffe0ff */
[----:B------:R-:W-:Y:S02]  /*0480*/  IMAD.HI.U32 R4, R4, R3, RZ ;  /* 0x0000000304047227 */ /* 0x000fe400078e00ff */
[----:B------:R2:W-:Y:S02]  /*0490*/  F2I.FTZ.U32.TRUNC.NTZ R7, R6 ;  /* 0x0000000600077305 */ /* 0x0005e4000021f000 */
[----:B------:R-:W-:-:S05]  /*04a0*/  IMAD R3, R4, R5, R3 ;  /* 0x0000000504037224 */ /* 0x000fca00078e0203 */
[----:B------:R-:W-:Y:S02]  /*04b0*/  ISETP.GT.U32.AND P1, PT, R10, R3, PT ;  /* 0x000000030a00720c */ /* 0x000fe40003f24070 */
[----:B-1----:R-:W-:Y:S02]  /*04c0*/  IADD3 R5, R8, 0xffffffe, RZ ;  /* 0x0ffffffe08057810 */ /* 0x002fe40007ffe0ff */
[----:B--2---:R-:W-:-:S04]  /*04d0*/  MOV R6, RZ ;  /* 0x000000ff00067202 */ /* 0x004fc80000000f00 */
[----:B------:R-:W1:Y:S05]  /*04e0*/  F2I.FTZ.U32.TRUNC.NTZ R5, R5 ;  /* 0x0000000500057305 */ /* 0x000e6a000021f000 */
[----:B------:R-:W-:Y:S01]  /*04f0*/  @!P1 IMAD.IADD R3, R3, 0x1, -R10 ;  /* 0x0000000103039824 */ /* 0x000fe200078e0a0a */
[----:B------:R-:W-:Y:S02]  /*0500*/  @!P1 IADD3 R4, R4, 0x1, RZ ;  /* 0x0000000104049810 */ /* 0x000fe40007ffe0ff */
[----:B------:R-:W-:Y:S02]  /*0510*/  ISETP.NE.AND P1, PT, R13, RZ, PT ;  /* 0x000000ff0d00720c */ /* 0x000fe40003f25270 */
[----:B------:R-:W-:-:S02]  /*0520*/  ISETP.GE.U32.AND P0, PT, R3, R10, PT ;  /* 0x0000000a0300720c */ /* 0x000fc40003f06070 */
[----:B------:R-:W-:-:S04]  /*0530*/  LOP3.LUT R3, R12, R13, RZ, 0x3c, !PT ;  /* 0x0000000d0c037212 */ /* 0x000fc800078e3cff */
[----:B------:R-:W-:Y:S01]  /*0540*/  ISETP.GE.AND P2, PT, R3, RZ, PT ;  /* 0x000000ff0300720c */ /* 0x000fe20003f46270 */
[----:B-1----:R-:W-:Y:S01]  /*0550*/  IMAD.MOV R9, RZ, RZ, -R5 ;  /* 0x000000ffff097224 */ /* 0x002fe200078e0a05 */
[----:B------:R-:W-:-:S03]  /*0560*/  IADD3 R3, RZ, -R7, RZ ;  /* 0x80000007ff037210 */ /* 0x000fc60007ffe0ff */
[----:B------:R-:W-:Y:S02]  /*0570*/  IMAD R9, R9, R0, RZ ;  /* 0x0000000009097224 */ /* 0x000fe400078e02ff */
[----:B------:R-:W-:Y:S01]  /*0580*/  @P0 IADD3 R4, R4, 0x1, RZ ;  /* 0x0000000104040810 */ /* 0x000fe20007ffe0ff */
[----:B------:R-:W-:-:S04]  /*0590*/  IMAD R3, R3, R2, RZ ;  /* 0x0000000203037224 */ /* 0x000fc800078e02ff */
[----:B------:R-:W-:-:S04]  /*05a0*/  IMAD.HI.U32 R3, R7, R3, R6 ;  /* 0x0000000307037227 */ /* 0x000fc800078e0006 */
[----:B------:R-:W-:Y:S01]  /*05b0*/  @!P2 IMAD.MOV R4, RZ, RZ, -R4 ;  /* 0x000000ffff04a224 */ /* 0x000fe200078e0a04 */
[----:B------:R-:W-:-:S05]  /*05c0*/  @!P1 LOP3.LUT R4, RZ, R13, RZ, 0x33, !PT ;  /* 0x0000000dff049212 */ /* 0x000fca00078e33ff */
[----:B------:R-:W-:Y:S02]  /*05d0*/  IMAD.SHL.U32 R168, R4, 0x40, RZ ;  /* 0x0000004004a87824 */ /* 0x000fe400078e00ff */
[----:B------:R-:W-:Y:S02]  /*05e0*/  IMAD.MOV R8, RZ, RZ, -R4 ;  /* 0x000000ffff087224 */ /* 0x000fe400078e0a04 */
[----:B------:R-:W-:Y:S01]  /*05f0*/  IMAD.MOV.U32 R4, RZ, RZ, RZ ;  /* 0x000000ffff047224 */ /* 0x000fe200078e00ff */
[C---:B------:R-:W-:Y:S01]  /*0600*/  IADD3 R166, R168.reuse, 0x2, RZ ;  /* 0x00000002a8a67810 */ /* 0x040fe20007ffe0ff */
[----:B------:R-:W-:Y:S01]  /*0610*/  IMAD R8, R13, R8, R12 ;  /* 0x000000080d087224 */ /* 0x000fe200078e020c */
[----:B------:R-:W-:Y:S01]  /*0620*/  IADD3 R160, R168, 0x7, RZ ;  /* 0x00000007a8a07810 */ /* 0x000fe20007ffe0ff */
[----:B------:R-:W-:Y:S01]  /*0630*/  IMAD.HI.U32 R4, R5, R9, R4 ;  /* 0x0000000905047227 */ /* 0x000fe200078e0004 */
[----:B------:R-:W-:Y:S01]  /*0640*/  IABS R93, R166 ;  /* 0x000000a6005d7213 */ /* 0x000fe20000000000 */
[----:B------:R-:W-:Y:S01]  /*0650*/  STL [R1+0x1ba4], R168 ;  /* 0x001ba4a801007387 */ /* 0x000fe20000100800 */
[----:B------:R-:W-:-:S02]  /*0660*/  IADD3 R5, R11, R8, RZ ;  /* 0x000000080b057210 */ /* 0x000fc40007ffe0ff */
[----:B------:R-:W-:Y:S01]  /*0670*/  IABS R97, R160 ;  /* 0x000000a000617213 */ /* 0x000fe20000000000 */
[----:B------:R-:W-:Y:S01]  /*0680*/  IMAD.HI.U32 R8, R3, R93, RZ ;  /* 0x0000005d03087227 */ /* 0x000fe200078e00ff */
[C---:B------:R-:W-:Y:S02]  /*0690*/  IADD3 R150, R168.reuse, 0xc, RZ ;  /* 0x0000000ca8967810 */ /* 0x040fe40007ffe0ff */
[----:B------:R-:W-:Y:S01]  /*06a0*/  IADD3 R140, R168, 0x11, RZ ;  /* 0x00000011a88c7810 */ /* 0x000fe20007ffe0ff */
[----:B------:R-:W-:Y:S01]  /*06b0*/  IMAD R118, R5, 0x200, R94 ;  /* 0x0000020005767824 */ /* 0x000fe200078e025e */
[----:B------:R-:W-:Y:S02]  /*06c0*/  IADD3 R8, -R8, RZ, RZ ;  /* 0x000000ff08087210 */ /* 0x000fe40007ffe1ff */
[----:B------:R-:W-:Y:S02]  /*06d0*/  IABS R87, R150 ;  /* 0x0000009600577213 */ /* 0x000fe40000000000 */
[----:B------:R-:W-:Y:S01]  /*06e0*/  IABS R89, R140 ;  /* 0x0000008c00597213 */ /* 0x000fe20000000000 */
[----:B------:R-:W-:Y:S01]  /*06f0*/  IMAD R93, R2, R8, R93 ;  /* 0x00000008025d7224 */ /* 0x000fe200078e025d */
[C---:B------:R-:W-:Y:S01]  /*0700*/  IADD3 R130, R168.reuse, 0x16, RZ ;  /* 0x00000016a8827810 */ /* 0x040fe20007ffe0ff */
[----:B------:R-:W-:Y:S01]  /*0710*/  IMAD.HI.U32 R8, R3, R97, RZ ;  /* 0x0000006103087227 */ /* 0x000fe200078e00ff */
[----:B------:R-:W-:-:S02]  /*0720*/  IADD3 R120, R168, 0x1b, RZ ;  /* 0x0000001ba8787810 */ /* 0x000fc40007ffe0ff */
[----:B------:R-:W-:Y:S01]  /*0730*/  IABS R107, R130 ;  /* 0x00000082006b7213 */ /* 0x000fe20000000000 */
[----:B------:R-:W-:Y:S01]  /*0740*/  IMAD.MOV R8, RZ, RZ, -R8 ;  /* 0x000000ffff087224 */ /* 0x000fe200078e0a08 */
[----:B------:R-:W-:Y:S02]  /*0750*/  IABS R101, R120 ;  /* 0x0000007800657213 */ /* 0x000fe40000000000 */
[----:B------:R-:W-:Y:S01]  /*0760*/  IADD3 R84, R168, 0x20, RZ ;  /* 0x00000020a8547810 */ /* 0x000fe20007ffe0ff */
[----:B------:R-:W-:Y:S01]  /*0770*/  IMAD R97, R2, R8, R97 ;  /* 0x0000000802617224 */ /* 0x000fe200078e0261 */
[C---:B------:R-:W-:Y:S01]  /*0780*/  IADD3 R74, R168.reuse, 0x25, RZ ;  /* 0x00000025a84a7810 */ /* 0x040fe20007ffe0ff */
[----:B------:R-:W-:Y:S01]  /*0790*/  IMAD.HI.U32 R8, R3, R87, RZ ;  /* 0x0000005703087227 */ /* 0x000fe200078e00ff */
[----:B------:R-:W-:Y:S02]  /*07a0*/  IABS R103, R84 ;  /* 0x0000005400677213 */ /* 0x000fe40000000000 */
[----:B------:R-:W-:Y:S01]  /*07b0*/  IABS R105, R74 ;  /* 0x0000004a00697213 */ /* 0x000fe20000000000 */
[----:B------:R-:W-:Y:S01]  /*07c0*/  IMAD.MOV R8, RZ, RZ, -R8 ;  /* 0x000000ffff087224 */ /* 0x000fe200078e0a08 */
[----:B------:R-:W-:-:S02]  /*07d0*/  IADD3 R64, R168, 0x2a, RZ ;  /* 0x0000002aa8407810 */ /* 0x000fc40007ffe0ff */
[----:B------:R-:W-:Y:S01]  /*07e0*/  IADD3 R54, R168, 0x2f, RZ ;  /* 0x0000002fa8367810 */ /* 0x000fe20007ffe0ff */
[----:B------:R-:W-:Y:S01]  /*07f0*/  IMAD R87, R2, R8, R87 ;  /* 0x0000000802577224 */ /* 0x000fe200078e0257 */
[----:B------:R-:W-:Y:S01]  /*0800*/  IABS R85, R64 ;  /* 0x0000004000557213 */ /* 0x000fe20000000000 */
[----:B------:R-:W-:Y:S01]  /*0810*/  IMAD.HI.U32 R8, R3, R89, RZ ;  /* 0x0000005903087227 */ /* 0x000fe200078e00ff */
[----:B------:R-:W-:Y:S02]  /*0820*/  IABS R91, R54 ;  /* 0x00000036005b7213 */ /* 0x000fe40000000000 */
[----:B------:R-:W-:Y:S02]  /*0830*/  IADD3 R44, R168, 0x34, RZ ;  /* 0x00000034a82c7810 */ /* 0x000fe40007ffe0ff */
[----:B------:R-:W-:Y:S02]  /*0840*/  IADD3 R8, -R8, RZ, RZ ;  /* 0x000000ff08087210 */ /* 0x000fe40007ffe1ff */
[----:B------:R-:W-:-:S02]  /*0850*/  IABS R95, R44 ;  /* 0x0000002c005f7213 */ /* 0x000fc40000000000 */
[----:B------:R-:W-:Y:S01]  /*0860*/  IADD3 R34, R168, 0x39, RZ ;  /* 0x00000039a8227810 */ /* 0x000fe20007ffe0ff */
[----:B------:R-:W-:Y:S01]  /*0870*/  IMAD R89, R2, R8, R89 ;  /* 0x0000000802597224 */ /* 0x000fe200078e0259 */
[C---:B------:R-:W-:Y:S01]  /*0880*/  IADD3 R24, R168.reuse, 0x3f, RZ ;  /* 0x0000003fa8187810 */ /* 0x040fe20007ffe0ff */
[C---:B------:R-:W-:Y:S01]  /*0890*/  IMAD.HI.U32 R8, R3.reuse, R107, RZ ;  /* 0x0000006b03087227 */ /* 0x040fe200078e00ff */
[----:B------:R-:W-:Y:S02]  /*08a0*/  IABS R65, R34 ;  /* 0x0000002200417213 */ /* 0x000fe40000000000 */
[----:B------:R-:W-:Y:S01]  /*08b0*/  IABS R157, R168 ;  /* 0x000000a8009d7213 */ /* 0x000fe20000000000 */
[----:B------:R-:W-:Y:S01]  /*08c0*/  IMAD.MOV R8, RZ, RZ, -R8 ;  /* 0x000000ffff087224 */ /* 0x000fe200078e0a08 */
[----:B------:R-:W-:Y:S02]  /*08d0*/  IADD3 R165, R168, 0x3, RZ ;  /* 0x00000003a8a57810 */ /* 0x000fe40007ffe0ff */
[----:B------:R-:W-:Y:S01]  /*08e0*/  IABS R99, R24 ;  /* 0x0000001800637213 */ /* 0x000fe20000000000 */
[----:B------:R-:W-:Y:S01]  /*08f0*/  IMAD R107, R2, R8, R107 ;  /* 0x00000008026b7224 */ /* 0x000fe200078e026b */
[C---:B------:R-:W-:Y:S01]  /*0900*/  IADD3 R167, R168.reuse, 0x1, RZ ;  /* 0x00000001a8a77810 */ /* 0x040fe20007ffe0ff */
[----:B------:R-:W-:Y:S01]  /*0910*/  IMAD.HI.U32 R8, R3, R101, RZ ;  /* 0x0000006503087227 */ /* 0x000fe200078e00ff */
[----:B------:R-:W-:-:S02]  /*0920*/  IADD3 R163, R168, 0x5, RZ ;  /* 0x00000005a8a37810 */ /* 0x000fc40007ffe0ff */
[----:B------:R-:W-:Y:S01]  /*0930*/  IADD3 R164, R168, 0x4, RZ ;  /* 0x00000004a8a47810 */ /* 0x000fe20007ffe0ff */
[----:B------:R-:W-:Y:S01]  /*0940*/  IMAD.MOV R8, RZ, RZ, -R8 ;  /* 0x000000ffff087224 */ /* 0x000fe200078e0a08 */
[----:B------:R-:W-:Y:S01]  /*0950*/  IABS R77, R165 ;  /* 0x000000a5004d7213 */ /* 0x000fe20000000000 */
[C---:B------:R-:W-:Y:S01]  /*0960*/  IMAD.HI.U32 R6, R3.reuse, R157, RZ ;  /* 0x0000009d03067227 */ /* 0x040fe200078e00ff */
[----:B------:R-:W-:Y:S01]  /*0970*/  IABS R117, R167 ;  /* 0x000000a700757213 */ /* 0x000fe20000000000 */
[----:B------:R1:W-:Y:S01]  /*0980*/  STL [R1+0x2bac], R167 ;  /* 0x002baca701007387 */ /* 0x0003e20000100800 */
[----:B------:R-:W-:Y:S01]  /*0990*/  IABS R145, R163 ;  /* 0x000000a300917213 */ /* 0x000fe20000000000 */
[----:B------:R-:W-:Y:S01]  /*09a0*/  IMAD R101, R2, R8, R101 ;  /* 0x0000000802657224 */ /* 0x000fe200078e0265 */
[----:B------:R-:W-:Y:S01]  /*09b0*/  IABS R47, R164 ;  /* 0x000000a4002f7213 */ /* 0x000fe20000000000 */
[C---:B------:R-:W-:Y:S01]  /*09c0*/  IMAD.HI.U32 R8, R3.reuse, R103, RZ ;  /* 0x0000006703087227 */ /* 0x040fe200078e00ff */
[C---:B------:R-:W-:Y:S01]  /*09d0*/  IADD3 R162, R168.reuse, 0x6, RZ ;  /* 0x00000006a8a27810 */ /* 0x040fe20007ffe0ff */
[----:B------:R-:W-:Y:S01]  /*09e0*/  STL [R1+0x2bb0], R166 ;  /* 0x002bb0a601007387 */ /* 0x000fe20000100800 */
[----:B------:R-:W-:Y:S01]  /*09f0*/  IADD3 R156, R168, 0x9, RZ ;  /* 0x00000009a89c7810 */ /* 0x000fe20007ffe0ff */
[----:B------:R-:W-:Y:S01]  /*0a00*/  IMAD.MOV R6, RZ, RZ, -R6 ;  /* 0x000000ffff067224 */ /* 0x000fe200078e0a06 */
[----:B------:R-:W-:Y:S01]  /*0a10*/  IADD3 R8, -R8, RZ, RZ ;  /* 0x000000ff08087210 */ /* 0x000fe20007ffe1ff */
[C---:B------:R-:W-:Y:S01]  /*0a20*/  IMAD.HI.U32 R9, R3.reuse, R77, RZ ;  /* 0x0000004d03097227 */ /* 0x040fe200078e00ff */
[----:B------:R-:W-:Y:S01]  /*0a30*/  IADD3 R154, R168, 0xa, RZ ;  /* 0x0000000aa89a7810 */ /* 0x000fe20007ffe0ff */
[----:B------:R2:W-:Y:S01]  /*0a40*/  STL [R1+0x2bb4], R165 ;  /* 0x002bb4a501007387 */ /* 0x0005e20000100800 */
[----:B------:R-:W-:Y:S01]  /*0a50*/  IABS R109, R162 ;  /* 0x000000a2006d7213 */ /* 0x000fe20000000000 */
[----:B------:R-:W-:Y:S01]  /*0a60*/  IMAD R103, R2, R8, R103 ;  /* 0x0000000802677224 */ /* 0x000fe200078e0267 */
[----:B------:R-:W-:Y:S01]  /*0a70*/  IABS R39, R156 ;  /* 0x0000009c00277213 */ /* 0x000fe20000000000 */
[C---:B------:R-:W-:Y:S01]  /*0a80*/  IMAD.HI.U32 R8, R3.reuse, R105, RZ ;  /* 0x0000006903087227 */ /* 0x040fe200078e00ff */
[----:B------:R-:W-:Y:S01]  /*0a90*/  IABS R153, R154 ;  /* 0x0000009a00997213 */ /* 0x000fe20000000000 */
[----:B------:R-:W-:Y:S01]  /*0aa0*/  STL [R1+0x2bb8], R164 ;  /* 0x002bb8a401007387 */ /* 0x000fe20000100800 */
[----:B------:R-:W-:Y:S01]  /*0ab0*/  IADD3 R158, R168, 0x8, RZ ;  /* 0x00000008a89e7810 */ /* 0x000fe20007ffe0ff */
[----:B------:R-:W-:Y:S01]  /*0ac0*/  IMAD.MOV R8, RZ, RZ, -R8 ;  /* 0x000000ffff087224 */ /* 0x000fe200078e0a08 */
[----:B------:R-:W-:Y:S01]  /*0ad0*/  ISETP.GT.U32.AND P2, PT, R2, R93, PT ;  /* 0x0000005d0200720c */ /* 0x000fe20003f44070 */
[C---:B------:R-:W-:Y:S01]  /*0ae0*/  IMAD.HI.U32 R7, R3.reuse, R117, RZ ;  /* 0x0000007503077227 */ /* 0x040fe200078e00ff */
[----:B------:R-:W-:Y:S01]  /*0af0*/  IADD3 R152, R168, 0xb, RZ ;  /* 0x0000000ba8987810 */ /* 0x000fe20007ffe0ff */
        /* <DEDUP_REMOVED lines=9> */
[----:B------:R-:W-:Y:S01]  /*0b90*/  IABS R75, R148 ;  /* 0x00000094004b7213 */ /* 0x000fe20000000000 */
[C---:B------:R-:W-:Y:S01]  /*0ba0*/  IMAD R157, R2.reuse, R6, R157 ;  /* 0x00000006029d7224 */ /* 0x040fe200078e029d */
[----:B------:R-:W-:Y:S01]  /*0bb0*/  IABS R43, R146 ;  /* 0x00000092002b7213 */ /* 0x000fe20000000000 */
[----:B------:R-:W-:Y:S01]  /*0bc0*/  IMAD R85, R2, R8, R85 ;  /* 0x0000000802557224 */ /* 0x000fe200078e0255 */
[----:B------:R-:W-:Y:S01]  /*0bd0*/  IADD3 R142, R168, 0x10, RZ ;  /* 0x00000010a88e7810 */ /* 0x000fe20007ffe0ff */
[C---:B------:R-:W-:Y:S01]  /*0be0*/  IMAD.HI.U32 R8, R3.reuse, R91, RZ ;  /* 0x0000005b03087227 */ /* 0x040fe200078e00ff */
[----:B------:R-:W-:Y:S01]  /*0bf0*/  ISETP.GT.U32.AND P1, PT, R2, R157, PT ;  /* 0x0000009d0200720c */ /* 0x000fe20003f24070 */
[----:B------:R-:W-:Y:S01]  /*0c00*/  STL [R1+0x2bc4], R160 ;  /* 0x002bc4a001007387 */ /* 0x000fe20000100800 */
[----:B------:R-:W-:Y:S01]  /*0c10*/  IADD3 R144, R168, 0xf, RZ ;  /* 0x0000000fa8907810 */ /* 0x000fe20007ffe0ff */
[C---:B------:R-:W-:Y:S01]  /*0c20*/  IMAD.HI.U32 R6, R3.reuse, R145, RZ ;  /* 0x0000009103067227 */ /* 0x040fe200078e00ff */
[----:B------:R-:W-:Y:S01]  /*0c30*/  IADD3 R8, -R8, RZ, RZ ;  /* 0x000000ff08087210 */ /* 0x000fe20007ffe1ff */
[----:B------:R-:W-:Y:S01]  /*0c40*/  STL [R1+0x2bc8], R158 ;  /* 0x002bc89e01007387 */ /* 0x000fe20000100800 */
[----:B------:R-:W-:Y:S01]  /*0c50*/  IADD3 R138, R168, 0x12, RZ ;  /* 0x00000012a88a7810 */ /* 0x000fe20007ffe0ff */
[C---:B------:R-:W-:Y:S01]  /*0c60*/  IMAD.HI.U32 R10, R3.reuse, R47, RZ ;  /* 0x0000002f030a7227 */ /* 0x040fe200078e00ff */
[----:B------:R-:W-:Y:S01]  /*0c70*/  IADD3 R6, -R6, RZ, RZ ;  /* 0x000000ff06067210 */ /* 0x000fe20007ffe1ff */
[----:B------:R-:W-:Y:S01]  /*0c80*/  STL [R1+0x2bcc], R156 ;  /* 0x002bcc9c01007387 */ /* 0x000fe20000100800 */
[----:B------:R-:W-:Y:S01]  /*0c90*/  IABS R115, R142 ;  /* 0x0000008e00737213 */ /* 0x000fe20000000000 */
[C---:B------:R-:W-:Y:S01]  /*0ca0*/  IMAD R91, R2.reuse, R8, R91 ;  /* 0x00000008025b7224 */ /* 0x040fe200078e025b */
[----:B------:R-:W-:Y:S01]  /*0cb0*/  IABS R137, R144 ;  /* 0x0000009000897213 */ /* 0x000fe20000000000 */
[----:B------:R-:W-:Y:S01]  /*0cc0*/  IMAD.HI.U32 R8, R3, R95, RZ ;  /* 0x0000005f03087227 */ /* 0x000fe200078e00ff */
[----:B------:R-:W-:Y:S01]  /*0cd0*/  @!P1 IADD3 R157, R157, -R2, RZ ;  /* 0x800000029d9d9210 */ /* 0x000fe20007ffe0ff */
[----:B------:R-:W-:Y:S01]  /*0ce0*/  STL [R1+0x2bd0], R154 ;  /* 0x002bd09a01007387 */ /* 0x000fe20000100800 */
[----:B------:R-:W-:Y:S01]  /*0cf0*/  ISETP.GT.U32.AND P1, PT, R2, R97, PT ;  /* 0x000000610200720c */ /* 0x000fe20003f24070 */
[----:B------:R-:W-:Y:S01]  /*0d00*/  IMAD.MOV R8, RZ, RZ, -R8 ;  /* 0x000000ffff087224 */ /* 0x000fe200078e0a08 */
[----:B------:R-:W-:Y:S01]  /*0d10*/  IADD3 R136, R168, 0x13, RZ ;  /* 0x00000013a8887810 */ /* 0x000fe20007ffe0ff */
[----:B------:R-:W-:Y:S01]  /*0d20*/  IMAD.MOV R9, RZ, RZ, -R9 ;  /* 0x000000ffff097224 */ /* 0x000fe200078e0a09 */
[----:B------:R-:W-:Y:S01]  /*0d30*/  IABS R71, R138 ;  /* 0x0000008a00477213 */ /* 0x000fe20000000000 */
[----:B------:R-:W-:Y:S01]  /*0d40*/  IMAD R95, R2, R8, R95 ;  /* 0x00000008025f7224 */ /* 0x000fe200078e025f */
[----:B------:R-:W-:Y:S01]  /*0d50*/  IABS R55, R136 ;  /* 0x0000008800377213 */ /* 0x000fe20000000000 */
[C---:B------:R-:W-:Y:S01]  /*0d60*/  IMAD.HI.U32 R8, R3.reuse, R65, RZ ;  /* 0x0000004103087227 */ /* 0x040fe200078e00ff */
[C---:B------:R-:W-:Y:S01]  /*0d70*/  IADD3 R134, R168.reuse, 0x14, RZ ;  /* 0x00000014a8867810 */ /* 0x040fe20007ffe0ff */
[----:B------:R-:W-:Y:S01]  /*0d80*/  STL [R1+0x2bd4], R152 ;  /* 0x002bd49801007387 */ /* 0x000fe20000100800 */
[C---:B------:R-:W-:Y:S01]  /*0d90*/  IADD3 R128, R168.reuse, 0x17, RZ ;  /* 0x00000017a8807810 */ /* 0x040fe20007ffe0ff */
[----:B------:R-:W-:Y:S01]  /*0da0*/  IMAD.MOV R8, RZ, RZ, -R8 ;  /* 0x000000ffff087224 */ /* 0x000fe200078e0a08 */
[----:B------:R-:W-:Y:S01]  /*0db0*/  IADD3 R132, R168, 0x15, RZ ;  /* 0x00000015a8847810 */ /* 0x000fe20007ffe0ff */
[----:B------:R-:W-:Y:S01]  /*0dc0*/  IMAD.MOV R7, RZ, RZ, -R7 ;  /* 0x000000ffff077224 */ /* 0x000fe200078e0a07 */
[----:B------:R-:W-:Y:S01]  /*0dd0*/  IABS R147, R134 ;  /* 0x0000008600937213 */ /* 0x000fe20000000000 */
[----:B------:R-:W-:Y:S01]  /*0de0*/  IMAD R65, R2, R8, R65 ;  /* 0x0000000802417224 */ /* 0x000fe200078e0241 */
[C---:B------:R-:W-:Y:S01]  /*0df0*/  IADD3 R126, R168.reuse, 0x18, RZ ;  /* 0x00000018a87e7810 */ /* 0x040fe20007ffe0ff */
[C---:B------:R-:W-:Y:S01]  /*0e00*/  IMAD.HI.U32 R8, R3.reuse, R99, RZ ;  /* 0x0000006303087227 */ /* 0x040fe200078e00ff */
[----:B------:R-:W-:Y:S01]  /*0e10*/  IABS R83, R128 ;  /* 0x0000008000537213 */ /* 0x000fe20000000000 */
[----:B------:R-:W-:Y:S01]  /*0e20*/  STL [R1+0x2bd8], R150 ;  /* 0x002bd89601007387 */ /* 0x000fe20000100800 */
[----:B------:R-:W-:Y:S01]  /*0e30*/  IABS R127, R132 ;  /* 0x00000084007f7213 */ /* 0x000fe20000000000 */
[----:B------:R-:W-:Y:S01]  /*0e40*/  IMAD.MOV R8, RZ, RZ, -R8 ;  /* 0x000000ffff087224 */ /* 0x000fe200078e0a08 */
[----:B------:R-:W-:Y:S01]  /*0e50*/  IABS R45, R126 ;  /* 0x0000007e002d7213 */ /* 0x000fe20000000000 */
[----:B------:R-:W-:Y:S01]  /*0e60*/  IMAD.MOV R10, RZ, RZ, -R10 ;  /* 0x000000ffff0a7224 */ /* 0x000fe200078e0a0a */
[----:B------:R-:W-:Y:S01]  /*0e70*/  IADD3 R124, R168, 0x19, RZ ;  /* 0x00000019a87c7810 */ /* 0x000fe20007ffe0ff */
[----:B------:R-:W-:Y:S01]  /*0e80*/  IMAD R99, R2, R8, R99 ;  /* 0x0000000802637224 */ /* 0x000fe200078e0263 */
[----:B------:R-:W-:Y:S01]  /*0e90*/  IADD3 R122, R168, 0x1a, RZ ;  /* 0x0000001aa87a7810 */ /* 0x000fe20007ffe0ff */
[C---:B------:R-:W-:Y:S01]  /*0ea0*/  IMAD R77, R2.reuse, R9, R77 ;  /* 0x00000009024d7224 */ /* 0x040fe200078e024d */
[----:B------:R-:W-:Y:S01]  /*0eb0*/  IABS R143, R124 ;  /* 0x0000007c008f7213 */ /* 0x000fe20000000000 */
[C---:B------:R-:W-:Y:S01]  /*0ec0*/  IMAD R117, R2.reuse, R7, R117 ;  /* 0x0000000702757224 */ /* 0x040fe200078e0275 */
[C---:B------:R-:W-:Y:S01]  /*0ed0*/  ISETP.GT.U32.AND P5, PT, R2.reuse, R99, PT ;  /* 0x000000630200720c */ /* 0x040fe20003fa4070 */
[C---:B------:R-:W-:Y:S01]  /*0ee0*/  IMAD.HI.U32 R7, R3.reuse, R109, RZ ;  /* 0x0000006d03077227 */ /* 0x040fe200078e00ff */
[C---:B------:R-:W-:Y:S01]  /*0ef0*/  ISETP.GT.U32.AND P3, PT, R2.reuse, R77, PT ;  /* 0x0000004d0200720c */ /* 0x040fe20003f64070 */
[----:B------:R-:W-:Y:S01]  /*0f00*/  STL [R1+0x2bdc], R148 ;  /* 0x002bdc9401007387 */ /* 0x000fe20000100800 */
[C---:B------:R-:W-:Y:S01]  /*0f10*/  ISETP.GT.U32.AND P0, PT, R2.reuse, R117, PT ;  /* 0x000000750200720c */ /* 0x040fe20003f04070 */
[----:B------:R-:W-:Y:S01]  /*0f20*/  IMAD R47, R2, R10, R47 ;  /* 0x0000000a022f7224 */ /* 0x000fe200078e022f */
[----:B------:R-:W-:Y:S01]  /*0f30*/  IABS R111, R122 ;  /* 0x0000007a006f7213 */ /* 0x000fe20000000000 */
[C---:B------:R-:W-:Y:S01]  /*0f40*/  IMAD.HI.U32 R10, R3.reuse, R39, RZ ;  /* 0x00000027030a7227 */ /* 0x040fe200078e00ff */
[----:B------:R-:W-:Y:S01]  /*0f50*/  IADD3 R92, R168, 0x1c, RZ ;  /* 0x0000001ca85c7810 */ /* 0x000fe20007ffe0ff */
[----:B------:R-:W-:Y:S01]  /*0f60*/  STL [R1+0x2be0], R146 ;  /* 0x002be09201007387 */ /* 0x000fe20000100800 */
[C---:B------:R-:W-:Y:S01]  /*0f70*/  ISETP.GT.U32.AND P4, PT, R2.reuse, R47, PT ;  /* 0x0000002f0200720c */ /* 0x040fe20003f84070 */
[----:B------:R-:W-:Y:S01]  /*0f80*/  IMAD R145, R2, R6, R145 ;  /* 0x0000000602917224 */ /* 0x000fe200078e0291 */
[C---:B------:R-:W-:Y:S01]  /*0f90*/  IADD3 R88, R168.reuse, 0x1e, RZ ;  /* 0x0000001ea8587810 */ /* 0x040fe20007ffe0ff */
[----:B------:R-:W-:Y:S01]  /*0fa0*/  IMAD.HI.U32 R6, R3, R153, RZ ;  /* 0x0000009903067227 */ /* 0x000fe200078e00ff */
[----:B------:R-:W-:Y:S01]  /*0fb0*/  IADD3 R90, R168, 0x1d, RZ ;  /* 0x0000001da85a7810 */ /* 0x000fe20007ffe0ff */
[----:B------:R-:W-:Y:S01]  /*0fc0*/  STL [R1+0x2be4], R144 ;  /* 0x002be49001007387 */ /* 0x000fe20000100800 */
[----:B------:R-:W-:Y:S01]  /*0fd0*/  @!P3 IADD3 R77, R77, -R2, RZ ;  /* 0x800000024d4db210 */ /* 0x000fe20007ffe0ff */
[----:B------:R-:W-:Y:S01]  /*0fe0*/  IMAD.MOV R7, RZ, RZ, -R7 ;  /* 0x000000ffff077224 */ /* 0x000fe200078e0a07 */
[C---:B------:R-:W-:Y:S01]  /*0ff0*/  ISETP.GT.U32.AND P6, PT, R2.reuse, R145, PT ;  /* 0x000000910200720c */ /* 0x040fe20003fc4070 */
[----:B------:R-:W-:Y:S01]  /*1000*/  IMAD.MOV R10, RZ, RZ, -R10 ;  /* 0x000000ffff0a7224 */ /* 0x000fe200078e0a0a */
[----:B------:R-:W-:Y:S01]  /*1010*/  IABS R67, R92 ;  /* 0x0000005c00437213 */ /* 0x000fe20000000000 */
[----:B------:R-:W-:Y:S01]  /*1020*/  IMAD.MOV R6, RZ, RZ, -R6 ;  /* 0x000000ffff067224 */ /* 0x000fe200078e0a06 */
[----:B------:R-:W-:Y:S01]  /*1030*/  IABS R141, R88 ;  /* 0x00000058008d7213 */ /* 0x000fe20000000000 */
[----:B------:R-:W-:Y:S01]  /*1040*/  IMAD R109, R2, R7, R109 ;  /* 0x00000007026d7224 */ /* 0x000fe200078e026d */
[----:B------:R-:W-:Y:S01]  /*1050*/  IABS R49, R90 ;  /* 0x0000005a00317213 */ /* 0x000fe20000000000 */
[----:B------:R-:W-:Y:S01]  /*1060*/  IMAD.HI.U32 R9, R3, R59, RZ ;  /* 0x0000003b03097227 */ /* 0x000fe200078e00ff */
[C---:B------:R-:W-:Y:S01]  /*1070*/  IADD3 R86, R168.reuse, 0x1f, RZ ;  /* 0x0000001fa8567810 */ /* 0x040fe20007ffe0ff */
[----:B------:R-:W-:Y:S01]  /*1080*/  STL [R1+0x2be8], R142 ;  /* 0x002be88e01007387 */ /* 0x000fe20000100800 */
[----:B------:R-:W-:Y:S01]  /*1090*/  IADD3 R82, R168, 0x21, RZ ;  /* 0x00000021a8527810 */ /* 0x000fe20007ffe0ff */
[----:B------:R-:W-:Y:S01]  /*10a0*/  IMAD R39, R2, R10, R39 ;  /* 0x0000000a02277224 */ /* 0x000fe200078e0227 */
[----:B------:R-:W-:Y:S01]  /*10b0*/  IADD3 R9, -R9, RZ, RZ ;  /* 0x000000ff09097210 */ /* 0x000fe20007ffe1ff */
[----:B------:R-:W-:Y:S01]  /*10c0*/  IMAD.HI.U32 R7, R3, R121, RZ ;  /* 0x0000007903077227 */ /* 0x000fe200078e00ff */
[C---:B------:R-:W-:Y:S01]  /*10d0*/  IADD3 R80, R168.reuse, 0x22, RZ ;  /* 0x00000022a8507810 */ /* 0x040fe20007ffe0ff */
[----:B------:R-:W-:Y:S01]  /*10e0*/  STL [R1+0x2bec], R140 ;  /* 0x002bec8c01007387 */ /* 0x000fe20000100800 */
[----:B------:R-:W-:Y:S01]  /*10f0*/  IADD3 R78, R168, 0x23, RZ ;  /* 0x00000023a84e7810 */ /* 0x000fe20007ffe0ff */
[C---:B------:R-:W-:Y:S01]  /*1100*/  IMAD R153, R2.reuse, R6, R153 ;  /* 0x0000000602997224 */ /* 0x040fe200078e0299 */
[----:B------:R-:W-:Y:S01]  /*1110*/  IADD3 R7, -R7, RZ, RZ ;  /* 0x000000ff07077210 */ /* 0x000fe20007ffe1ff */
[--C-:B------:R-:W-:Y:S01]  /*1120*/  @!P5 IMAD.IADD R99, R99, 0x1, -R2.reuse ;  /* 0x000000016363d824 */ /* 0x100fe200078e0a02 */
[C---:B------:R-:W-:Y:S01]  /*1130*/  ISETP.GT.U32.AND P5, PT, R2.reuse, R109, PT ;  /* 0x0000006d0200720c */ /* 0x040fe20003fa4070 */
[--C-:B------:R-:W-:Y:S01]  /*1140*/  @!P2 IMAD.IADD R93, R93, 0x1, -R2.reuse ;  /* 0x000000015d5da824 */ /* 0x100fe200078e0a02 */
[C---:B------:R-:W-:Y:S01]  /*1150*/  ISETP.GT.U32.AND P2, PT, R2.reuse, R39, PT ;  /* 0x000000270200720c */ /* 0x040fe20003f44070 */
[C---:B------:R-:W-:Y:S01]  /*1160*/  IMAD R59, R2.reuse, R9, R59 ;  /* 0x00000009023b7224 */ /* 0x040fe200078e023b */
[C---:B------:R-:W-:Y:S01]  /*1170*/  ISETP.GT.U32.AND P3, PT, R2.reuse, R153, PT ;  /* 0x000000990200720c */ /* 0x040fe20003f64070 */
[C---:B------:R-:W-:Y:S01]  /*1180*/  IMAD R121, R2.reuse, R7, R121 ;  /* 0x0000000702797224 */ /* 0x040fe200078e0279 */
[----:B------:R-:W-:Y:S01]  /*1190*/  IABS R123, R86 ;  /* 0x00000056007b7213 */ /* 0x000fe20000000000 */
[--C-:B------:R-:W-:Y:S01]  /*11a0*/  @!P0 IMAD.IADD R117, R117, 0x1, -R2.reuse ;  /* 0x0000000175758824 */ /* 0x100fe200078e0a02 */
[C---:B------:R-:W-:Y:S01]  /*11b0*/  ISETP.GT.U32.AND P0, PT, R2.reuse, R59, PT ;  /* 0x0000003b0200720c */ /* 0x040fe20003f04070 */
[--C-:B------:R-:W-:Y:S01]  /*11c0*/  @!P4 IMAD.IADD R47, R47, 0x1, -R2.reuse ;  /* 0x000000012f2fc824 */ /* 0x100fe200078e0a02 */
[C---:B------:R-:W-:Y:S01]  /*11d0*/  ISETP.GT.U32.AND P4, PT, R2.reuse, R121, PT ;  /* 0x000000790200720c */ /* 0x040fe20003f84070 */
[--C-:B------:R-:W-:Y:S01]  /*11e0*/  @!P1 IMAD.IADD R97, R97, 0x1, -R2.reuse ;  /* 0x0000000161619824 */ /* 0x100fe200078e0a02 */
[C---:B------:R-:W-:Y:S01]  /*11f0*/  ISETP.GT.U32.AND P1, PT, R2.reuse, R117, PT ;  /* 0x000000750200720c */ /* 0x040fe20003f24070 */
[--C-:B------:R-:W-:Y:S01]  /*1200*/  @!P6 IMAD.IADD R145, R145, 0x1, -R2.reuse ;  /* 0x000000019191e824 */ /* 0x100fe200078e0a02 */
[-C--:B------:R-:W-:Y:S01]  /*1210*/  @!P5 IADD3 R109, R109, -R2.reuse, RZ ;  /* 0x800000026d6dd210 */ /* 0x080fe20007ffe0ff */
[----:B------:R-:W-:Y:S01]  /*1220*/  IMAD.HI.U32 R9, R3, R75, RZ ;  /* 0x0000004b03097227 */ /* 0x000fe200078e00ff */
[C---:B------:R-:W-:Y:S01]  /*1230*/  ISETP.GT.U32.AND P5, PT, R2.reuse, R99, PT ;  /* 0x000000630200720c */ /* 0x040fe20003fa4070 */
[----:B------:R-:W-:Y:S01]  /*1240*/  STL [R1+0x2bf0], R138 ;  /* 0x002bf08a01007387 */ /* 0x000fe20000100800 */
[-C--:B------:R-:W-:Y:S01]  /*1250*/  @!P2 IADD3 R39, R39, -R2.reuse, RZ ;  /* 0x800000022727a210 */ /* 0x080fe20007ffe0ff */
[--C-:B------:R-:W-:Y:S01]  /*1260*/  @!P3 IMAD.IADD R153, R153, 0x1, -R2.reuse ;  /* 0x000000019999b824 */ /* 0x100fe200078e0a02 */
[C---:B------:R-:W-:Y:S01]  /*1270*/  ISETP.GT.U32.AND P2, PT, R2.reuse, R77, PT ;  /* 0x0000004d0200720c */ /* 0x040fe20003f44070 */
[--C-:B------:R-:W-:Y:S01]  /*1280*/  @!P0 IMAD.IADD R59, R59, 0x1, -R2.reuse ;  /* 0x000000013b3b8824 */ /* 0x100fe200078e0a02 */
[C---:B------:R-:W-:Y:S01]  /*1290*/  ISETP.GT.U32.AND P3, PT, R2.reuse, R47, PT ;  /* 0x0000002f0200720c */ /* 0x040fe20003f64070 */
[----:B------:R-:W-:Y:S01]  /*12a0*/  IMAD.HI.U32 R10, R3, R43, RZ ;  /* 0x0000002b030a7227 */ /* 0x000fe200078e00ff */
[C---:B------:R-:W-:Y:S01]  /*12b0*/  ISETP.GT.U32.AND P0, PT, R2.reuse, R93, PT ;  /* 0x0000005d0200720c */ /* 0x040fe20003f04070 */
[----:B------:R-:W-:Y:S01]  /*12c0*/  STL [R1+0x2bf4], R136 ;  /* 0x002bf48801007387 */ /* 0x000fe20000100800 */
[C---:B------:R-:W-:Y:S01]  /*12d0*/  ISETP.GT.U32.AND P6, PT, R2.reuse, R157, PT ;  /* 0x0000009d0200720c */ /* 0x040fe20003fc4070 */
[--C-:B------:R-:W-:Y:S01]  /*12e0*/  @!P4 IMAD.IADD R121, R121, 0x1, -R2.reuse ;  /* 0x000000017979c824 */ /* 0x100fe200078e0a02 */
[C---:B------:R-:W-:Y:S01]  /*12f0*/  ISETP.GT.U32.AND P4, PT, R2.reuse, R145, PT ;  /* 0x000000910200720c */ /* 0x040fe20003f84070 */
[--C-:B------:R-:W-:Y:S01]  /*1300*/  @!P5 IMAD.IADD R99, R99, 0x1, -R2.reuse ;  /* 0x000000016363d824 */ /* 0x100fe200078e0a02 */
[----:B------:R-:W-:Y:S01]  /*1310*/  ISETP.GT.U32.AND P5, PT, R2, R109, PT ;  /* 0x0000006d0200720c */ /* 0x000fe20003fa4070 */
[----:B------:R-:W-:Y:S01]  /*1320*/  IMAD.MOV R9, RZ, RZ, -R9 ;  /* 0x000000ffff097224 */ /* 0x000fe200078e0a09 */
[----:B------:R-:W-:Y:S01]  /*1330*/  IADD3 R10, -R10, RZ, RZ ;  /* 0x000000ff0a0a7210 */ /* 0x000fe20007ffe1ff */
[--C-:B------:R-:W-:Y:S01]  /*1340*/  @!P1 IMAD.IADD R117, R117, 0x1, -R2.reuse ;  /* 0x0000000175759824 */ /* 0x100fe200078e0a02 */
[C---:B------:R-:W-:Y:S01]  /*1350*/  ISETP.GT.U32.AND P1, PT, R2.reuse, R97, PT ;  /* 0x000000610200720c */ /* 0x040fe20003f24070 */
[--C-:B------:R-:W-:Y:S01]  /*1360*/  @!P2 IMAD.IADD R77, R77, 0x1, -R2.reuse ;  /* 0x000000014d4da824 */ /* 0x100fe200078e0a02 */
[C---:B------:R-:W-:Y:S01]  /*1370*/  ISETP.GT.U32.AND P2, PT, R2.reuse, R39, PT ;  /* 0x000000270200720c */ /* 0x040fe20003f44070 */
[----:B------:R-:W-:Y:S01]  /*1380*/  @!P3 IMAD.IADD R47, R47, 0x1, -R2 ;  /* 0x000000012f2fb824 */ /* 0x000fe200078e0a02 */
[C---:B------:R-:W-:Y:S01]  /*1390*/  ISETP.GT.U32.AND P3, PT, R2.reuse, R153, PT ;  /* 0x000000990200720c */ /* 0x040fe20003f64070 */
[----:B------:R-:W-:Y:S01]  /*13a0*/  IMAD.HI.U32 R7, R3, R115, RZ ;  /* 0x0000007303077227 */ /* 0x000fe200078e00ff */
[-C--:B------:R-:W-:Y:S01]  /*13b0*/  @!P0 IADD3 R93, R93, -R2.reuse, RZ ;  /* 0x800000025d5d8210 */ /* 0x080fe20007ffe0ff */
[----:B------:R-:W-:Y:S01]  /*13c0*/  STL [R1+0x2bf8], R134 ;  /* 0x002bf88601007387 */ /* 0x000fe20000100800 */
[-C--:B------:R-:W-:Y:S01]  /*13d0*/  @!P6 IADD3 R157, R157, -R2.reuse, RZ ;  /* 0x800000029d9de210 */ /* 0x080fe20007ffe0ff */
[----:B------:R-:W-:Y:S01]  /*13e0*/  IMAD.HI.U32 R6, R3, R137, RZ ;  /* 0x0000008903067227 */ /* 0x000fe200078e00ff */
[C---:B------:R-:W-:Y:S01]  /*13f0*/  ISETP.GT.U32.AND P0, PT, R2.reuse, R59, PT ;  /* 0x0000003b0200720c */ /* 0x040fe20003f04070 */
[----:B------:R-:W-:Y:S01]  /*1400*/  STL [R1+0x2bfc], R132 ;  /* 0x002bfc8401007387 */ /* 0x000fe20000100800 */
[----:B------:R-:W-:Y:S01]  /*1410*/  @!P4 IADD3 R145, R145, -R2, RZ ;  /* 0x800000029191c210 */ /* 0x000fe20007ffe0ff */
[C---:B------:R-:W-:Y:S01]  /*1420*/  IMAD R75, R2.reuse, R9, R75 ;  /* 0x00000009024b7224 */ /* 0x040fe200078e024b */
[C---:B------:R-:W-:Y:S01]  /*1430*/  ISETP.GT.U32.AND P6, PT, R2.reuse, R121, PT ;  /* 0x000000790200720c */ /* 0x040fe20003fc4070 */
[----:B------:R-:W-:Y:S01]  /*1440*/  IMAD.HI.U32 R9, R3, R71, RZ ;  /* 0x0000004703097227 */ /* 0x000fe200078e00ff */
[C---:B------:R-:W-:Y:S01]  /*1450*/  ISETP.GT.U32.AND P4, PT, R2.reuse, R87, PT ;  /* 0x000000570200720c */ /* 0x040fe20003f84070 */
[----:B------:R-:W-:Y:S01]  /*1460*/  STL [R1+0x2c00], R130 ;  /* 0x002c008201007387 */ /* 0x000fe20000100800 */
[----:B------:R-:W-:Y:S01]  /*1470*/  IABS R69, R82 ;  /* 0x0000005200457213 */ /* 0x000fe20000000000 */
[----:B------:R-:W-:Y:S01]  /*1480*/  IMAD.MOV R7, RZ, RZ, -R7 ;  /* 0x000000ffff077224 */ /* 0x000fe200078e0a07 */
[----:B------:R-:W-:Y:S01]  /*1490*/  IABS R41, R80 ;  /* 0x0000005000297213 */ /* 0x000fe20000000000 */
[----:B------:R-:W-:Y:S01]  /*14a0*/  IMAD R43, R2, R10, R43 ;  /* 0x0000000a022b7224 */ /* 0x000fe200078e022b */
[----:B------:R-:W-:Y:S01]  /*14b0*/  IABS R155, R78 ;  /* 0x0000004e009b7213 */ /* 0x000fe20000000000 */
[----:B------:R-:W-:Y:S01]  /*14c0*/  IMAD.MOV R6, RZ, RZ, -R6 ;  /* 0x000000ffff067224 */ /* 0x000fe200078e0a06 */
[-C--:B------:R-:W-:Y:S01]  /*14d0*/  @!P0 IADD3 R59, R59, -R2.reuse, RZ ;  /* 0x800000023b3b8210 */ /* 0x080fe20007ffe0ff */
[----:B------:R-:W-:Y:S01]  /*14e0*/  IMAD.HI.U32 R10, R3, R55, RZ ;  /* 0x00000037030a7227 */ /* 0x000fe200078e00ff */
[----:B------:R-:W-:Y:S01]  /*14f0*/  IADD3 R76, R168, 0x24, RZ ;  /* 0x00000024a84c7810 */ /* 0x000fe20007ffe0ff */
[----:B------:R-:W-:Y:S01]  /*1500*/  STL [R1+0x2c04], R128 ;  /* 0x002c048001007387 */ /* 0x000fe20000100800 */
[----:B------:R-:W-:Y:S01]  /*1510*/  @!P6 IADD3 R121, R121, -R2, RZ ;  /* 0x800000027979e210 */ /* 0x000fe20007ffe0ff */
[----:B------:R-:W-:Y:S01]  /*1520*/  IMAD.MOV R9, RZ, RZ, -R9 ;  /* 0x000000ffff097224 */ /* 0x000fe200078e0a09 */
[----:B------:R-:W-:Y:S01]  /*1530*/  IABS R131, R76 ;  /* 0x0000004c00837213 */ /* 0x000fe20000000000 */
[----:B------:R-:W-:Y:S01]  /*1540*/  IMAD R115, R2, R7, R115 ;  /* 0x0000000702737224 */ /* 0x000fe200078e0273 */
[----:B------:R-:W-:Y:S01]  /*1550*/  IADD3 R72, R168, 0x26, RZ ;  /* 0x00000026a8487810 */ /* 0x000fe20007ffe0ff */
[----:B------:R-:W-:Y:S01]  /*1560*/  IMAD R137, R2, R6, R137 ;  /* 0x0000000602897224 */ /* 0x000fe200078e0289 */
[----:B------:R-:W-:Y:S01]  /*1570*/  IADD3 R70, R168, 0x27, RZ ;  /* 0x00000027a8467810 */ /* 0x000fe20007ffe0ff */
[----:B------:R-:W-:Y:S01]  /*1580*/  IMAD.MOV R10, RZ, RZ, -R10 ;  /* 0x000000ffff0a7224 */ /* 0x000fe200078e0a0a */
[----:B------:R-:W-:Y:S01]  /*1590*/  IABS R63, R72 ;  /* 0x00000048003f7213 */ /* 0x000fe20000000000 */
[----:B------:R-:W-:Y:S01]  /*15a0*/  IMAD.HI.U32 R6, R3, R147, RZ ;  /* 0x0000009303067227 */ /* 0x000fe200078e00ff */
[----:B------:R-:W-:Y:S01]  /*15b0*/  ISETP.GT.U32.AND P0, PT, R2, R137, PT ;  /* 0x000000890200720c */ /* 0x000fe20003f04070 */
[----:B------:R-:W-:Y:S01]  /*15c0*/  STL [R1+0x2c08], R126 ;  /* 0x002c087e01007387 */ /* 0x000fe20000100800 */
[----:B------:R-:W-:Y:S01]  /*15d0*/  IADD3 R66, R168, 0x29, RZ ;  /* 0x00000029a8427810 */ /* 0x000fe20007ffe0ff */
[--C-:B------:R-:W-:Y:S01]  /*15e0*/  @!P5 IMAD.IADD R109, R109, 0x1, -R2.reuse ;  /* 0x000000016d6dd824 */ /* 0x100fe200078e0a02 */
[C---:B------:R-:W-:Y:S01]  /*15f0*/  ISETP.GT.U32.AND P5, PT, R2.reuse, R75, PT ;  /* 0x0000004b0200720c */ /* 0x040fe20003fa4070 */
[----:B------:R-:W-:Y:S01]  /*1600*/  IMAD R71, R2, R9, R71 ;  /* 0x0000000902477224 */ /* 0x000fe200078e0247 */
[----:B------:R-:W-:Y:S01]  /*1610*/  IADD3 R6, -R6, RZ, RZ ;  /* 0x000000ff06067210 */ /* 0x000fe20007ffe1ff */
[----:B------:R-:W-:Y:S01]  /*1620*/  IMAD.HI.U32 R9, R3, R83, RZ ;  /* 0x0000005303097227 */ /* 0x000fe200078e00ff */
[----:B------:R-:W-:Y:S01]  /*1630*/  IABS R57, R70 ;  /* 0x0000004600397213 */ /* 0x000fe20000000000 */
[----:B------:R-:W-:Y:S01]  /*1640*/  STL [R1+0x2c0c], R124 ;  /* 0x002c0c7c01007387 */ /* 0x000fe20000100800 */
[C---:B------:R-:W-:Y:S01]  /*1650*/  ISETP.GT.U32.AND P6, PT, R2.reuse, R71, PT ;  /* 0x000000470200720c */ /* 0x040fe20003fc4070 */
[--C-:B------:R-:W-:Y:S01]  /*1660*/  @!P1 IMAD.IADD R97, R97, 0x1, -R2.reuse ;  /* 0x0000000161619824 */ /* 0x100fe200078e0a02 */
[C---:B------:R-:W-:Y:S01]  /*1670*/  ISETP.GT.U32.AND P1, PT, R2.reuse, R43, PT ;  /* 0x0000002b0200720c */ /* 0x040fe20003f24070 */
[--C-:B------:R-:W-:Y:S01]  /*1680*/  @!P2 IMAD.IADD R39, R39, 0x1, -R2.reuse ;  /* 0x000000012727a824 */ /* 0x100fe200078e0a02 */
[C---:B------:R-:W-:Y:S01]  /*1690*/  ISETP.GT.U32.AND P2, PT, R2.reuse, R115, PT ;  /* 0x000000730200720c */ /* 0x040fe20003f44070 */
[----:B------:R-:W-:Y:S01]  /*16a0*/  @!P3 IMAD.IADD R153, R153, 0x1, -R2 ;  /* 0x000000019999b824 */ /* 0x000fe200078e0a02 */
[C---:B------:R-:W-:Y:S01]  /*16b0*/  ISETP.GT.U32.AND P3, PT, R2.reuse, R89, PT ;  /* 0x000000590200720c */ /* 0x040fe20003f64070 */
[----:B------:R-:W-:Y:S01]  /*16c0*/  IMAD R55, R2, R10, R55 ;  /* 0x0000000a02377224 */ /* 0x000fe200078e0237 */
[----:B------:R-:W-:Y:S01]  /*16d0*/  IADD3 R9, -R9, RZ, RZ ;  /* 0x000000ff09097210 */ /* 0x000fe20007ffe1ff */
[C---:B------:R-:W-:Y:S01]  /*16e0*/  IMAD.HI.U32 R7, R3.reuse, R127, RZ ;  /* 0x0000007f03077227 */ /* 0x040fe200078e00ff */
[C---:B------:R-:W-:Y:S01]  /*16f0*/  IADD3 R68, R168.reuse, 0x28, RZ ;  /* 0x00000028a8447810 */ /* 0x040fe20007ffe0ff */
[----:B------:R-:W-:Y:S01]  /*1700*/  STL [R1+0x2c10], R122 ;  /* 0x002c107a01007387 */ /* 0x000fe20000100800 */
[----:B------:R-:W-:Y:S01]  /*1710*/  IABS R113, R66 ;  /* 0x0000004200717213 */ /* 0x000fe20000000000 */
[----:B------:R-:W-:Y:S01]  /*1720*/  IMAD.HI.U32 R10, R3, R45, RZ ;  /* 0x0000002d030a7227 */ /* 0x000fe200078e00ff */
[----:B------:R-:W-:Y:S01]  /*1730*/  IADD3 R62, R168, 0x2b, RZ ;  /* 0x0000002ba83e7810 */ /* 0x000fe20007ffe0ff */
[----:B------:R-:W-:Y:S01]  /*1740*/  STL [R1+0x2c14], R120 ;  /* 0x002c147801007387 */ /* 0x000fe20000100800 */
[----:B------:R-:W-:Y:S01]  /*1750*/  @!P1 IADD3 R43, R43, -R2, RZ ;  /* 0x800000022b2b9210 */ /* 0x000fe20007ffe0ff */
[----:B------:R-:W-:Y:S01]  /*1760*/  IMAD.MOV R7, RZ, RZ, -R7 ;  /* 0x000000ffff077224 */ /* 0x000fe200078e0a07 */
[----:B------:R-:W-:Y:S01]  /*1770*/  IABS R151, R68 ;  /* 0x0000004400977213 */ /* 0x000fe20000000000 */
[----:B------:R-:W-:Y:S01]  /*1780*/  IMAD.MOV R10, RZ, RZ, -R10 ;  /* 0x000000ffff0a7224 */ /* 0x000fe200078e0a0a */
[----:B------:R-:W-:Y:S01]  /*1790*/  @!P3 IADD3 R89, R89, -R2, RZ ;  /* 0x800000025959b210 */ /* 0x000fe20007ffe0ff */
[----:B------:R-:W-:Y:S01]  /*17a0*/  IMAD R147, R2, R6, R147 ;  /* 0x0000000602937224 */ /* 0x000fe200078e0293 */
[----:B------:R-:W-:Y:S01]  /*17b0*/  IADD3 R60, R168, 0x2c, RZ ;  /* 0x0000002ca83c7810 */ /* 0x000fe20007ffe0ff */
[C---:B------:R-:W-:Y:S01]  /*17c0*/  IMAD R127, R2.reuse, R7, R127 ;  /* 0x00000007027f7224 */ /* 0x040fe200078e027f */
[----:B------:R-:W-:Y:S01]  /*17d0*/  IABS R79, R62 ;  /* 0x0000003e004f7213 */ /* 0x000fe20000000000 */
[----:B------:R-:W-:Y:S01]  /*17e0*/  IMAD R83, R2, R9, R83 ;  /* 0x0000000902537224 */ /* 0x000fe200078e0253 */
[----:B------:R-:W-:Y:S01]  /*17f0*/  IADD3 R58, R168, 0x2d, RZ ;  /* 0x0000002da83a7810 */ /* 0x000fe20007ffe0ff */
[C---:B------:R-:W-:Y:S01]  /*1800*/  IMAD R45, R2.reuse, R10, R45 ;  /* 0x0000000a022d7224 */ /* 0x040fe200078e022d */
[C---:B------:R-:W-:Y:S01]  /*1810*/  ISETP.GT.U32.AND P1, PT, R2.reuse, R127, PT ;  /* 0x0000007f0200720c */ /* 0x040fe20003f24070 */
[--C-:B------:R-:W-:Y:S01]  /*1820*/  @!P4 IMAD.IADD R87, R87, 0x1, -R2.reuse ;  /* 0x000000015757c824 */ /* 0x100fe200078e0a02 */
        /* <DEDUP_REMOVED lines=9> */
[----:B------:R-:W-:Y:S01]  /*18c0*/  IMAD.HI.U32 R6, R3, R143, RZ ;  /* 0x0000008f03067227 */ /* 0x000fe200078e00ff */
[C---:B------:R-:W-:Y:S01]  /*18d0*/  ISETP.GT.U32.AND P6, PT, R2.reuse, R87, PT ;  /* 0x000000570200720c */ /* 0x040fe20003fc4070 */
[----:B------:R4:W-:Y:S01]  /*18e0*/  STL [R1+0x2c18], R92 ;  /* 0x002c185c01007387 */ /* 0x0009e20000100800 */
[----:B------:R-:W-:Y:S01]  /*18f0*/  IABS R35, R60 ;  /* 0x0000003c00237213 */ /* 0x000fe20000000000 */
[--C-:B------:R-:W-:Y:S01]  /*1900*/  @!P4 IMAD.IADD R55, R55, 0x1, -R2.reuse ;  /* 0x000000013737c824 */ /* 0x100fe200078e0a02 */
[C---:B------:R-:W-:Y:S01]  /*1910*/  ISETP.GT.U32.AND P4, PT, R2.reuse, R75, PT ;  /* 0x0000004b0200720c */ /* 0x040fe20003f84070 */
[----:B------:R-:W-:Y:S01]  /*1920*/  @!P1 IMAD.IADD R127, R127, 0x1, -R2 ;  /* 0x000000017f7f9824 */ /* 0x000fe200078e0a02 */
[-C--:B------:R-:W-:Y:S01]  /*1930*/  @!P5 IADD3 R147, R147, -R2.reuse, RZ ;  /* 0x800000029393d210 */ /* 0x080fe20007ffe0ff */
[----:B------:R-:W-:Y:S01]  /*1940*/  IMAD.MOV R6, RZ, RZ, -R6 ;  /* 0x000000ffff067224 */ /* 0x000fe200078e0a06 */
[C---:B------:R-:W-:Y:S01]  /*1950*/  ISETP.GT.U32.AND P5, PT, R2.reuse, R43, PT ;  /* 0x0000002b0200720c */ /* 0x040fe20003fa4070 */
[--C-:B------:R-:W-:Y:S01]  /*1960*/  @!P3 IMAD.IADD R45, R45, 0x1, -R2.reuse ;  /* 0x000000012d2db824 */ /* 0x100fe200078e0a02 */
[----:B------:R-:W-:Y:S01]  /*1970*/  @!P2 IADD3 R83, R83, -R2, RZ ;  /* 0x800000025353a210 */ /* 0x000fe20007ffe0ff */
[--C-:B------:R-:W-:Y:S01]  /*1980*/  @!P0 IMAD.IADD R107, R107, 0x1, -R2.reuse ;  /* 0x000000016b6b8824 */ /* 0x100fe200078e0a02 */
[C---:B------:R-:W-:Y:S01]  /*1990*/  ISETP.GT.U32.AND P1, PT, R2.reuse, R137, PT ;  /* 0x000000890200720c */ /* 0x040fe20003f24070 */
[C---:B------:R-:W-:Y:S01]  /*19a0*/  IMAD.HI.U32 R7, R3.reuse, R111, RZ ;  /* 0x0000006f03077227 */ /* 0x040fe200078e00ff */
[C---:B------:R-:W-:Y:S01]  /*19b0*/  ISETP.GT.U32.AND P2, PT, R2.reuse, R89, PT ;  /* 0x000000590200720c */ /* 0x040fe20003f44070 */
[----:B------:R-:W-:Y:S01]  /*19c0*/  STL [R1+0x2c1c], R90 ;  /* 0x002c1c5a01007387 */ /* 0x000fe20000100800 */
[C---:B------:R-:W-:Y:S01]  /*19d0*/  ISETP.GT.U32.AND P3, PT, R2.reuse, R71, PT ;  /* 0x000000470200720c */ /* 0x040fe20003f64070 */
[C---:B------:R-:W-:Y:S01]  /*19e0*/  IMAD R143, R2.reuse, R6, R143 ;  /* 0x00000006028f7224 */ /* 0x040fe200078e028f */
[C---:B------:R-:W-:Y:S01]  /*19f0*/  ISETP.GT.U32.AND P0, PT, R2.reuse, R115, PT ;  /* 0x000000730200720c */ /* 0x040fe20003f04070 */
[----:B------:R-:W-:Y:S01]  /*1a00*/  IMAD.HI.U32 R9, R3, R67, RZ ;  /* 0x0000004303097227 */ /* 0x000fe200078e00ff */
[-C--:B------:R-:W-:Y:S01]  /*1a10*/  @!P4 IADD3 R75, R75, -R2.reuse, RZ ;  /* 0x800000024b4bc210 */ /* 0x080fe20007ffe0ff */
[----:B------:R-:W-:Y:S01]  /*1a20*/  STL [R1+0x2c20], R88 ;  /* 0x002c205801007387 */ /* 0x000fe20000100800 */
[C---:B------:R-:W-:Y:S01]  /*1a30*/  ISETP.GT.U32.AND P4, PT, R2.reuse, R55, PT ;  /* 0x000000370200720c */ /* 0x040fe20003f84070 */
[--C-:B------:R-:W-:Y:S01]  /*1a40*/  @!P5 IMAD.IADD R43, R43, 0x1, -R2.reuse ;  /* 0x000000012b2bd824 */ /* 0x100fe200078e0a02 */
[C---:B------:R-:W-:Y:S01]  /*1a50*/  ISETP.GT.U32.AND P5, PT, R2.reuse, R147, PT ;  /* 0x000000930200720c */ /* 0x040fe20003fa4070 */
[--C-:B------:R-:W-:Y:S01]  /*1a60*/  @!P1 IMAD.IADD R137, R137, 0x1, -R2.reuse ;  /* 0x0000000189899824 */ /* 0x100fe200078e0a02 */
[C---:B------:R-:W-:Y:S01]  /*1a70*/  ISETP.GT.U32.AND P1, PT, R2.reuse, R127, PT ;  /* 0x0000007f0200720c */ /* 0x040fe20003f24070 */
[--C-:B------:R-:W-:Y:S01]  /*1a80*/  @!P2 IMAD.IADD R89, R89, 0x1, -R2.reuse ;  /* 0x000000015959a824 */ /* 0x100fe200078e0a02 */
[C---:B------:R-:W-:Y:S01]  /*1a90*/  ISETP.GT.U32.AND P2, PT, R2.reuse, R83, PT ;  /* 0x000000530200720c */ /* 0x040fe20003f44070 */
[----:B------:R-:W-:Y:S01]  /*1aa0*/  @!P3 IMAD.IADD R71, R71, 0x1, -R2 ;  /* 0x000000014747b824 */ /* 0x000fe200078e0a02 */
[----:B------:R-:W-:Y:S01]  /*1ab0*/  IADD3 R7, -R7, RZ, RZ ;  /* 0x000000ff07077210 */ /* 0x000fe20007ffe1ff */
[----:B------:R-:W-:Y:S01]  /*1ac0*/  IMAD.HI.U32 R6, R3, R141, RZ ;  /* 0x0000008d03067227 */ /* 0x000fe200078e00ff */
[C---:B------:R-:W-:Y:S01]  /*1ad0*/  ISETP.GT.U32.AND P3, PT, R2.reuse, R143, PT ;  /* 0x0000008f0200720c */ /* 0x040fe20003f64070 */
[----:B------:R-:W-:Y:S01]  /*1ae0*/  STL [R1+0x2c24], R86 ;  /* 0x002c245601007387 */ /* 0x000fe20000100800 */
[-C--:B------:R-:W-:Y:S01]  /*1af0*/  @!P0 IADD3 R115, R115, -R2.reuse, RZ ;  /* 0x8000000273738210 */ /* 0x080fe20007ffe0ff */
[----:B------:R-:W-:Y:S01]  /*1b00*/  IMAD.HI.U32 R10, R3, R49, RZ ;  /* 0x00000031030a7227 */ /* 0x000fe200078e00ff */
[----:B------:R-:W-:Y:S01]  /*1b10*/  ISETP.GT.U32.AND P0, PT, R2, R107, PT ;  /* 0x0000006b0200720c */ /* 0x000fe20003f04070 */
[----:B------:R-:W-:Y:S01]  /*1b20*/  STL [R1+0x2c28], R84 ;  /* 0x002c285401007387 */ /* 0x000fe20000100800 */
[-C--:B------:R-:W-:Y:S01]  /*1b30*/  @!P4 IADD3 R55, R55, -R2.reuse, RZ ;  /* 0x800000023737c210 */ /* 0x080fe20007ffe0ff */
[----:B------:R-:W-:Y:S01]  /*1b40*/  IMAD.MOV R9, RZ, RZ, -R9 ;  /* 0x000000ffff097224 */ /* 0x000fe200078e0a09 */
[----:B------:R-:W-:Y:S01]  /*1b50*/  IADD3 R10, -R10, RZ, RZ ;  /* 0x000000ff0a0a7210 */ /* 0x000fe20007ffe1ff */
[----:B------:R-:W-:Y:S01]  /*1b60*/  IMAD.MOV R6, RZ, RZ, -R6 ;  /* 0x000000ffff067224 */ /* 0x000fe200078e0a06 */
[----:B------:R-:W-:Y:S01]  /*1b70*/  IADD3 R56, R168, 0x2e, RZ ;  /* 0x0000002ea8387810 */ /* 0x000fe20007ffe0ff */
[----:B------:R-:W-:Y:S01]  /*1b80*/  IMAD R111, R2, R7, R111 ;  /* 0x00000007026f7224 */ /* 0x000fe200078e026f */
[----:B------:R-:W-:Y:S01]  /*1b90*/  IADD3 R52, R168, 0x30, RZ ;  /* 0x00000030a8347810 */ /* 0x000fe20007ffe0ff */
[C---:B------:R-:W-:Y:S01]  /*1ba0*/  IMAD R67, R2.reuse, R9, R67 ;  /* 0x0000000902437224 */ /* 0x040fe200078e0243 */
[----:B------:R-:W-:Y:S01]  /*1bb0*/  @!P3 IADD3 R143, R143, -R2, RZ ;  /* 0x800000028f8fb210 */ /* 0x000fe20007ffe0ff */
[C---:B------:R-:W-:Y:S01]  /*1bc0*/  IMAD R141, R2.reuse, R6, R141 ;  /* 0x00000006028d7224 */ /* 0x040fe200078e028d */
[C---:B------:R-:W-:Y:S01]  /*1bd0*/  ISETP.GT.U32.AND P4, PT, R2.reuse, R111, PT ;  /* 0x0000006f0200720c */ /* 0x040fe20003f84070 */
[--C-:B------:R-:W-:Y:S01]  /*1be0*/  @!P6 IMAD.IADD R87, R87, 0x1, -R2.reuse ;  /* 0x000000015757e824 */ /* 0x100fe200078e0a02 */
[C---:B------:R-:W-:Y:S01]  /*1bf0*/  ISETP.GT.U32.AND P6, PT, R2.reuse, R45, PT ;  /* 0x0000002d0200720c */ /* 0x040fe20003fc4070 */
[--C-:B------:R-:W-:Y:S01]  /*1c00*/  @!P5 IMAD.IADD R147, R147, 0x1, -R2.reuse ;  /* 0x000000019393d824 */ /* 0x100fe200078e0a02 */
[C---:B------:R-:W-:Y:S01]  /*1c10*/  ISETP.GT.U32.AND P5, PT, R2.reuse, R101, PT ;  /* 0x000000650200720c */ /* 0x040fe20003fa4070 */
[C---:B------:R-:W-:Y:S01]  /*1c20*/  IMAD R49, R2.reuse, R10, R49 ;  /* 0x0000000a02317224 */ /* 0x040fe200078e0231 */
[C---:B------:R-:W-:Y:S01]  /*1c30*/  ISETP.GT.U32.AND P3, PT, R2.reuse, R103, PT ;  /* 0x000000670200720c */ /* 0x040fe20003f64070 */
[----:B------:R-:W-:Y:S01]  /*1c40*/  IMAD.HI.U32 R7, R3, R123, RZ ;  /* 0x0000007b03077227 */ /* 0x000fe200078e00ff */
[----:B------:R-:W-:Y:S01]  /*1c50*/  @!P0 IADD3 R107, R107, -R2, RZ ;  /* 0x800000026b6b8210 */ /* 0x000fe20007ffe0ff */
[----:B------:R-:W-:Y:S01]  /*1c60*/  STL [R1+0x2c2c], R82 ;  /* 0x002c2c5201007387 */ /* 0x000fe20000100800 */
[----:B------:R-:W-:Y:S01]  /*1c70*/  ISETP.GT.U32.AND P0, PT, R2, R49, PT ;  /* 0x000000310200720c */ /* 0x000fe20003f04070 */
[C---:B------:R-:W-:Y:S01]  /*1c80*/  IMAD.HI.U32 R9, R3.reuse, R69, RZ ;  /* 0x0000004503097227 */ /* 0x040fe200078e00ff */
[----:B------:R-:W-:Y:S01]  /*1c90*/  IABS R139, R58 ;  /* 0x0000003a008b7213 */ /* 0x000fe20000000000 */
[----:B------:R-:W-:Y:S01]  /*1ca0*/  STL [R1+0x2c30], R80 ;  /* 0x002c305001007387 */ /* 0x000fe20000100800 */
[----:B------:R-:W-:Y:S01]  /*1cb0*/  IABS R129, R56 ;  /* 0x0000003800817213 */ /* 0x000fe20000000000 */
[C---:B------:R-:W-:Y:S01]  /*1cc0*/  IMAD.HI.U32 R10, R3.reuse, R41, RZ ;  /* 0x00000029030a7227 */ /* 0x040fe200078e00ff */
[C---:B------:R-:W-:Y:S01]  /*1cd0*/  IADD3 R50, R168.reuse, 0x31, RZ ;  /* 0x00000031a8327810 */ /* 0x040fe20007ffe0ff */
[----:B------:R-:W-:Y:S01]  /*1ce0*/  STL [R1+0x2c34], R78 ;  /* 0x002c344e01007387 */ /* 0x000fe20000100800 */
[----:B------:R-:W-:Y:S01]  /*1cf0*/  IABS R73, R52 ;  /* 0x0000003400497213 */ /* 0x000fe20000000000 */
[----:B------:R-:W-:Y:S01]  /*1d00*/  IMAD.HI.U32 R6, R3, R155, RZ ;  /* 0x0000009b03067227 */ /* 0x000fe200078e00ff */
[----:B------:R-:W-:Y:S01]  /*1d10*/  IABS R53, R50 ;  /* 0x0000003200357213 */ /* 0x000fe20000000000 */
[----:B------:R-:W-:Y:S01]  /*1d20*/  STL [R1+0x2c38], R76 ;  /* 0x002c384c01007387 */ /* 0x000fe20000100800 */
[----:B------:R-:W-:Y:S01]  /*1d30*/  IADD3 R48, R168, 0x32, RZ ;  /* 0x00000032a8307810 */ /* 0x000fe20007ffe0ff */
[--C-:B------:R-:W-:Y:S01]  /*1d40*/  @!P1 IMAD.IADD R127, R127, 0x1, -R2.reuse ;  /* 0x000000017f7f9824 */ /* 0x100fe200078e0a02 */
[C---:B------:R-:W-:Y:S01]  /*1d50*/  ISETP.GT.U32.AND P1, PT, R2.reuse, R67, PT ;  /* 0x000000430200720c */ /* 0x040fe20003f24070 */
[----:B------:R-:W-:Y:S01]  /*1d60*/  @!P2 IMAD.IADD R83, R83, 0x1, -R2 ;  /* 0x000000015353a824 */ /* 0x000fe200078e0a02 */
[----:B------:R-:W-:Y:S01]  /*1d70*/  ISETP.GT.U32.AND P2, PT, R2, R141, PT ;  /* 0x0000008d0200720c */ /* 0x000fe20003f44070 */
[----:B------:R-:W-:Y:S01]  /*1d80*/  IMAD.MOV R7, RZ, RZ, -R7 ;  /* 0x000000ffff077224 */ /* 0x000fe200078e0a07 */
[----:B------:R-:W-:Y:S01]  /*1d90*/  IADD3 R6, -R6, RZ, RZ ;  /* 0x000000ff06067210 */ /* 0x000fe20007ffe1ff */
[----:B------:R-:W-:Y:S01]  /*1da0*/  IMAD.MOV R9, RZ, RZ, -R9 ;  /* 0x000000ffff097224 */ /* 0x000fe200078e0a09 */
[----:B------:R-:W-:Y:S01]  /*1db0*/  IADD3 R42, R168, 0x35, RZ ;  /* 0x00000035a82a7810 */ /* 0x000fe20007ffe0ff */
[----:B------:R-:W-:Y:S01]  /*1dc0*/  IMAD.MOV R10, RZ, RZ, -R10 ;  /* 0x000000ffff0a7224 */ /* 0x000fe200078e0a0a */
[----:B------:R-:W-:Y:S01]  /*1dd0*/  IABS R149, R48 ;  /* 0x0000003000957213 */ /* 0x000fe20000000000 */
[----:B------:R-:W-:Y:S01]  /*1de0*/  IMAD R123, R2, R7, R123 ;  /* 0x00000007027b7224 */ /* 0x000fe200078e027b */
[----:B------:R-:W-:Y:S01]  /*1df0*/  IADD3 R40, R168, 0x36, RZ ;  /* 0x00000036a8287810 */ /* 0x000fe20007ffe0ff */
[C---:B------:R-:W-:Y:S01]  /*1e00*/  IMAD R69, R2.reuse, R9, R69 ;  /* 0x0000000902457224 */ /* 0x040fe200078e0245 */
[----:B------:R-:W-:Y:S01]  /*1e10*/  IABS R61, R42 ;  /* 0x0000002a003d7213 */ /* 0x000fe20000000000 */
[C---:B------:R-:W-:Y:S01]  /*1e20*/  IMAD R41, R2.reuse, R10, R41 ;  /* 0x0000000a02297224 */ /* 0x040fe200078e0229 */
[----:B------:R-:W-:Y:S01]  /*1e30*/  @!P1 IADD3 R67, R67, -R2, RZ ;  /* 0x8000000243439210 */ /* 0x000fe20007ffe0ff */
[----:B------:R-:W-:Y:S01]  /*1e40*/  IMAD R155, R2, R6, R155 ;  /* 0x00000006029b7224 */ /* 0x000fe200078e029b */
[----:B------:R-:W-:Y:S01]  /*1e50*/  IADD3 R46, R168, 0x33, RZ ;  /* 0x00000033a82e7810 */ /* 0x000fe20007ffe0ff */
[--C-:B------:R-:W-:Y:S01]  /*1e60*/  @!P6 IMAD.IADD R45, R45, 0x1, -R2.reuse ;  /* 0x000000012d2de824 */ /* 0x100fe200078e0a02 */
[C---:B------:R-:W-:Y:S01]  /*1e70*/  ISETP.GT.U32.AND P6, PT, R2.reuse, R123, PT ;  /* 0x0000007b0200720c */ /* 0x040fe20003fc4070 */
[--C-:B------:R-:W-:Y:S01]  /*1e80*/  @!P4 IMAD.IADD R111, R111, 0x1, -R2.reuse ;  /* 0x000000016f6fc824 */ /* 0x100fe200078e0a02 */
[C---:B------:R-:W-:Y:S01]  /*1e90*/  ISETP.GT.U32.AND P4, PT, R2.reuse, R69, PT ;  /* 0x000000450200720c */ /* 0x040fe20003f84070 */
[----:B------:R-:W-:Y:S01]  /*1ea0*/  IMAD.HI.U32 R7, R3, R131, RZ ;  /* 0x0000008303077227 */ /* 0x000fe200078e00ff */
[C---:B------:R-:W-:Y:S01]  /*1eb0*/  ISETP.GT.U32.AND P1, PT, R2.reuse, R155, PT ;  /* 0x0000009b0200720c */ /* 0x040fe20003f24070 */
[----:B------:R-:W-:Y:S01]  /*1ec0*/  STL [R1+0x2c3c], R74 ;  /* 0x002c3c4a01007387 */ /* 0x000fe20000100800 */
[----:B------:R-:W-:Y:S01]  /*1ed0*/  IABS R37, R40 ;  /* 0x0000002800257213 */ /* 0x000fe20000000000 */
[--C-:B------:R-:W-:Y:S01]  /*1ee0*/  @!P5 IMAD.IADD R101, R101, 0x1, -R2.reuse ;  /* 0x000000016565d824 */ /* 0x100fe200078e0a02 */
[C---:B------:R-:W-:Y:S01]  /*1ef0*/  ISETP.GT.U32.AND P5, PT, R2.reuse, R41, PT ;  /* 0x000000290200720c */ /* 0x040fe20003fa4070 */
[--C-:B------:R-:W-:Y:S01]  /*1f00*/  @!P2 IMAD.IADD R141, R141, 0x1, -R2.reuse ;  /* 0x000000018d8da824 */ /* 0x100fe200078e0a02 */
[C---:B------:R-:W-:Y:S01]  /*1f10*/  ISETP.GT.U32.AND P2, PT, R2.reuse, R105, PT ;  /* 0x000000690200720c */ /* 0x040fe20003f44070 */
[--C-:B------:R-:W-:Y:S01]  /*1f20*/  @!P3 IMAD.IADD R103, R103, 0x1, -R2.reuse ;  /* 0x000000016767b824 */ /* 0x100fe200078e0a02 */
[C---:B------:R-:W-:Y:S01]  /*1f30*/  ISETP.GT.U32.AND P3, PT, R2.reuse, R111, PT ;  /* 0x0000006f0200720c */ /* 0x040fe20003f64070 */
[----:B------:R-:W-:Y:S01]  /*1f40*/  IMAD.MOV R7, RZ, RZ, -R7 ;  /* 0x000000ffff077224 */ /* 0x000fe200078e0a07 */
[----:B------:R-:W-:Y:S01]  /*1f50*/  @!P6 IADD3 R123, R123, -R2, RZ ;  /* 0x800000027b7be210 */ /* 0x000fe20007ffe0ff */
[--C-:B------:R-:W-:Y:S01]  /*1f60*/  @!P0 IMAD.IADD R49, R49, 0x1, -R2.reuse ;  /* 0x0000000131318824 */ /* 0x100fe200078e0a02 */
[C---:B------:R-:W-:Y:S01]  /*1f70*/  ISETP.GT.U32.AND P6, PT, R2.reuse, R143, PT ;  /* 0x0000008f0200720c */ /* 0x040fe20003fc4070 */
[C---:B------:R-:W-:Y:S01]  /*1f80*/  IMAD R131, R2.reuse, R7, R131 ;  /* 0x0000000702837224 */ /* 0x040fe200078e0283 */
[----:B------:R-:W-:Y:S01]  /*1f90*/  IABS R119, R46 ;  /* 0x0000002e00777213 */ /* 0x000fe20000000000 */
[--C-:B------:R-:W-:Y:S01]  /*1fa0*/  @!P4 IMAD.IADD R69, R69, 0x1, -R2.reuse ;  /* 0x000000014545c824 */ /* 0x100fe200078e0a02 */
[C---:B------:R-:W-:Y:S01]  /*1fb0*/  ISETP.GT.U32.AND P4, PT, R2.reuse, R101, PT ;  /* 0x000000650200720c */ /* 0x040fe20003f84070 */
[----:B------:R-:W-:Y:S01]  /*1fc0*/  IMAD.HI.U32 R9, R3, R63, RZ ;  /* 0x0000003f03097227 */ /* 0x000fe200078e00ff */
[C---:B------:R-:W-:Y:S01]  /*1fd0*/  ISETP.GT.U32.AND P0, PT, R2.reuse, R131, PT ;  /* 0x000000830200720c */ /* 0x040fe20003f04070 */
[----:B------:R-:W-:Y:S01]  /*1fe0*/  STL [R1+0x2c40], R72 ;  /* 0x002c404801007387 */ /* 0x000fe20000100800 */
[-C--:B------:R-:W-:Y:S01]  /*1ff0*/  @!P5 IADD3 R41, R41, -R2.reuse, RZ ;  /* 0x800000022929d210 */ /* 0x080fe20007ffe0ff */
[--C-:B------:R-:W-:Y:S01]  /*2000*/  @!P1 IMAD.IADD R155, R155, 0x1, -R2.reuse ;  /* 0x000000019b9b9824 */ /* 0x100fe200078e0a02 */
[C---:B------:R-:W-:Y:S01]  /*2010*/  ISETP.GT.U32.AND P5, PT, R2.reuse, R67, PT ;  /* 0x000000430200720c */ /* 0x040fe20003fa4070 */
[----:B------:R-:W-:Y:S01]  /*2020*/  @!P3 IMAD.IADD R111, R111, 0x1, -R2 ;  /* 0x000000016f6fb824 */ /* 0x000fe200078e0a02 */
[-C--:B------:R-:W-:Y:S01]  /*2030*/  @!P2 IADD3 R105, R105, -R2.reuse, RZ ;  /* 0x800000026969a210 */ /* 0x080fe20007ffe0ff */
[C---:B------:R-:W-:Y:S01]  /*2040*/  IMAD.HI.U32 R10, R3.reuse, R57, RZ ;  /* 0x00000039030a7227 */ /* 0x040fe200078e00ff */
[C---:B------:R-:W-:Y:S01]  /*2050*/  ISETP.GT.U32.AND P1, PT, R2.reuse, R49, PT ;  /* 0x000000310200720c */ /* 0x040fe20003f24070 */
[----:B------:R-:W-:Y:S01]  /*2060*/  STL [R1+0x2c44], R70 ;  /* 0x002c444601007387 */ /* 0x000fe20000100800 */
[C---:B------:R-:W-:Y:S01]  /*2070*/  ISETP.GT.U32.AND P2, PT, R2.reuse, R123, PT ;  /* 0x0000007b0200720c */ /* 0x040fe20003f44070 */
[----:B------:R-:W-:Y:S01]  /*2080*/  IMAD.HI.U32 R7, R3, R113, RZ ;  /* 0x0000007103077227 */ /* 0x000fe200078e00ff */
[C---:B------:R-:W-:Y:S01]  /*2090*/  ISETP.GT.U32.AND P3, PT, R2.reuse, R103, PT ;  /* 0x000000670200720c */ /* 0x040fe20003f64070 */
[----:B------:R-:W-:Y:S01]  /*20a0*/  STL [R1+0x2c48], R68 ;  /* 0x002c484401007387 */ /* 0x000fe20000100800 */
[----:B------:R-:W-:Y:S01]  /*20b0*/  IADD3 R9, -R9, RZ, RZ ;  /* 0x000000ff09097210 */ /* 0x000fe20007ffe1ff */
[----:B------:R-:W-:Y:S01]  /*20c0*/  IMAD.MOV R10, RZ, RZ, -R10 ;  /* 0x000000ffff0a7224 */ /* 0x000fe200078e0a0a */
[----:B------:R-:W-:Y:S01]  /*20d0*/  IADD3 R7, -R7, RZ, RZ ;  /* 0x000000ff07077210 */ /* 0x000fe20007ffe1ff */
[----:B------:R-:W-:Y:S01]  /*20e0*/  IMAD.HI.U32 R6, R3, R151, RZ ;  /* 0x0000009703067227 */ /* 0x000fe200078e00ff */
[----:B------:R-:W-:Y:S01]  /*20f0*/  @!P4 IADD3 R101, R101, -R2, RZ ;  /* 0x800000026565c210 */ /* 0x000fe20007ffe0ff */
[----:B------:R-:W-:Y:S01]  /*2100*/  STL [R1+0x2c4c], R66 ;  /* 0x002c4c4201007387 */ /* 0x000fe20000100800 */
[C---:B------:R-:W-:Y:S01]  /*2110*/  ISETP.GT.U32.AND P4, PT, R2.reuse, R69, PT ;  /* 0x000000450200720c */ /* 0x040fe20003f84070 */
[----:B------:R-:W-:Y:S01]  /*2120*/  IMAD R63, R2, R9, R63 ;  /* 0x00000009023f7224 */ /* 0x000fe200078e023f */
[C---:B------:R-:W-:Y:S01]  /*2130*/  IADD3 R38, R168.reuse, 0x37, RZ ;  /* 0x00000037a8267810 */ /* 0x040fe20007ffe0ff */
[----:B------:R-:W-:Y:S01]  /*2140*/  @!P0 IMAD.IADD R131, R131, 0x1, -R2 ;  /* 0x0000000183838824 */ /* 0x000fe200078e0a02 */
[----:B------:R-:W-:Y:S01]  /*2150*/  IADD3 R30, R168, 0x3b, RZ ;  /* 0x0000003ba81e7810 */ /* 0x000fe20007ffe0ff */
[----:B------:R-:W-:Y:S01]  /*2160*/  IMAD R57, R2, R10, R57 ;  /* 0x0000000a02397224 */ /* 0x000fe200078e0239 */
[C---:B------:R-:W-:Y:S01]  /*2170*/  IADD3 R36, R168.reuse, 0x38, RZ ;  /* 0x00000038a8247810 */ /* 0x040fe20007ffe0ff */
[----:B------:R-:W-:Y:S01]  /*2180*/  IMAD.HI.U32 R9, R3, R79, RZ ;  /* 0x0000004f03097227 */ /* 0x000fe200078e00ff */
[----:B------:R-:W-:Y:S01]  /*2190*/  IADD3 R28, R168, 0x3c, RZ ;  /* 0x0000003ca81c7810 */ /* 0x000fe20007ffe0ff */
[----:B------:R-:W-:Y:S01]  /*21a0*/  STL [R1+0x2c50], R64 ;  /* 0x002c504001007387 */ /* 0x000fe20000100800 */
[----:B------:R-:W-:Y:S01]  /*21b0*/  IABS R135, R38 ;  /* 0x0000002600877213 */ /* 0x000fe20000000000 */
[----:B------:R-:W-:Y:S01]  /*21c0*/  IMAD.MOV R6, RZ, RZ, -R6 ;  /* 0x000000ffff067224 */ /* 0x000fe200078e0a06 */
[----:B------:R-:W-:Y:S01]  /*21d0*/  IABS R33, R30 ;  /* 0x0000001e00217213 */ /* 0x000fe20000000000 */
[--C-:B------:R-:W-:Y:S01]  /*21e0*/  @!P5 IMAD.IADD R67, R67, 0x1, -R2.reuse ;  /* 0x000000014343d824 */ /* 0x100fe200078e0a02 */
[C---:B------:R-:W-:Y:S01]  /*21f0*/  ISETP.GT.U32.AND P5, PT, R2.reuse, R41, PT ;  /* 0x000000290200720c */ /* 0x040fe20003fa4070 */
[----:B------:R-:W-:Y:S01]  /*2200*/  IMAD.HI.U32 R10, R3, R35, RZ ;  /* 0x00000023030a7227 */ /* 0x000fe200078e00ff */
[----:B------:R-:W-:Y:S01]  /*2210*/  @!P4 IADD3 R69, R69, -R2, RZ ;  /* 0x800000024545c210 */ /* 0x000fe20007ffe0ff */
        /* <DEDUP_REMOVED lines=8> */
[C---:B------:R-:W-:Y:S01]  /*22a0*/  IMAD R151, R2.reuse, R6, R151 ;  /* 0x0000000602977224 */ /* 0x040fe200078e0297 */
[----:B------:R-:W-:Y:S01]  /*22b0*/  IABS R133, R36 ;  /* 0x0000002400857213 */ /* 0x000fe20000000000 */
[----:B------:R-:W-:Y:S01]  /*22c0*/  @!P3 IMAD.IADD R103, R103, 0x1, -R2 ;  /* 0x000000016767b824 */ /* 0x000fe200078e0a02 */
[C---:B------:R-:W-:Y:S01]  /*22d0*/  ISETP.GT.U32.AND P3, PT, R2.reuse, R57, PT ;  /* 0x000000390200720c */ /* 0x040fe20003f64070 */
[C---:B------:R-:W-:Y:S01]  /*22e0*/  IMAD R113, R2.reuse, R7, R113 ;  /* 0x0000000702717224 */ /* 0x040fe200078e0271 */
[----:B------:R-:W-:Y:S01]  /*22f0*/  ISETP.GT.U32.AND P4, PT, R2, R151, PT ;  /* 0x000000970200720c */ /* 0x000fe20003f84070 */
[----:B------:R-:W-:Y:S01]  /*2300*/  IMAD.HI.U32 R6, R3, R139, RZ ;  /* 0x0000008b03067227 */ /* 0x000fe200078e00ff */
[----:B------:R-:W-:Y:S01]  /*2310*/  IABS R159, R28 ;  /* 0x0000001c009f7213 */ /* 0x000fe20000000000 */
[----:B------:R-:W-:Y:S01]  /*2320*/  STL [R1+0x2c58], R60 ;  /* 0x002c583c01007387 */ /* 0x000fe20000100800 */
[----:B------:R-:W-:Y:S01]  /*2330*/  @!P1 IADD3 R131, R131, -R2, RZ ;  /* 0x8000000283839210 */ /* 0x000fe20007ffe0ff */
[C---:B------:R-:W-:Y:S01]  /*2340*/  IMAD.HI.U32 R7, R3.reuse, R129, RZ ;  /* 0x0000008103077227 */ /* 0x040fe200078e00ff */
[C---:B------:R-:W-:Y:S01]  /*2350*/  IADD3 R26, R168.reuse, 0x3d, RZ ;  /* 0x0000003da81a7810 */ /* 0x040fe20007ffe0ff */
[----:B------:R-:W-:Y:S01]  /*2360*/  STL [R1+0x2c5c], R58 ;  /* 0x002c5c3a01007387 */ /* 0x000fe20000100800 */
[----:B------:R-:W-:Y:S01]  /*2370*/  IADD3 R22, R168, 0x3e, RZ ;  /* 0x0000003ea8167810 */ /* 0x000fe20007ffe0ff */
[C---:B------:R-:W-:Y:S01]  /*2380*/  IMAD R79, R2.reuse, R9, R79 ;  /* 0x00000009024f7224 */ /* 0x040fe200078e024f */
[----:B------:R-:W-:Y:S01]  /*2390*/  IABS R125, R26 ;  /* 0x0000001a007d7213 */ /* 0x000fe20000000000 */
[----:B------:R-:W-:Y:S01]  /*23a0*/  IMAD.HI.U32 R9, R3, R73, RZ ;  /* 0x0000004903097227 */ /* 0x000fe200078e00ff */
[-C--:B------:R-:W-:Y:S01]  /*23b0*/  @!P3 IADD3 R57, R57, -R2.reuse, RZ ;  /* 0x800000023939b210 */ /* 0x080fe20007ffe0ff */
[----:B------:R-:W-:Y:S01]  /*23c0*/  STL [R1+0x2c60], R56 ;  /* 0x002c603801007387 */ /* 0x000fe20000100800 */
[C---:B------:R-:W-:Y:S01]  /*23d0*/  ISETP.GT.U32.AND P1, PT, R2.reuse, R79, PT ;  /* 0x0000004f0200720c */ /* 0x040fe20003f24070 */
[----:B------:R-:W-:Y:S01]  /*23e0*/  IMAD.MOV R6, RZ, RZ, -R6 ;  /* 0x000000ffff067224 */ /* 0x000fe200078e0a06 */
[----:B------:R-:W-:Y:S01]  /*23f0*/  @!P0 IADD3 R141, R141, -R2, RZ ;  /* 0x800000028d8d8210 */ /* 0x000fe20007ffe0ff */
[----:B------:R-:W-:Y:S01]  /*2400*/  IMAD.MOV R7, RZ, RZ, -R7 ;  /* 0x000000ffff077224 */ /* 0x000fe200078e0a07 */
[----:B------:R-:W-:Y:S01]  /*2410*/  IABS R81, R22 ;  /* 0x0000001600517213 */ /* 0x000fe20000000000 */
[C---:B------:R-:W-:Y:S01]  /*2420*/  IMAD R35, R2.reuse, R10, R35 ;  /* 0x0000000a02237224 */ /* 0x040fe200078e0223 */
[----:B------:R-:W-:Y:S01]  /*2430*/  ISETP.GT.U32.AND P0, PT, R2, R105, PT ;  /* 0x000000690200720c */ /* 0x000fe20003f04070 */
[----:B------:R-:W-:Y:S01]  /*2440*/  IMAD.HI.U32 R10, R3, R53, RZ ;  /* 0x00000035030a7227 */ /* 0x000fe200078e00ff */
[----:B------:R-:W-:Y:S01]  /*2450*/  IADD3 R32, R168, 0x3a, RZ ;  /* 0x0000003aa8207810 */ /* 0x000fe20007ffe0ff */
[----:B------:R-:W-:Y:S01]  /*2460*/  STL [R1+0x2c64], R54 ;  /* 0x002c643601007387 */ /* 0x000fe20000100800 */
[----:B------:R-:W-:Y:S01]  /*2470*/  IADD3 R112, R118, 0x60, RZ ;  /* 0x0000006076707810 */ /* 0x000fe20007ffe0ff */
[----:B------:R-:W-:Y:S01]  /*2480*/  IMAD.MOV R9, RZ, RZ, -R9 ;  /* 0x000000ffff097224 */ /* 0x000fe200078e0a09 */
[----:B------:R-:W-:Y:S01]  /*2490*/  IABS R51, R32 ;  /* 0x0000002000337213 */ /* 0x000fe20000000000 */
[----:B------:R-:W-:Y:S01]  /*24a0*/  IMAD R139, R2, R6, R139 ;  /* 0x00000006028b7224 */ /* 0x000fe200078e028b */
[----:B------:R-:W-:Y:S01]  /*24b0*/  IADD3 R108, R118, 0xa0, RZ ;  /* 0x000000a0766c7810 */ /* 0x000fe20007ffe0ff */
[C---:B------:R-:W-:Y:S01]  /*24c0*/  IMAD R129, R2.reuse, R7, R129 ;  /* 0x0000000702817224 */ /* 0x040fe200078e0281 */
[----:B------:R-:W-:Y:S01]  /*24d0*/  IABS R17, R112 ;  /* 0x0000007000117213 */ /* 0x000fe20000000000 */
[----:B------:R-:W-:Y:S01]  /*24e0*/  @!P5 IMAD.IADD R41, R41, 0x1, -R2 ;  /* 0x000000012929d824 */ /* 0x000fe200078e0a02 */
[C---:B------:R-:W-:Y:S01]  /*24f0*/  ISETP.GT.U32.AND P5, PT, R2.reuse, R113, PT ;  /* 0x000000710200720c */ /* 0x040fe20003fa4070 */
[----:B------:R-:W-:Y:S01]  /*2500*/  IMAD.MOV R10, RZ, RZ, -R10 ;  /* 0x000000ffff0a7224 */ /* 0x000fe200078e0a0a */
[C---:B------:R-:W-:Y:S01]  /*2510*/  ISETP.GT.U32.AND P3, PT, R2.reuse, R129, PT ;  /* 0x000000810200720c */ /* 0x040fe20003f64070 */
[----:B------:R-:W-:Y:S01]  /*2520*/  IMAD R73, R2, R9, R73 ;  /* 0x0000000902497224 */ /* 0x000fe200078e0249 */
[----:B------:R-:W-:Y:S01]  /*2530*/  IABS R11, R108 ;  /* 0x0000006c000b7213 */ /* 0x000fe20000000000 */
[----:B------:R-:W-:Y:S01]  /*2540*/  IMAD.HI.U32 R6, R3, R149, RZ ;  /* 0x0000009503067227 */ /* 0x000fe200078e00ff */
[C---:B------:R-:W-:Y:S01]  /*2550*/  IADD3 R116, R118.reuse, 0x20, RZ ;  /* 0x0000002076747810 */ /* 0x040fe20007ffe0ff */
[----:B------:R-:W-:Y:S01]  /*2560*/  STL [R1+0x2c68], R52 ;  /* 0x002c683401007387 */ /* 0x000fe20000100800 */
[----:B------:R-:W-:Y:S01]  /*2570*/  IADD3 R106, R118, 0xc0, RZ ;  /* 0x000000c0766a7810 */ /* 0x000fe20007ffe0ff */
[----:B------:R-:W-:Y:S01]  /*2580*/  @!P2 IMAD.IADD R63, R63, 0x1, -R2 ;  /* 0x000000013f3fa824 */ /* 0x000fe200078e0a02 */
[----:B------:R-:W-:Y:S01]  /*2590*/  ISETP.GT.U32.AND P2, PT, R2, R139, PT ;  /* 0x0000008b0200720c */ /* 0x000fe20003f44070 */
[----:B------:R-:W-:Y:S01]  /*25a0*/  IMAD.HI.U32 R9, R3, R61, RZ ;  /* 0x0000003d03097227 */ /* 0x000fe200078e00ff */
[----:B------:R-:W-:Y:S01]  /*25b0*/  IADD3 R6, -R6, RZ, RZ ;  /* 0x000000ff06067210 */ /* 0x000fe20007ffe1ff */
[----:B------:R-:W-:Y:S01]  /*25c0*/  STL [R1+0x2c6c], R50 ;  /* 0x002c6c3201007387 */ /* 0x000fe20000100800 */
[----:B------:R-:W-:Y:S01]  /*25d0*/  IABS R31, R116 ;  /* 0x00000074001f7213 */ /* 0x000fe20000000000 */
[----:B------:R-:W-:Y:S01]  /*25e0*/  IMAD R53, R2, R10, R53 ;  /* 0x0000000a02357224 */ /* 0x000fe200078e0235 */
[----:B------:R-:W-:Y:S01]  /*25f0*/  IADD3 R9, -R9, RZ, RZ ;  /* 0x000000ff09097210 */ /* 0x000fe20007ffe1ff */
[C---:B------:R-:W-:Y:S01]  /*2600*/  IMAD.HI.U32 R10, R3.reuse, R37, RZ ;  /* 0x00000025030a7227 */ /* 0x040fe200078e00ff */
[C---:B------:R-:W-:Y:S01]  /*2610*/  IADD3 R98, R118.reuse, 0x120, RZ ;  /* 0x0000012076627810 */ /* 0x040fe20007ffe0ff */
[----:B------:R-:W-:Y:S01]  /*2620*/  STL [R1+0x2c70], R48 ;  /* 0x002c703001007387 */ /* 0x000fe20000100800 */
[----:B------:R-:W-:Y:S01]  /*2630*/  IADD3 R96, R118, 0x140, RZ ;  /* 0x0000014076607810 */ /* 0x000fe20007ffe0ff */
[----:B------:R-:W-:Y:S01]  /*2640*/  IMAD.HI.U32 R7, R3, R119, RZ ;  /* 0x0000007703077227 */ /* 0x000fe200078e00ff */
[----:B------:R-:W-:Y:S01]  /*2650*/  IABS R29, R106 ;  /* 0x0000006a001d7213 */ /* 0x000fe20000000000 */
[----:B------:R-:W-:Y:S01]  /*2660*/  STL [R1+0x2c74], R46 ;  /* 0x002c742e01007387 */ /* 0x000fe20000100800 */
[----:B------:R-:W-:Y:S01]  /*2670*/  @!P2 IADD3 R139, R139, -R2, RZ ;  /* 0x800000028b8ba210 */ /* 0x000fe20007ffe0ff */
[----:B------:R-:W-:Y:S01]  /*2680*/  IMAD.MOV R10, RZ, RZ, -R10 ;  /* 0x000000ffff0a7224 */ /* 0x000fe200078e0a0a */
[C---:B------:R-:W-:Y:S01]  /*2690*/  ISETP.GT.U32.AND P2, PT, R2.reuse, R95, PT ;  /* 0x0000005f0200720c */ /* 0x040fe20003f44070 */
[C---:B------:R-:W-:Y:S01]  /*26a0*/  IMAD R149, R2.reuse, R6, R149 ;  /* 0x0000000602957224 */ /* 0x040fe200078e0295 */
[----:B------:R-:W-:Y:S01]  /*26b0*/  IABS R15, R96 ;  /* 0x00000060000f7213 */ /* 0x000fe20000000000 */
[----:B------:R-:W-:Y:S01]  /*26c0*/  IMAD R61, R2, R9, R61 ;  /* 0x00000009023d7224 */ /* 0x000fe200078e023d */
[C---:B------:R-:W-:Y:S01]  /*26d0*/  IADD3 R20, R118.reuse, 0x160, RZ ;  /* 0x0000016076147810 */ /* 0x040fe20007ffe0ff */
[----:B------:R-:W-:Y:S01]  /*26e0*/  IMAD.MOV R7, RZ, RZ, -R7 ;  /* 0x000000ffff077224 */ /* 0x000fe200078e0a07 */
[----:B------:R-:W-:Y:S01]  /*26f0*/  IADD3 R14, R118, 0x1e0, RZ ;  /* 0x000001e0760e7810 */ /* 0x000fe20007ffe0ff */
[--C-:B------:R-:W-:Y:S01]  /*2700*/  @!P6 IMAD.IADD R143, R143, 0x1, -R2.reuse ;  /* 0x000000018f8fe824 */ /* 0x100fe200078e0a02 */
[C---:B------:R-:W-:Y:S01]  /*2710*/  ISETP.GT.U32.AND P6, PT, R2.reuse, R155, PT ;  /* 0x0000009b0200720c */ /* 0x040fe20003fc4070 */
[--C-:B------:R-:W-:Y:S01]  /*2720*/  @!P4 IMAD.IADD R151, R151, 0x1, -R2.reuse ;  /* 0x000000019797c824 */ /* 0x100fe200078e0a02 */
[C---:B------:R-:W-:Y:S01]  /*2730*/  ISETP.GT.U32.AND P4, PT, R2.reuse, R91, PT ;  /* 0x0000005b0200720c */ /* 0x040fe20003f84070 */
[--C-:B------:R-:W-:Y:S01]  /*2740*/  @!P5 IMAD.IADD R113, R113, 0x1, -R2.reuse ;  /* 0x000000017171d824 */ /* 0x100fe200078e0a02 */
[C---:B------:R-:W-:Y:S01]  /*2750*/  ISETP.GT.U32.AND P5, PT, R2.reuse, R73, PT ;  /* 0x000000490200720c */ /* 0x040fe20003fa4070 */
[----:B------:R-:W-:Y:S01]  /*2760*/  IMAD R37, R2, R10, R37 ;  /* 0x0000000a02257224 */ /* 0x000fe200078e0225 */
[----:B------:R-:W-:Y:S01]  /*2770*/  IABS R23, R20 ;  /* 0x0000001400177213 */ /* 0x000fe20000000000 */
[C---:B------:R-:W-:Y:S01]  /*2780*/  IMAD.HI.U32 R6, R3.reuse, R135, RZ ;  /* 0x0000008703067227 */ /* 0x040fe200078e00ff */
[----:B------:R-:W-:Y:S01]  /*2790*/  IABS R161, R14 ;  /* 0x0000000e00a17213 */ /* 0x000fe20000000000 */
[----:B------:R-:W-:Y:S01]  /*27a0*/  STL [R1+0x2c78], R44 ;  /* 0x002c782c01007387 */ /* 0x000fe20000100800 */
[C---:B------:R-:W-:Y:S01]  /*27b0*/  IADD3 R114, R118.reuse, 0x40, RZ ;  /* 0x0000004076727810 */ /* 0x040fe20007ffe0ff */
[----:B------:R-:W-:Y:S01]  /*27c0*/  IMAD.HI.U32 R10, R3, R33, RZ ;  /* 0x00000021030a7227 */ /* 0x000fe200078e00ff */
[----:B------:R-:W-:Y:S01]  /*27d0*/  IADD3 R110, R118, 0x80, RZ ;  /* 0x00000080766e7810 */ /* 0x000fe20007ffe0ff */
[----:B------:R-:W-:Y:S01]  /*27e0*/  STL [R1+0x2c7c], R42 ;  /* 0x002c7c2a01007387 */ /* 0x000fe20000100800 */
[----:B------:R-:W-:Y:S01]  /*27f0*/  IABS R27, R114 ;  /* 0x00000072001b7213 */ /* 0x000fe20000000000 */
[--C-:B------:R-:W-:Y:S01]  /*2800*/  @!P1 IMAD.IADD R79, R79, 0x1, -R2.reuse ;  /* 0x000000014f4f9824 */ /* 0x100fe200078e0a02 */
[C---:B------:R-:W-:Y:S01]  /*2810*/  ISETP.GT.U32.AND P1, PT, R2.reuse, R149, PT ;  /* 0x000000950200720c */ /* 0x040fe20003f24070 */
[----:B------:R-:W-:Y:S01]  /*2820*/  @!P3 IMAD.IADD R129, R129, 0x1, -R2 ;  /* 0x000000018181b824 */ /* 0x000fe200078e0a02 */
[C---:B------:R-:W-:Y:S01]  /*2830*/  ISETP.GT.U32.AND P3, PT, R2.reuse, R61, PT ;  /* 0x0000003d0200720c */ /* 0x040fe20003f64070 */
[----:B------:R-:W-:Y:S01]  /*2840*/  IMAD R119, R2, R7, R119 ;  /* 0x0000000702777224 */ /* 0x000fe200078e0277 */
[----:B------:R-:W-:Y:S01]  /*2850*/  IADD3 R10, -R10, RZ, RZ ;  /* 0x000000ff0a0a7210 */ /* 0x000fe20007ffe1ff */
[----:B------:R-:W-:Y:S01]  /*2860*/  IMAD.HI.U32 R7, R3, R133, RZ ;  /* 0x0000008503077227 */ /* 0x000fe200078e00ff */
[----:B------:R-:W-:Y:S01]  /*2870*/  @!P5 IADD3 R73, R73, -R2, RZ ;  /* 0x800000024949d210 */ /* 0x000fe20007ffe0ff */
[----:B------:R-:W-:Y:S01]  /*2880*/  STL [R1+0x2c80], R40 ;  /* 0x002c802801007387 */ /* 0x000fe20000100800 */
[----:B------:R-:W-:Y:S01]  /*2890*/  IABS R13, R110 ;  /* 0x0000006e000d7213 */ /* 0x000fe20000000000 */
[----:B------:R-:W-:Y:S01]  /*28a0*/  IMAD.HI.U32 R5, R3, R159, RZ ;  /* 0x0000009f03057227 */ /* 0x000fe200078e00ff */
[----:B------:R-:W-:Y:S01]  /*28b0*/  IADD3 R7, -R7, RZ, RZ ;  /* 0x000000ff07077210 */ /* 0x000fe20007ffe1ff */
[----:B------:R-:W-:Y:S01]  /*28c0*/  STL [R1+0x2ca4], R38 ;  /* 0x002ca42601007387 */ /* 0x000fe20000100800 */
[C---:B------:R-:W-:Y:S01]  /*28d0*/  IADD3 R104, R118.reuse, 0xe0, RZ ;  /* 0x000000e076687810 */ /* 0x040fe20007ffe0ff */
[----:B------:R-:W-:Y:S01]  /*28e0*/  IMAD.MOV R6, RZ, RZ, -R6 ;  /* 0x000000ffff067224 */ /* 0x000fe200078e0a06 */
[----:B------:R-:W-:Y:S01]  /*28f0*/  IADD3 R102, R118, 0x100, RZ ;  /* 0x0000010076667810 */ /* 0x000fe20007ffe0ff */
[----:B------:R-:W-:Y:S01]  /*2900*/  IMAD.MOV R5, RZ, RZ, -R5 ;  /* 0x000000ffff057224 */ /* 0x000fe200078e0a05 */
[----:B------:R1:W-:Y:S01]  /*2910*/  STL [R1+0x2ca0], R36 ;  /* 0x002ca02401007387 */ /* 0x0003e20000100800 */
[C---:B------:R-:W-:Y:S01]  /*2920*/  IMAD R135, R2.reuse, R6, R135 ;  /* 0x0000000602877224 */ /* 0x040fe200078e0287 */
[----:B------:R-:W-:Y:S01]  /*2930*/  IABS R25, R104 ;  /* 0x0000006800197213 */ /* 0x000fe20000000000 */
[C---:B------:R-:W-:Y:S01]  /*2940*/  IMAD R33, R2.reuse, R10, R33 ;  /* 0x0000000a02217224 */ /* 0x040fe200078e0221 */
[----:B------:R-:W-:Y:S01]  /*2950*/  STL [R1+0x2c9c], R34 ;  /* 0x002c9c2201007387 */ /* 0x000fe20000100800 */
[C---:B------:R-:W-:Y:S01]  /*2960*/  IMAD R159, R2.reuse, R5, R159 ;  /* 0x00000005029f7224 */ /* 0x040fe200078e029f */
[----:B------:R-:W-:Y:S01]  /*2970*/  ISETP.GT.U32.AND P5, PT, R2, R135, PT ;  /* 0x000000870200720c */ /* 0x000fe20003fa4070 */
[----:B------:R-:W-:Y:S01]  /*2980*/  IMAD.HI.U32 R6, R3, R125, RZ ;  /* 0x0000007d03067227 */ /* 0x000fe200078e00ff */
[----:B------:R-:W-:Y:S01]  /*2990*/  STL [R1+0x2c98], R32 ;  /* 0x002c982001007387 */ /* 0x000fe20000100800 */
[----:B------:R-:W-:-:S02]  /*29a0*/  IABS R21, R102 ;  /* 0x0000006600157213 */ /* 0x000fc40000000000 */
[--C-:B------:R-:W-:Y:S01]  /*29b0*/  @!P6 IMAD.IADD R155, R155, 0x1, -R2.reuse ;  /* 0x000000019b9be824 */ /* 0x100fe200078e0a02 */
[C---:B------:R-:W-:Y:S01]  /*29c0*/  ISETP.GT.U32.AND P6, PT, R2.reuse, R85, PT ;  /* 0x000000550200720c */ /* 0x040fe20003fc4070 */
[--C-:B------:R-:W-:Y:S01]  /*29d0*/  @!P4 IMAD.IADD R91, R91, 0x1, -R2.reuse ;  /* 0x000000015b5bc824 */ /* 0x100fe200078e0a02 */
[C---:B------:R-:W-:Y:S01]  /*29e0*/  ISETP.GT.U32.AND P4, PT, R2.reuse, R37, PT ;  /* 0x000000250200720c */ /* 0x040fe20003f84070 */
[----:B------:R-:W-:Y:S01]  /*29f0*/  IMAD R133, R2, R7, R133 ;  /* 0x0000000702857224 */ /* 0x000fe200078e0285 */
[----:B------:R-:W-:Y:S01]  /*2a00*/  IADD3 R6, -R6, RZ, RZ ;  /* 0x000000ff06067210 */ /* 0x000fe20007ffe1ff */
[----:B------:R-:W-:Y:S01]  /*2a10*/  IMAD.HI.U32 R7, R3, R81, RZ ;  /* 0x0000005103077227 */ /* 0x000fe200078e00ff */
[----:B------:R-:W-:Y:S01]  /*2a20*/  STL [R1+0x2c94], R30 ;  /* 0x002c941e01007387 */ /* 0x000fe20000100800 */
[----:B------:R-:W-:Y:S02]  /*2a30*/  IADD3 R18, R118, 0x180, RZ ;  /* 0x0000018076127810 */ /* 0x000fe40007ffe0ff */
        /* <DEDUP_REMOVED lines=8> */
[C---:B------:R-:W-:Y:S01]  /*2ac0*/  IMAD R125, R2.reuse, R6, R125 ;  /* 0x00000006027d7224 */ /* 0x040fe200078e027d */
[-C--:B------:R-:W-:Y:S01]  /*2ad0*/  @!P4 IADD3 R37, R37, -R2.reuse, RZ ;  /* 0x800000022525c210 */ /* 0x080fe20007ffe0ff */
        /* <DEDUP_REMOVED lines=9> */
[-C--:B------:R-:W-:Y:S01]  /*2b70*/  @!P1 IADD3 R65, R65, -R2.reuse, RZ ;  /* 0x8000000241419210 */ /* 0x080fe20007ffe0ff */
[----:B------:R1:W-:Y:S01]  /*2b80*/  STL [R1+0x2c90], R28 ;  /* 0x002c901c01007387 */ /* 0x0003e20000100800 */
[C---:B------:R-:W-:Y:S01]  /*2b90*/  ISETP.GT.U32.AND P1, PT, R2.reuse, R57, PT ;  /* 0x000000390200720c */ /* 0x040fe20003f24070 */
[----:B------:R-:W-:Y:S01]  /*2ba0*/  IMAD.MOV R9, RZ, RZ, -R9 ;  /* 0x000000ffff097224 */ /* 0x000fe200078e0a09 */
[C---:B------:R-:W-:Y:S01]  /*2bb0*/  ISETP.GT.U32.AND P2, PT, R2.reuse, R113, PT ;  /* 0x000000710200720c */ /* 0x040fe20003f44070 */
[--C-:B------:R-:W-:Y:S01]  /*2bc0*/  @!P6 IMAD.IADD R53, R53, 0x1, -R2.reuse ;  /* 0x000000013535e824 */ /* 0x100fe200078e0a02 */
[-C--:B------:R-:W-:Y:S01]  /*2bd0*/  @!P3 IADD3 R159, R159, -R2.reuse, RZ ;  /* 0x800000029f9fb210 */ /* 0x080fe20007ffe0ff */
[--C-:B------:R-:W-:Y:S01]  /*2be0*/  @!P0 IMAD.IADD R35, R35, 0x1, -R2.reuse ;  /* 0x0000000123238824 */ /* 0x100fe200078e0a02 */
[C---:B------:R-:W-:Y:S01]  /*2bf0*/  ISETP.GT.U32.AND P3, PT, R2.reuse, R85, PT ;  /* 0x000000550200720c */ /* 0x040fe20003f64070 */
[--C-:B------:R-:W-:Y:S01]  /*2c00*/  @!P4 IMAD.IADD R125, R125, 0x1, -R2.reuse ;  /* 0x000000017d7dc824 */ /* 0x100fe200078e0a02 */
[C---:B------:R-:W-:Y:S01]  /*2c10*/  ISETP.GT.U32.AND P0, PT, R2.reuse, R119, PT ;  /* 0x000000770200720c */ /* 0x040fe20003f04070 */
[--C-:B------:R-:W-:Y:S01]  /*2c20*/  @!P5 IMAD.IADD R81, R81, 0x1, -R2.reuse ;  /* 0x000000015151d824 */ /* 0x100fe200078e0a02 */
[C---:B------:R-:W-:Y:S01]  /*2c30*/  ISETP.GT.U32.AND P4, PT, R2.reuse, R79, PT ;  /* 0x0000004f0200720c */ /* 0x040fe20003f84070 */
[C---:B------:R-:W-:Y:S01]  /*2c40*/  IMAD R51, R2.reuse, R9, R51 ;  /* 0x0000000902337224 */ /* 0x040fe200078e0233 */
[C---:B------:R-:W-:Y:S01]  /*2c50*/  ISETP.GT.U32.AND P5, PT, R2.reuse, R35, PT ;  /* 0x000000230200720c */ /* 0x040fe20003fa4070 */
[--C-:B------:R-:W-:Y:S01]  /*2c60*/  @!P1 IMAD.IADD R57, R57, 0x1, -R2.reuse ;  /* 0x0000000139399824 */ /* 0x100fe200078e0a02 */
[----:B------:R-:W-:Y:S01]  /*2c70*/  ISETP.GT.U32.AND P1, PT, R2, R139, PT ;  /* 0x0000008b0200720c */ /* 0x000fe20003f24070 */
[----:B------:R-:W-:Y:S01]  /*2c80*/  IMAD.HI.U32 R7, R4, R17, RZ ;  /* 0x0000001104077227 */ /* 0x000fe200078e00ff */
[-C--:B------:R-:W-:Y:S01]  /*2c90*/  @!P2 IADD3 R113, R113, -R2.reuse, RZ ;  /* 0x800000027171a210 */ /* 0x080fe20007ffe0ff */
[----:B------:R-:W-:Y:S01]  /*2ca0*/  STL [R1+0x2c8c], R26 ;  /* 0x002c8c1a01007387 */ /* 0x000fe20000100800 */
[C---:B------:R-:W-:Y:S01]  /*2cb0*/  ISETP.GT.U32.AND P2, PT, R2.reuse, R91, PT ;  /* 0x0000005b0200720c */ /* 0x040fe20003f44070 */
[--C-:B------:R-:W-:Y:S01]  /*2cc0*/  @!P3 IMAD.IADD R85, R85, 0x1, -R2.reuse ;  /* 0x000000015555b824 */ /* 0x100fe200078e0a02 */
[----:B------:R-:W-:Y:S01]  /*2cd0*/  ISETP.GT.U32.AND P3, PT, R2, R73, PT ;  /* 0x000000490200720c */ /* 0x000fe20003f64070 */
[----:B------:R-:W-:Y:S01]  /*2ce0*/  IMAD.HI.U32 R10, R4, R15, RZ ;  /* 0x0000000f040a7227 */ /* 0x000fe200078e00ff */
[C---:B------:R-:W-:Y:S01]  /*2cf0*/  ISETP.GT.U32.AND P6, PT, R2.reuse, R133, PT ;  /* 0x000000850200720c */ /* 0x040fe20003fc4070 */
[----:B------:R1:W-:Y:S01]  /*2d00*/  STL [R1+0x2c88], R22 ;  /* 0x002c881601007387 */ /* 0x0003e20000100800 */
[-C--:B------:R-:W-:Y:S01]  /*2d10*/  @!P0 IADD3 R119, R119, -R2.reuse, RZ ;  /* 0x8000000277778210 */ /* 0x080fe20007ffe0ff */
[--C-:B------:R-:W-:Y:S01]  /*2d20*/  @!P4 IMAD.IADD R79, R79, 0x1, -R2.reuse ;  /* 0x000000014f4fc824 */ /* 0x100fe200078e0a02 */
[C---:B------:R-:W-:Y:S01]  /*2d30*/  ISETP.GT.U32.AND P4, PT, R2.reuse, R53, PT ;  /* 0x000000350200720c */ /* 0x040fe20003f84070 */
[----:B------:R-:W-:Y:S01]  /*2d40*/  @!P5 IMAD.IADD R35, R35, 0x1, -R2 ;  /* 0x000000012323d824 */ /* 0x000fe200078e0a02 */
[C---:B------:R-:W-:Y:S01]  /*2d50*/  ISETP.GT.U32.AND P5, PT, R2.reuse, R149, PT ;  /* 0x000000950200720c */ /* 0x040fe20003fa4070 */
[----:B------:R-:W-:Y:S01]  /*2d60*/  IMAD.MOV R10, RZ, RZ, -R10 ;  /* 0x000000ffff0a7224 */ /* 0x000fe200078e0a0a */
[-C--:B------:R-:W-:Y:S01]  /*2d70*/  @!P1 IADD3 R139, R139, -R2.reuse, RZ ;  /* 0x800000028b8b9210 */ /* 0x080fe20007ffe0ff */
[--C-:B------:R-:W-:Y:S01]  /*2d80*/  @!P2 IMAD.IADD R91, R91, 0x1, -R2.reuse ;  /* 0x000000015b5ba824 */ /* 0x100fe200078e0a02 */
[C---:B------:R-:W-:Y:S01]  /*2d90*/  ISETP.GT.U32.AND P1, PT, R2.reuse, R119, PT ;  /* 0x000000770200720c */ /* 0x040fe20003f24070 */
[----:B------:R-:W-:Y:S01]  /*2da0*/  IMAD.MOV.U32 R169, RZ, RZ, R57 ;  /* 0x000000ffffa97224 */ /* 0x000fe200078e0039 */
[C---:B------:R-:W-:Y:S01]  /*2db0*/  ISETP.GT.U32.AND P2, PT, R2.reuse, R61, PT ;  /* 0x0000003d0200720c */ /* 0x040fe20003f44070 */
[--C-:B------:R-:W-:Y:S01]  /*2dc0*/  @!P6 IMAD.IADD R133, R133, 0x1, -R2.reuse ;  /* 0x000000018585e824 */ /* 0x100fe200078e0a02 */
[----:B------:R-:W-:Y:S01]  /*2dd0*/  @!P3 IADD3 R73, R73, -R2, RZ ;  /* 0x800000024949b210 */ /* 0x000fe20007ffe0ff */
[----:B------:R-:W-:Y:S01]  /*2de0*/  IMAD.MOV.U32 R171, RZ, RZ, R79 ;  /* 0x000000ffffab7224 */ /* 0x000fe200078e004f */
[C---:B------:R-:W-:Y:S01]  /*2df0*/  ISETP.GT.U32.AND P3, PT, R2.reuse, R37, PT ;  /* 0x000000250200720c */ /* 0x040fe20003f64070 */
[--C-:B------:R-:W-:Y:S01]  /*2e00*/  @!P4 IMAD.IADD R53, R53, 0x1, -R2.reuse ;  /* 0x000000013535c824 */ /* 0x100fe200078e0a02 */
[C---:B------:R-:W-:Y:S01]  /*2e10*/  ISETP.GT.U32.AND P4, PT, R2.reuse, R135, PT ;  /* 0x000000870200720c */ /* 0x040fe20003f84070 */
[--C-:B------:R-:W-:Y:S01]  /*2e20*/  @!P5 IMAD.IADD R149, R149, 0x1, -R2.reuse ;  /* 0x000000019595d824 */ /* 0x100fe200078e0a02 */
[C---:B------:R-:W-:Y:S01]  /*2e30*/  ISETP.GT.U32.AND P5, PT, R2.reuse, R133, PT ;  /* 0x000000850200720c */ /* 0x040fe20003fa4070 */
[----:B------:R-:W-:Y:S01]  /*2e40*/  IMAD.MOV.U32 R175, RZ, RZ, R73 ;  /* 0x000000ffffaf7224 */ /* 0x000fe200078e0049 */
[----:B------:R-:W-:Y:S01]  /*2e50*/  IABS R9, R118 ;  /* 0x0000007600097213 */ /* 0x000fe20000000000 */
[--C-:B------:R-:W-:Y:S01]  /*2e60*/  @!P1 IMAD.IADD R119, R119, 0x1, -R2.reuse ;  /* 0x0000000177779824 */ /* 0x100fe200078e0a02 */
[C---:B------:R-:W-:Y:S01]  /*2e70*/  ISETP.GT.U32.AND P1, PT, R2.reuse, R65, PT ;  /* 0x000000410200720c */ /* 0x040fe20003f24070 */
[--C-:B------:R-:W-:Y:S01]  /*2e80*/  @!P2 IMAD.IADD R61, R61, 0x1, -R2.reuse ;  /* 0x000000013d3da824 */ /* 0x100fe200078e0a02 */
[----:B------:R-:W-:Y:S01]  /*2e90*/  ISETP.GT.U32.AND P2, PT, R2, R33, PT ;  /* 0x000000210200720c */ /* 0x000fe20003f44070 */
[----:B------:R-:W-:Y:S01]  /*2ea0*/  IMAD.HI.U32 R3, R4, R9, RZ ;  /* 0x0000000904037227 */ /* 0x000fe200078e00ff */
[----:B------:R-:W-:Y:S01]  /*2eb0*/  IADD3 R7, -R7, RZ, RZ ;  /* 0x000000ff07077210 */ /* 0x000fe20007ffe1ff */
[----:B------:R1:W-:Y:S01]  /*2ec0*/  STL [R1+0x2c84], R24 ;  /* 0x002c841801007387 */ /* 0x0003e20000100800 */
[C---:B------:R-:W-:Y:S01]  /*2ed0*/  ISETP.GT.U32.AND P0, PT, R2.reuse, R51, PT ;  /* 0x000000330200720c */ /* 0x040fe20003f04070 */
[--C-:B------:R-:W-:Y:S01]  /*2ee0*/  @!P3 IMAD.IADD R37, R37, 0x1, -R2.reuse ;  /* 0x000000012525b824 */ /* 0x100fe200078e0a02 */
[----:B------:R-:W-:Y:S01]  /*2ef0*/  ISETP.GT.U32.AND P3, PT, R2, R159, PT ;  /* 0x0000009f0200720c */ /* 0x000fe20003f64070 */
[--C-:B------:R-:W-:Y:S01]  /*2f00*/  @!P5 IMAD.IADD R133, R133, 0x1, -R2.reuse ;  /* 0x000000018585d824 */ /* 0x100fe200078e0a02 */
[-C--:B------:R-:W-:Y:S01]  /*2f10*/  @!P4 IADD3 R135, R135, -R2.reuse, RZ ;  /* 0x800000028787c210 */ /* 0x080fe20007ffe0ff */
[----:B------:R-:W-:Y:S01]  /*2f20*/  IMAD R17, R0, R7, R17 ;  /* 0x0000000700117224 */ /* 0x000fe200078e0211 */
[----:B------:R-:W-:Y:S01]  /*2f30*/  ISETP.GT.U32.AND P4, PT, R2, R125, PT ;  /* 0x0000007d0200720c */ /* 0x000fe20003f84070 */
[--C-:B------:R-:W-:Y:S01]  /*2f40*/  @!P1 IMAD.IADD R65, R65, 0x1, -R2.reuse ;  /* 0x0000000141419824 */ /* 0x100fe200078e0a02 */
[----:B------:R-:W-:Y:S01]  /*2f50*/  ISETP.GE.AND P5, PT, R168, RZ, PT ;  /* 0x000000ffa800720c */ /* 0x000fe20003fa6270 */
[--C-:B------:R-:W-:Y:S01]  /*2f60*/  @!P2 IMAD.IADD R33, R33, 0x1, -R2.reuse ;  /* 0x000000012121a824 */ /* 0x100fe200078e0a02 */
[----:B------:R-:W-:Y:S01]  /*2f70*/  ISETP.GE.AND P1, PT, R167, RZ, PT ;  /* 0x000000ffa700720c */ /* 0x000fe20003f26270 */
[----:B-1----:R-:W-:Y:S01]  /*2f80*/  IMAD.MOV.U32 R167, RZ, RZ, R41 ;  /* 0x000000ffffa77224 */ /* 0x002fe200078e0029 */
[----:B------:R-:W-:Y:S01]  /*2f90*/  ISETP.GE.AND P2, PT, R166, RZ, PT ;  /* 0x000000ffa600720c */ /* 0x000fe20003f46270 */
[--C-:B------:R-:W-:Y:S01]  /*2fa0*/  @!P0 IMAD.IADD R51, R51, 0x1, -R2.reuse ;  /* 0x0000000133338824 */ /* 0x100fe200078e0a02 */
[----:B------:R-:W-:Y:S01]  /*2fb0*/  IADD3 R3, -R3, RZ, RZ ;  /* 0x000000ff03037210 */ /* 0x000fe20007ffe1ff */
[--C-:B------:R-:W-:Y:S01]  /*2fc0*/  @!P3 IMAD.IADD R159, R159, 0x1, -R2.reuse ;  /* 0x000000019f9fb824 */ /* 0x100fe200078e0a02 */
[----:B------:R-:W-:Y:S01]  /*2fd0*/  ISETP.GE.AND P3, PT, R165, RZ, PT ;  /* 0x000000ffa500720c */ /* 0x000fe20003f66270 */
[----:B--2---:R-:W-:Y:S01]  /*2fe0*/  IMAD.MOV.U32 R165, RZ, RZ, R49 ;  /* 0x000000ffffa57224 */ /* 0x004fe200078e0031 */
[----:B------:R-:W-:Y:S01]  /*2ff0*/  ISETP.GT.U32.AND P6, PT, R2, R63, PT ;  /* 0x0000003f0200720c */ /* 0x000fe20003fc4070 */
[----:B------:R-:W-:Y:S01]  /*3000*/  IMAD R5, R0, R3, R9 ;  /* 0x0000000300057224 */ /* 0x000fe200078e0209 */
[----:B------:R-:W-:Y:S01]  /*3010*/  @!P4 IADD3 R125, R125, -R2, RZ ;  /* 0x800000027d7dc210 */ /* 0x000fe20007ffe0ff */
[----:B------:R-:W-:Y:S01]  /*3020*/  @!P5 IMAD.MOV R157, RZ, RZ, -R157 ;  /* 0x000000ffff9dd224 */ /* 0x000fe200078e0a9d */
[----:B------:R-:W-:Y:S01]  /*3030*/  ISETP.GE.AND P4, PT, R164, RZ, PT ;  /* 0x000000ffa400720c */ /* 0x000fe20003f86270 */
[----:B------:R-:W-:Y:S01]  /*3040*/  IMAD.HI.U32 R9, R4, R11, RZ ;  /* 0x0000000b04097227 */ /* 0x000fe200078e00ff */
[----:B------:R-:W-:Y:S01]  /*3050*/  ISETP.GE.AND P5, PT, R163, RZ, PT ;  /* 0x000000ffa300720c */ /* 0x000fe20003fa6270 */
[----:B------:R-:W-:Y:S01]  /*3060*/  STL [R1+0x1b78], R118 ;  /* 0x001b787601007387 */ /* 0x000fe20000100800 */
[----:B------:R-:W-:Y:S01]  /*3070*/  @!P1 IADD3 R117, -R117, RZ, RZ ;  /* 0x000000ff75759210 */ /* 0x000fe20007ffe1ff */
[----:B------:R-:W-:Y:S01]  /*3080*/  @!P2 IMAD.MOV R93, RZ, RZ, -R93 ;  /* 0x000000ffff5da224 */ /* 0x000fe200078e0a5d */
[----:B------:R-:W-:Y:S01]  /*3090*/  ISETP.GE.AND P1, PT, R162, RZ, PT ;  /* 0x000000ffa200720c */ /* 0x000fe20003f26270 */
[----:B------:R-:W-:Y:S01]  /*30a0*/  @!P3 IMAD.MOV R77, RZ, RZ, -R77 ;  /* 0x000000ffff4db224 */ /* 0x000fe200078e0a4d */
[----:B------:R-:W-:Y:S01]  /*30b0*/  ISETP.GE.AND P2, PT, R160, RZ, PT ;  /* 0x000000ffa000720c */ /* 0x000fe20003f46270 */
[----:B------:R-:W-:Y:S01]  /*30c0*/  IMAD.MOV R9, RZ, RZ, -R9 ;  /* 0x000000ffff097224 */ /* 0x000fe200078e0a09 */
[----:B------:R-:W-:Y:S01]  /*30d0*/  ISETP.GE.AND P3, PT, R158, RZ, PT ;  /* 0x000000ff9e00720c */ /* 0x000fe20003f66270 */
[----:B------:R-:W-:Y:S01]  /*30e0*/  IMAD.HI.U32 R3, R4, R31, RZ ;  /* 0x0000001f04037227 */ /* 0x000fe200078e00ff */
[----:B---3--:R-:W-:Y:S01]  /*30f0*/  MOV R163, R67 ;  /* 0x0000004300a37202 */ /* 0x008fe20000000f00 */
[----:B------:R-:W-:Y:S01]  /*3100*/  STL [R1+0x1b9c], R116 ;  /* 0x001b9c7401007387 */ /* 0x000fe20000100800 */
[----:B------:R-:W-:Y:S01]  /*3110*/  @!P4 IADD3 R47, -R47, RZ, RZ ;  /* 0x000000ff2f2fc210 */ /* 0x000fe20007ffe1ff */
[----:B------:R-:W-:Y:S01]  /*3120*/  @!P5 IMAD.MOV R145, RZ, RZ, -R145 ;  /* 0x000000ffff91d224 */ /* 0x000fe200078e0a91 */
[----:B------:R-:W-:Y:S01]  /*3130*/  ISETP.GE.AND P4, PT, R156, RZ, PT ;  /* 0x000000ff9c00720c */ /* 0x000fe20003f86270 */
[----:B------:R-:W-:Y:S01]  /*3140*/  IMAD R7, R0, R9, R11 ;  /* 0x0000000900077224 */ /* 0x000fe200078e020b */
[----:B------:R-:W-:Y:S01]  /*3150*/  ISETP.GE.AND P5, PT, R154, RZ, PT ;  /* 0x000000ff9a00720c */ /* 0x000fe20003fa6270 */
[----:B------:R-:W-:Y:S01]  /*3160*/  @!P1 IMAD.MOV R109, RZ, RZ, -R109 ;  /* 0x000000ffff6d9224 */ /* 0x000fe200078e0a6d */
[----:B------:R-:W-:Y:S01]  /*3170*/  ISETP.GE.AND P1, PT, R152, RZ, PT ;  /* 0x000000ff9800720c */ /* 0x000fe20003f26270 */
[----:B------:R-:W-:Y:S01]  /*3180*/  IMAD.MOV R3, RZ, RZ, -R3 ;  /* 0x000000ffff037224 */ /* 0x000fe200078e0a03 */
[----:B------:R-:W-:Y:S01]  /*3190*/  @!P2 IADD3 R97, -R97, RZ, RZ ;  /* 0x000000ff6161a210 */ /* 0x000fe20007ffe1ff */
[----:B------:R-:W-:Y:S01]  /*31a0*/  @!P3 IMAD.MOV R59, RZ, RZ, -R59 ;  /* 0x000000ffff3bb224 */ /* 0x000fe200078e0a3b */
[----:B------:R-:W-:Y:S01]  /*31b0*/  ISETP.GE.AND P2, PT, R150, RZ, PT ;  /* 0x000000ff9600720c */ /* 0x000fe20003f46270 */
[----:B------:R-:W-:Y:S01]  /*31c0*/  IMAD R31, R0, R3, R31 ;  /* 0x00000003001f7224 */ /* 0x000fe200078e021f */
[----:B------:R-:W-:Y:S01]  /*31d0*/  ISETP.GE.AND P3, PT, R148, RZ, PT ;  /* 0x000000ff9400720c */ /* 0x000fe20003f66270 */
[----:B------:R-:W-:Y:S01]  /*31e0*/  IMAD.HI.U32 R3, R4, R29, RZ ;  /* 0x0000001d04037227 */ /* 0x000fe200078e00ff */
[----:B------:R-:W-:Y:S01]  /*31f0*/  IABS R11, R98 ;  /* 0x00000062000b7213 */ /* 0x000fe20000000000 */
[----:B------:R-:W-:Y:S01]  /*3200*/  STL [R1+0x1b98], R114 ;  /* 0x001b987201007387 */ /* 0x000fe20000100800 */
[----:B------:R-:W-:Y:S01]  /*3210*/  ISETP.GT.U32.AND P0, PT, R2, R151, PT ;  /* 0x000000970200720c */ /* 0x000fe20003f04070 */
[----:B------:R-:W-:Y:S01]  /*3220*/  @!P4 IMAD.MOV R39, RZ, RZ, -R39 ;  /* 0x000000ffff27c224 */ /* 0x000fe200078e0a27 */
[----:B------:R-:W-:Y:S01]  /*3230*/  @!P5 IADD3 R153, -R153, RZ, RZ ;  /* 0x000000ff9999d210 */ /* 0x000fe20007ffe1ff */
[----:B------:R-:W-:Y:S01]  /*3240*/  @!P1 IMAD.MOV R121, RZ, RZ, -R121 ;  /* 0x000000ffff799224 */ /* 0x000fe200078e0a79 */
[----:B------:R-:W-:Y:S01]  /*3250*/  ISETP.GE.AND P4, PT, R146, RZ, PT ;  /* 0x000000ff9200720c */ /* 0x000fe20003f86270 */
[----:B------:R-:W-:Y:S01]  /*3260*/  IMAD.HI.U32 R9, R4, R11, RZ ;  /* 0x0000000b04097227 */ /* 0x000fe200078e00ff */
[----:B------:R-:W-:Y:S01]  /*3270*/  ISETP.GE.AND P5, PT, R144, RZ, PT ;  /* 0x000000ff9000720c */ /* 0x000fe20003fa6270 */
[----:B------:R-:W-:Y:S01]  /*3280*/  STL [R1+0x1b94], R112 ;  /* 0x001b947001007387 */ /* 0x000fe20000100800 */
[----:B------:R-:W-:Y:S01]  /*3290*/  ISETP.GE.AND P1, PT, R142, RZ, PT ;  /* 0x000000ff8e00720c */ /* 0x000fe20003f26270 */
[----:B------:R-:W-:Y:S01]  /*32a0*/  @!P2 IMAD.MOV R87, RZ, RZ, -R87 ;  /* 0x000000ffff57a224 */ /* 0x000fe200078e0a57 */
[----:B------:R-:W-:Y:S01]  /*32b0*/  ISETP.GE.AND P2, PT, R140, RZ, PT ;  /* 0x000000ff8c00720c */ /* 0x000fe20003f46270 */
[----:B------:R-:W-:Y:S01]  /*32c0*/  IMAD.MOV.U32 R177, RZ, RZ, R53 ;  /* 0x000000ffffb17224 */ /* 0x000fe200078e0035 */
[----:B------:R-:W-:Y:S01]  /*32d0*/  @!P3 IADD3 R75, -R75, RZ, RZ ;  /* 0x000000ff4b4bb210 */ /* 0x000fe20007ffe1ff */
[----:B------:R-:W-:Y:S01]  /*32e0*/  @!P0 IMAD.IADD R151, R151, 0x1, -R2 ;  /* 0x0000000197978824 */ /* 0x000fe200078e0a02 */
[----:B------:R-:W-:Y:S01]  /*32f0*/  ISETP.GE.AND P3, PT, R138, RZ, PT ;  /* 0x000000ff8a00720c */ /* 0x000fe20003f66270 */
[----:B------:R-:W-:Y:S01]  /*3300*/  IMAD.MOV.U32 R181, RZ, RZ, R37 ;  /* 0x000000ffffb57224 */ /* 0x000fe200078e0025 */
[----:B------:R-:W-:Y:S01]  /*3310*/  IADD3 R3, -R3, RZ, RZ ;  /* 0x000000ff03037210 */ /* 0x000fe20007ffe1ff */
[----:B------:R-:W-:Y:S01]  /*3320*/  @!P4 IMAD.MOV R43, RZ, RZ, -R43 ;  /* 0x000000ffff2bc224 */ /* 0x000fe200078e0a2b */
[----:B------:R-:W-:Y:S01]  /*3330*/  ISETP.GE.AND P4, PT, R136, RZ, PT ;  /* 0x000000ff8800720c */ /* 0x000fe20003f86270 */
[----:B------:R-:W-:Y:S01]  /*3340*/  @!P5 IMAD.MOV R137, RZ, RZ, -R137 ;  /* 0x000000ffff89d224 */ /* 0x000fe200078e0a89 */
[----:B------:R-:W-:Y:S01]  /*3350*/  ISETP.GE.AND P5, PT, R134, RZ, PT ;  /* 0x000000ff8600720c */ /* 0x000fe20003fa6270 */
[----:B------:R-:W-:Y:S01]  /*3360*/  IMAD R29, R0, R3, R29 ;  /* 0x00000003001d7224 */ /* 0x000fe200078e021d */
[----:B------:R-:W-:Y:S01]  /*3370*/  @!P1 IADD3 R115, -R115, RZ, RZ ;  /* 0x000000ff73739210 */ /* 0x000fe20007ffe1ff */
[----:B------:R-:W-:Y:S01]  /*3380*/  @!P2 IMAD.MOV R89, RZ, RZ, -R89 ;  /* 0x000000ffff59a224 */ /* 0x000fe200078e0a59 */
[----:B------:R-:W-:Y:S01]  /*3390*/  ISETP.GE.AND P1, PT, R132, RZ, PT ;  /* 0x000000ff8400720c */ /* 0x000fe20003f26270 */
[----:B------:R-:W-:Y:S01]  /*33a0*/  IMAD.HI.U32 R3, R4, R23, RZ ;  /* 0x0000001704037227 */ /* 0x000fe200078e00ff */
[----:B------:R-:W-:Y:S01]  /*33b0*/  ISETP.GE.AND P2, PT, R130, RZ, PT ;  /* 0x000000ff8200720c */ /* 0x000fe20003f46270 */
[----:B------:R-:W-:Y:S01]  /*33c0*/  STL [R1+0x1b90], R110 ;  /* 0x001b906e01007387 */ /* 0x000fe20000100800 */
[----:B------:R-:W-:Y:S01]  /*33d0*/  IADD3 R9, -R9, RZ, RZ ;  /* 0x000000ff09097210 */ /* 0x000fe20007ffe1ff */
[----:B------:R-:W-:Y:S01]  /*33e0*/  @!P3 IMAD.MOV R71, RZ, RZ, -R71 ;  /* 0x000000ffff47b224 */ /* 0x000fe200078e0a47 */
[----:B------:R-:W-:Y:S01]  /*33f0*/  ISETP.GE.AND P3, PT, R128, RZ, PT ;  /* 0x000000ff8000720c */ /* 0x000fe20003f66270 */
[----:B------:R-:W-:Y:S01]  /*3400*/  IMAD.HI.U32 R6, R4, R27, RZ ;  /* 0x0000001b04067227 */ /* 0x000fe200078e00ff */
[----:B------:R-:W-:Y:S01]  /*3410*/  @!P4 IADD3 R55, -R55, RZ, RZ ;  /* 0x000000ff3737c210 */ /* 0x000fe20007ffe1ff */
[----:B------:R-:W-:Y:S01]  /*3420*/  STL [R1+0x1b8c], R108 ;  /* 0x001b8c6c01007387 */ /* 0x000fe20000100800 */
[----:B------:R-:W-:Y:S01]  /*3430*/  ISETP.GE.AND P4, PT, R126, RZ, PT ;  /* 0x000000ff7e00720c */ /* 0x000fe20003f86270 */
[C---:B------:R-:W-:Y:S01]  /*3440*/  IMAD R11, R0.reuse, R9, R11 ;  /* 0x00000009000b7224 */ /* 0x040fe200078e020b */
[----:B------:R-:W-:Y:S01]  /*3450*/  IADD3 R3, -R3, RZ, RZ ;  /* 0x000000ff03037210 */ /* 0x000fe20007ffe1ff */
[----:B------:R-:W-:Y:S01]  /*3460*/  IMAD R9, R0, R10, R15 ;  /* 0x0000000a00097224 */ /* 0x000fe200078e020f */
[----:B------:R-:W-:Y:S01]  /*3470*/  @!P6 IADD3 R63, R63, -R2, RZ ;  /* 0x800000023f3fe210 */ /* 0x000fe20007ffe0ff */
[----:B------:R-:W-:Y:S01]  /*3480*/  IMAD.HI.U32 R10, R4, R161, RZ ;  /* 0x000000a1040a7227 */ /* 0x000fe200078e00ff */
[----:B------:R-:W-:Y:S01]  /*3490*/  @!P2 IADD3 R107, -R107, RZ, RZ ;  /* 0x000000ff6b6ba210 */ /* 0x000fe20007ffe1ff */
[----:B------:R-:W-:Y:S01]  /*34a0*/  STL [R1+0x1b88], R106 ;  /* 0x001b886a01007387 */ /* 0x000fe20000100800 */
[----:B------:R-:W-:Y:S01]  /*34b0*/  ISETP.GE.AND P2, PT, R120, RZ, PT ;  /* 0x000000ff7800720c */ /* 0x000fe20003f46270 */
[----:B------:R-:W-:Y:S01]  /*34c0*/  @!P5 IMAD.MOV R147, RZ, RZ, -R147 ;  /* 0x000000ffff93d224 */ /* 0x000fe200078e0a93 */
[----:B------:R-:W-:Y:S01]  /*34d0*/  ISETP.GE.AND P5, PT, R124, RZ, PT ;  /* 0x000000ff7c00720c */ /* 0x000fe20003fa6270 */
[----:B------:R-:W-:Y:S01]  /*34e0*/  @!P1 IMAD.MOV R127, RZ, RZ, -R127 ;  /* 0x000000ffff7f9224 */ /* 0x000fe200078e0a7f */
[----:B------:R-:W-:Y:S01]  /*34f0*/  IADD3 R10, -R10, RZ, RZ ;  /* 0x000000ff0a0a7210 */ /* 0x000fe20007ffe1ff */
[----:B------:R-:W-:Y:S01]  /*3500*/  @!P3 IMAD.MOV R83, RZ, RZ, -R83 ;  /* 0x000000ffff53b224 */ /* 0x000fe200078e0a53 */
[----:B------:R-:W-:Y:S01]  /*3510*/  ISETP.GE.AND P1, PT, R122, RZ, PT ;  /* 0x000000ff7a00720c */ /* 0x000fe20003f26270 */
[----:B------:R-:W-:Y:S01]  /*3520*/  IMAD R23, R0, R3, R23 ;  /* 0x0000000300177224 */ /* 0x000fe200078e0217 */
[----:B------:R-:W-:Y:S01]  /*3530*/  ISETP.GE.AND P3, PT, R92, RZ, PT ;  /* 0x000000ff5c00720c */ /* 0x000fe20003f66270 */
[----:B------:R-:W-:Y:S01]  /*3540*/  IMAD R3, R0, R10, R161 ;  /* 0x0000000a00037224 */ /* 0x000fe200078e02a1 */
[----:B------:R-:W-:Y:S01]  /*3550*/  ISETP.GT.U32.AND P0, PT, R2, R129, PT ;  /* 0x000000810200720c */ /* 0x000fe20003f04070 */
[----:B------:R-:W-:Y:S01]  /*3560*/  IMAD.MOV.U32 R161, RZ, RZ, R45 ;  /* 0x000000ffffa17224 */ /* 0x000fe200078e002d */
[----:B------:R-:W-:Y:S01]  /*3570*/  MOV R173, R35 ;  /* 0x0000002300ad7202 */ /* 0x000fe20000000f00 */
[----:B------:R-:W-:Y:S01]  /*3580*/  @!P2 IMAD.MOV R101, RZ, RZ, -R101 ;  /* 0x000000ffff65a224 */ /* 0x000fe200078e0a65 */
[----:B------:R-:W-:Y:S01]  /*3590*/  ISETP.GE.AND P2, PT, R84, RZ, PT ;  /* 0x000000ff5400720c */ /* 0x000fe20003f46270 */
[----:B------:R-:W-:Y:S01]  /*35a0*/  @!P5 IMAD.MOV R143, RZ, RZ, -R143 ;  /* 0x000000ffff8fd224 */ /* 0x000fe200078e0a8f */
[----:B------:R-:W-:Y:S01]  /*35b0*/  @!P4 IADD3 R161, -R161, RZ, RZ ;  /* 0x000000ffa1a1c210 */ /* 0x000fe20007ffe1ff */
[----:B------:R-:W-:Y:S01]  /*35c0*/  IMAD.MOV.U32 R187, RZ, RZ, R33 ;  /* 0x000000ffffbb7224 */ /* 0x000fe200078e0021 */
[----:B------:R-:W-:Y:S01]  /*35d0*/  ISETP.GE.AND P4, PT, R90, RZ, PT ;  /* 0x000000ff5a00720c */ /* 0x000fe20003f86270 */
[----:B------:R-:W-:Y:S01]  /*35e0*/  @!P1 IMAD.MOV R111, RZ, RZ, -R111 ;  /* 0x000000ffff6f9224 */ /* 0x000fe200078e0a6f */
[----:B------:R-:W-:Y:S01]  /*35f0*/  ISETP.GE.AND P5, PT, R88, RZ, PT ;  /* 0x000000ff5800720c */ /* 0x000fe20003fa6270 */
[----:B------:R-:W-:Y:S01]  /*3600*/  IMAD.MOV R6, RZ, RZ, -R6 ;  /* 0x000000ffff067224 */ /* 0x000fe200078e0a06 */
[----:B------:R-:W-:Y:S01]  /*3610*/  ISETP.GE.AND P1, PT, R86, RZ, PT ;  /* 0x000000ff5600720c */ /* 0x000fe20003f26270 */
[----:B------:R-:W-:Y:S01]  /*3620*/  @!P0 IMAD.IADD R129, R129, 0x1, -R2 ;  /* 0x0000000181818824 */ /* 0x000fe200078e0a02 */
[----:B------:R-:W-:Y:S01]  /*3630*/  @!P3 IADD3 R163, -R163, RZ, RZ ;  /* 0x000000ffa3a3b210 */ /* 0x000fe20007ffe1ff */
[----:B------:R-:W-:Y:S01]  /*3640*/  IMAD.HI.U32 R8, R4, R13, RZ ;  /* 0x0000000d04087227 */ /* 0x000fe200078e00ff */
[----:B------:R-:W-:Y:S01]  /*3650*/  ISETP.GE.AND P3, PT, R82, RZ, PT ;  /* 0x000000ff5200720c */ /* 0x000fe20003f66270 */
[----:B------:R-:W-:Y:S01]  /*3660*/  STL [R1+0x1b84], R104 ;  /* 0x001b846801007387 */ /* 0x000fe20000100800 */
[----:B------:R-:W-:Y:S01]  /*3670*/  ISETP.GT.U32.AND P0, PT, R2, R95, PT ;  /* 0x0000005f0200720c */ /* 0x000fe20003f04070 */
[----:B------:R-:W-:Y:S01]  /*3680*/  @!P2 IMAD.MOV R103, RZ, RZ, -R103 ;  /* 0x000000ffff67a224 */ /* 0x000fe200078e0a67 */
[----:B------:R-:W-:Y:S01]  /*3690*/  ISETP.GE.AND P2, PT, R74, RZ, PT ;  /* 0x000000ff4a00720c */ /* 0x000fe20003f46270 */
[----:B------:R-:W-:Y:S01]  /*36a0*/  @!P4 IMAD.MOV R165, RZ, RZ, -R165 ;  /* 0x000000ffffa5c224 */ /* 0x000fe200078e0aa5 */
[----:B------:R-:W-:Y:S01]  /*36b0*/  ISETP.GE.AND P4, PT, R80, RZ, PT ;  /* 0x000000ff5000720c */ /* 0x000fe20003f86270 */
[----:B------:R-:W-:Y:S01]  /*36c0*/  @!P5 IMAD.MOV R141, RZ, RZ, -R141 ;  /* 0x000000ffff8dd224 */ /* 0x000fe200078e0a8d */
[----:B------:R-:W-:Y:S01]  /*36d0*/  ISETP.GE.AND P5, PT, R78, RZ, PT ;  /* 0x000000ff4e00720c */ /* 0x000fe20003fa6270 */
[----:B------:R-:W-:Y:S01]  /*36e0*/  IMAD.MOV.U32 R189, RZ, RZ, R99 ;  /* 0x000000ffffbd7224 */ /* 0x000fe200078e0063 */
[----:B------:R-:W-:Y:S01]  /*36f0*/  @!P1 IADD3 R123, -R123, RZ, RZ ;  /* 0x000000ff7b7b9210 */ /* 0x000fe20007ffe1ff */
[----:B------:R-:W-:Y:S01]  /*3700*/  IMAD R27, R0, R6, R27 ;  /* 0x00000006001b7224 */ /* 0x000fe200078e021b */
[----:B------:R-:W-:Y:S01]  /*3710*/  ISETP.GE.AND P1, PT, R76, RZ, PT ;  /* 0x000000ff4c00720c */ /* 0x000fe20003f26270 */
[----:B------:R-:W-:Y:S01]  /*3720*/  IMAD.MOV R8, RZ, RZ, -R8 ;  /* 0x000000ffff087224 */ /* 0x000fe200078e0a08 */
[----:B------:R-:W-:Y:S01]  /*3730*/  @!P3 IADD3 R69, -R69, RZ, RZ ;  /* 0x000000ff4545b210 */ /* 0x000fe20007ffe1ff */
[----:B------:R-:W-:Y:S01]  /*3740*/  IMAD.HI.U32 R6, R4, R25, RZ ;  /* 0x0000001904067227 */ /* 0x000fe200078e00ff */
[----:B------:R-:W-:Y:S01]  /*3750*/  ISETP.GE.AND P3, PT, R72, RZ, PT ;  /* 0x000000ff4800720c */ /* 0x000fe20003f66270 */
[----:B------:R-:W-:Y:S01]  /*3760*/  STL [R1+0x1b80], R102 ;  /* 0x001b806601007387 */ /* 0x000fe20000100800 */
[----:B------:R-:W-:Y:S01]  /*3770*/  @!P0 IADD3 R95, R95, -R2, RZ ;  /* 0x800000025f5f8210 */ /* 0x000fe20007ffe0ff */
[----:B------:R-:W-:Y:S01]  /*3780*/  @!P4 IMAD.MOV R167, RZ, RZ, -R167 ;  /* 0x000000ffffa7c224 */ /* 0x000fe200078e0aa7 */
[----:B------:R-:W-:Y:S01]  /*3790*/  ISETP.GE.AND P4, PT, R70, RZ, PT ;  /* 0x000000ff4600720c */ /* 0x000fe20003f86270 */
[----:B------:R-:W-:Y:S01]  /*37a0*/  @!P5 IMAD.MOV R155, RZ, RZ, -R155 ;  /* 0x000000ffff9bd224 */ /* 0x000fe200078e0a9b */
[----:B------:R-:W-:Y:S01]  /*37b0*/  ISETP.GE.AND P5, PT, R68, RZ, PT ;  /* 0x000000ff4400720c */ /* 0x000fe20003fa6270 */
[----:B------:R-:W-:Y:S01]  /*37c0*/  @!P2 IMAD.MOV R105, RZ, RZ, -R105 ;  /* 0x000000ffff69a224 */ /* 0x000fe200078e0a69 */
[----:B------:R-:W-:Y:S01]  /*37d0*/  ISETP.GE.AND P2, PT, R64, RZ, PT ;  /* 0x000000ff4000720c */ /* 0x000fe20003f46270 */
[----:B------:R-:W-:Y:S01]  /*37e0*/  IMAD R13, R0, R8, R13 ;  /* 0x00000008000d7224 */ /* 0x000fe200078e020d */
[----:B------:R-:W-:Y:S01]  /*37f0*/  @!P1 IADD3 R131, -R131, RZ, RZ ;  /* 0x000000ff83839210 */ /* 0x000fe20007ffe1ff */
[----:B------:R-:W-:Y:S01]  /*3800*/  IMAD.MOV R6, RZ, RZ, -R6 ;  /* 0x000000ffff067224 */ /* 0x000fe200078e0a06 */
[----:B------:R-:W-:Y:S01]  /*3810*/  ISETP.GE.AND P1, PT, R66, RZ, PT ;  /* 0x000000ff4200720c */ /* 0x000fe20003f26270 */
[----:B------:R-:W-:Y:S01]  /*3820*/  IMAD.HI.U32 R8, R4, R21, RZ ;  /* 0x0000001504087227 */ /* 0x000fe200078e00ff */
[----:B------:R-:W-:Y:S01]  /*3830*/  @!P3 IADD3 R63, -R63, RZ, RZ ;  /* 0x000000ff3f3fb210 */ /* 0x000fe20007ffe1ff */
[----:B------:R-:W-:Y:S01]  /*3840*/  STL [R1+0x1b7c], R98 ;  /* 0x001b7c6201007387 */ /* 0x000fe20000100800 */
[----:B------:R-:W-:Y:S01]  /*3850*/  ISETP.GE.AND P3, PT, R62, RZ, PT ;  /* 0x000000ff3e00720c */ /* 0x000fe20003f66270 */
[----:B------:R-:W-:Y:S01]  /*3860*/  @!P4 IMAD.MOV R169, RZ, RZ, -R169 ;  /* 0x000000ffffa9c224 */ /* 0x000fe200078e0aa9 */
[----:B------:R-:W-:Y:S01]  /*3870*/  ISETP.GE.AND P4, PT, R60, RZ, PT ;  /* 0x000000ff3c00720c */ /* 0x000fe20003f86270 */
[----:B------:R-:W-:Y:S01]  /*3880*/  @!P5 IMAD.MOV R151, RZ, RZ, -R151 ;  /* 0x000000ffff97d224 */ /* 0x000fe200078e0a97 */
[----:B------:R-:W-:Y:S01]  /*3890*/  ISETP.GE.AND P5, PT, R58, RZ, PT ;  /* 0x000000ff3a00720c */ /* 0x000fe20003fa6270 */
[----:B------:R-:W-:Y:S01]  /*38a0*/  @!P2 IMAD.MOV R85, RZ, RZ, -R85 ;  /* 0x000000ffff55a224 */ /* 0x000fe200078e0a55 */
[----:B------:R-:W-:Y:S01]  /*38b0*/  ISETP.GE.AND P2, PT, R54, RZ, PT ;  /* 0x000000ff3600720c */ /* 0x000fe20003f46270 */
[----:B------:R-:W-:Y:S01]  /*38c0*/  IMAD R25, R0, R6, R25 ;  /* 0x0000000600197224 */ /* 0x000fe200078e0219 */
[----:B------:R-:W-:Y:S01]  /*38d0*/  ISETP.GT.U32.AND P0, PT, R2, R51, PT ;  /* 0x000000330200720c */ /* 0x000fe20003f04070 */
[----:B------:R-:W-:Y:S01]  /*38e0*/  IMAD.MOV R8, RZ, RZ, -R8 ;  /* 0x000000ffff087224 */ /* 0x000fe200078e0a08 */
[----:B------:R-:W-:Y:S01]  /*38f0*/  @!P1 IADD3 R113, -R113, RZ, RZ ;  /* 0x000000ff71719210 */ /* 0x000fe20007ffe1ff */
[----:B----4-:R-:W-:Y:S01]  /*3900*/  IMAD.MOV.U32 R92, RZ, RZ, c[0x0][0x180] ;  /* 0x00006000ff5c7624 */ /* 0x010fe200078e00ff */
[----:B------:R-:W-:Y:S01]  /*3910*/  ISETP.GE.AND P1, PT, R56, RZ, PT ;  /* 0x000000ff3800720c */ /* 0x000fe20003f26270 */
[----:B------:R-:W-:Y:S01]  /*3920*/  @!P3 IMAD.MOV R171, RZ, RZ, -R171 ;  /* 0x000000ffffabb224 */ /* 0x000fe200078e0aab */
[----:B------:R-:W-:Y:S01]  /*3930*/  ISETP.GE.AND P3, PT, R52, RZ, PT ;  /* 0x000000ff3400720c */ /* 0x000fe20003f66270 */
[----:B------:R-:W-:Y:S01]  /*3940*/  @!P4 IMAD.MOV R173, RZ, RZ, -R173 ;  /* 0x000000ffffadc224 */ /* 0x000fe200078e0aad */
[----:B------:R-:W-:Y:S01]  /*3950*/  ISETP.GE.AND P4, PT, R50, RZ, PT ;  /* 0x000000ff3200720c */ /* 0x000fe20003f86270 */
[----:B------:R-:W-:Y:S01]  /*3960*/  IMAD R21, R0, R8, R21 ;  /* 0x0000000800157224 */ /* 0x000fe200078e0215 */
[----:B------:R-:W-:Y:S01]  /*3970*/  @!P5 IADD3 R139, -R139, RZ, RZ ;  /* 0x000000ff8b8bd210 */ /* 0x000fe20007ffe1ff */
[----:B------:R-:W-:Y:S01]  /*3980*/  STL [R1+0x1ba0], R96 ;  /* 0x001ba06001007387 */ /* 0x000fe20000100800 */
[----:B------:R-:W-:Y:S01]  /*3990*/  ISETP.GE.AND P5, PT, R48, RZ, PT ;  /* 0x000000ff3000720c */ /* 0x000fe20003fa6270 */
[----:B------:R-:W-:Y:S01]  /*39a0*/  IMAD R126, R252, 0x19, RZ ;  /* 0x00000019fc7e7824 */ /* 0x000fe200078e02ff */
[----:B------:R-:W-:Y:S01]  /*39b0*/  @!P2 IADD3 R91, -R91, RZ, RZ ;  /* 0x000000ff5b5ba210 */ /* 0x000fe20007ffe1ff */
[----:B------:R-:W-:Y:S01]  /*39c0*/  STL [R1+0x1ba8], R20 ;  /* 0x001ba81401007387 */ /* 0x000fe20000100800 */
[----:B------:R-:W-:Y:S01]  /*39d0*/  ISETP.GE.AND P2, PT, R44, RZ, PT ;  /* 0x000000ff2c00720c */ /* 0x000fe20003f46270 */
[----:B------:R-:W-:Y:S01]  /*39e0*/  @!P1 IMAD.MOV R129, RZ, RZ, -R129 ;  /* 0x000000ffff819224 */ /* 0x000fe200078e0a81 */
[----:B------:R-:W-:Y:S01]  /*39f0*/  ISETP.GE.AND P1, PT, R46, RZ, PT ;  /* 0x000000ff2e00720c */ /* 0x000fe20003f26270 */
[----:B------:R-:W-:Y:S01]  /*3a00*/  @!P3 IMAD.MOV R175, RZ, RZ, -R175 ;  /* 0x000000ffffafb224 */ /* 0x000fe200078e0aaf */
[----:B------:R-:W-:Y:S01]  /*3a10*/  ISETP.GE.AND P3, PT, R42, RZ, PT ;  /* 0x000000ff2a00720c */ /* 0x000fe20003f66270 */
[----:B------:R-:W-:Y:S01]  /*3a20*/  STL [R1+0x1bac], R18 ;  /* 0x001bac1201007387 */ /* 0x000fe20000100800 */
[----:B------:R-:W-:Y:S01]  /*3a30*/  MOV R179, R61 ;  /* 0x0000003d00b37202 */ /* 0x000fe20000000f00 */
[----:B------:R-:W-:Y:S01]  /*3a40*/  IMAD R158, R252, 0x1d, RZ ;  /* 0x0000001dfc9e7824 */ /* 0x000fe200078e02ff */
[----:B------:R-:W-:Y:S01]  /*3a50*/  @!P4 IADD3 R177, -R177, RZ, RZ ;  /* 0x000000ffb1b1c210 */ /* 0x000fe20007ffe1ff */
[----:B------:R-:W-:Y:S01]  /*3a60*/  @!P5 IMAD.MOV R149, RZ, RZ, -R149 ;  /* 0x000000ffff95d224 */ /* 0x000fe200078e0a95 */
[----:B------:R-:W-:-:S02]  /*3a70*/  ISETP.GE.AND P4, PT, R40, RZ, PT ;  /* 0x000000ff2800720c */ /* 0x000fc40003f86270 */
[----:B------:R-:W-:Y:S01]  /*3a80*/  ISETP.GE.AND P5, PT, R38, RZ, PT ;  /* 0x000000ff2600720c */ /* 0x000fe20003fa6270 */
[----:B------:R-:W-:Y:S01]  /*3a90*/  @!P2 IMAD.MOV R95, RZ, RZ, -R95 ;  /* 0x000000ffff5fa224 */ /* 0x000fe200078e0a5f */
[----:B------:R-:W-:Y:S01]  /*3aa0*/  ISETP.GE.AND P2, PT, R34, RZ, PT ;  /* 0x000000ff2200720c */ /* 0x000fe20003f46270 */
[----:B------:R-:W-:Y:S01]  /*3ab0*/  @!P1 IMAD.MOV R119, RZ, RZ, -R119 ;  /* 0x000000ffff779224 */ /* 0x000fe200078e0a77 */
[----:B------:R-:W-:Y:S02]  /*3ac0*/  ISETP.GE.AND P1, PT, R36, RZ, PT ;  /* 0x000000ff2400720c */ /* 0x000fe40003f26270 */
[----:B------:R-:W-:Y:S02]  /*3ad0*/  @!P3 IADD3 R179, -R179, RZ, RZ ;  /* 0x000000ffb3b3b210 */ /* 0x000fe40007ffe1ff */
[----:B------:R-:W-:Y:S02]  /*3ae0*/  ISETP.GE.AND P3, PT, R32, RZ, PT ;  /* 0x000000ff2000720c */ /* 0x000fe40003f66270 */
[----:B------:R-:W-:Y:S01]  /*3af0*/  @!P0 IADD3 R51, R51, -R2, RZ ;  /* 0x8000000233338210 */ /* 0x000fe20007ffe0ff */
[----:B------:R-:W-:Y:S01]  /*3b00*/  @!P4 IMAD.MOV R181, RZ, RZ, -R181 ;  /* 0x000000ffffb5c224 */ /* 0x000fe200078e0ab5 */
[----:B------:R-:W-:Y:S01]  /*3b10*/  ISETP.GT.U32.AND P6, PT, R2, R81, PT ;  /* 0x000000510200720c */ /* 0x000fe20003fc4070 */
[----:B------:R-:W-:Y:S01]  /*3b20*/  @!P5 IMAD.MOV R135, RZ, RZ, -R135 ;  /* 0x000000ffff87d224 */ /* 0x000fe200078e0a87 */
[----:B------:R-:W-:Y:S01]  /*3b30*/  MOV R183, R65 ;  /* 0x0000004100b77202 */ /* 0x000fe20000000f00 */
[----:B------:R-:W-:Y:S01]  /*3b40*/  IMAD.MOV.U32 R185, RZ, RZ, R51 ;  /* 0x000000ffffb97224 */ /* 0x000fe200078e0033 */
[----:B------:R-:W-:Y:S01]  /*3b50*/  ISETP.GE.AND P4, PT, R30, RZ, PT ;  /* 0x000000ff1e00720c */ /* 0x000fe20003f86270 */
[----:B------:R-:W-:Y:S01]  /*3b60*/  @!P1 IMAD.MOV R133, RZ, RZ, -R133 ;  /* 0x000000ffff859224 */ /* 0x000fe200078e0a85 */
[----:B------:R-:W-:-:S02]  /*3b70*/  ISETP.GE.AND P5, PT, R28, RZ, PT ;  /* 0x000000ff1c00720c */ /* 0x000fc40003fa6270 */
[----:B------:R-:W-:Y:S01]  /*3b80*/  @!P2 IADD3 R183, -R183, RZ, RZ ;  /* 0x000000ffb7b7a210 */ /* 0x000fe20007ffe1ff */
[----:B------:R-:W-:Y:S01]  /*3b90*/  @!P3 IMAD.MOV R185, RZ, RZ, -R185 ;  /* 0x000000ffffb9b224 */ /* 0x000fe200078e0ab9 */
[----:B------:R-:W-:Y:S02]  /*3ba0*/  ISETP.GE.AND P1, PT, R26, RZ, PT ;  /* 0x000000ff1a00720c */ /* 0x000fe40003f26270 */
[----:B------:R-:W-:Y:S01]  /*3bb0*/  ISETP.GE.AND P2, PT, R24, RZ, PT ;  /* 0x000000ff1800720c */ /* 0x000fe20003f46270 */
[----:B------:R-:W-:Y:S01]  /*3bc0*/  @!P6 IMAD.IADD R81, R81, 0x1, -R2 ;  /* 0x000000015151e824 */ /* 0x000fe200078e0a02 */
[----:B------:R-:W-:Y:S02]  /*3bd0*/  ISETP.GE.AND P3, PT, R22, RZ, PT ;  /* 0x000000ff1600720c */ /* 0x000fe40003f66270 */
[----:B------:R-:W-:Y:S02]  /*3be0*/  ISETP.NE.AND P0, PT, RZ, c[0x0][0x17c], PT ;  /* 0x00005f00ff007a0c */ /* 0x000fe40003f05270 */
[----:B------:R-:W-:Y:S01]  /*3bf0*/  MOV R99, R81 ;  /* 0x0000005100637202 */ /* 0x000fe20000000f00 */
[----:B------:R-:W-:Y:S01]  /*3c00*/  @!P5 IMAD.MOV R159, RZ, RZ, -R159 ;  /* 0x000000ffff9fd224 */ /* 0x000fe200078e0a9f */
[----:B------:R-:W-:-:S02]  /*3c10*/  @!P4 IADD3 R187, -R187, RZ, RZ ;  /* 0x000000ffbbbbc210 */ /* 0x000fc40007ffe1ff */
[----:B------:R-:W-:Y:S01]  /*3c20*/  LOP3.LUT R2, RZ, c[0x0][0x17c], RZ, 0x33, !PT ;  /* 0x00005f00ff027a12 */ /* 0x000fe200078e33ff */
[----:B------:R-:W-:Y:S01]  /*3c30*/  @!P1 IMAD.MOV R125, RZ, RZ, -R125 ;  /* 0x000000ffff7d9224 */ /* 0x000fe200078e0a7d */
[C---:B------:R-:W-:Y:S01]  /*3c40*/  ISETP.GT.U32.AND P4, PT, R0.reuse, R5, PT ;  /* 0x000000050000720c */ /* 0x040fe20003f84070 */
[----:B------:R-:W-:Y:S01]  /*3c50*/  @!P2 IMAD.MOV R189, RZ, RZ, -R189 ;  /* 0x000000ffffbda224 */ /* 0x000fe200078e0abd */
[C---:B------:R-:W-:Y:S02]  /*3c60*/  ISETP.GT.U32.AND P5, PT, R0.reuse, R31, PT ;  /* 0x0000001f0000720c */ /* 0x040fe40003fa4070 */
[----:B------:R-:W-:Y:S02]  /*3c70*/  @!P3 IADD3 R99, -R99, RZ, RZ ;  /* 0x000000ff6363b210 */ /* 0x000fe40007ffe1ff */
[----:B------:R-:W-:Y:S02]  /*3c80*/  ISETP.GT.U32.AND P6, PT, R0, R3, PT ;  /* 0x000000030000720c */ /* 0x000fe40003fc4070 */
[----:B------:R-:W-:-:S02]  /*3c90*/  SEL R36, R2, R39, !P0 ;  /* 0x0000002702247207 */ /* 0x000fc40004000000 */
[----:B------:R-:W-:Y:S02]  /*3ca0*/  SEL R79, R2, R69, !P0 ;  /* 0x00000045024f7207 */ /* 0x000fe40004000000 */
[----:B------:R-:W-:Y:S01]  /*3cb0*/  ISETP.GT.U32.AND P1, PT, R0, R27, PT ;  /* 0x0000001b0000720c */ /* 0x000fe20003f24070 */
[--C-:B------:R-:W-:Y:S01]  /*3cc0*/  @!P4 IMAD.IADD R5, R5, 0x1, -R0.reuse ;  /* 0x000000010505c824 */ /* 0x100fe200078e0a00 */
[C---:B------:R-:W-:Y:S01]  /*3cd0*/  SEL R28, R2.reuse, R77, !P0 ;  /* 0x0000004d021c7207 */ /* 0x040fe20004000000 */
[----:B------:R-:W-:Y:S01]  /*3ce0*/  @!P5 IMAD.IADD R31, R31, 0x1, -R0 ;  /* 0x000000011f1fd824 */ /* 0x000fe200078e0a00 */
[C---:B------:R-:W-:Y:S01]  /*3cf0*/  SEL R30, R2.reuse, R47, !P0 ;  /* 0x0000002f021e7207 */ /* 0x040fe20004000000 */
[----:B------:R-:W-:Y:S01]  /*3d00*/  IMAD R79, R79, c[0x0][0x190], RZ ;  /* 0x000064004f4f7a24 */ /* 0x000fe200078e02ff */
[C---:B------:R-:W-:Y:S02]  /*3d10*/  SEL R35, R2.reuse, R59, !P0 ;  /* 0x0000003b02237207 */ /* 0x040fe40004000000 */
[----:B------:R-:W-:-:S02]  /*3d20*/  SEL R39, R2, R87, !P0 ;  /* 0x0000005702277207 */ /* 0x000fc40004000000 */
[C---:B------:R-:W-:Y:S02]  /*3d30*/  SEL R40, R2.reuse, R75, !P0 ;  /* 0x0000004b02287207 */ /* 0x040fe40004000000 */
[C---:B------:R-:W-:Y:S02]  /*3d40*/  SEL R41, R2.reuse, R43, !P0 ;  /* 0x0000002b02297207 */ /* 0x040fe40004000000 */
[C---:B------:R-:W-:Y:S02]  /*3d50*/  SEL R45, R2.reuse, R89, !P0 ;  /* 0x00000059022d7207 */ /* 0x040fe40004000000 */
[C---:B------:R-:W-:Y:S02]  /*3d60*/  SEL R53, R2.reuse, R71, !P0 ;  /* 0x0000004702357207 */ /* 0x040fe40004000000 */
[C---:B------:R-:W-:Y:S02]  /*3d70*/  SEL R56, R2.reuse, R55, !P0 ;  /* 0x0000003702387207 */ /* 0x040fe40004000000 */
[----:B------:R-:W-:-:S02]  /*3d80*/  SEL R51, R2, R83, !P0 ;  /* 0x0000005302337207 */ /* 0x000fc40004000000 */
[C---:B------:R-:W-:Y:S02]  /*3d90*/  SEL R69, R2.reuse, R63, !P0 ;  /* 0x0000003f02457207 */ /* 0x040fe40004000000 */
[C---:B------:R-:W-:Y:S02]  /*3da0*/  SEL R78, R2.reuse, R85, !P0 ;  /* 0x00000055024e7207 */ /* 0x040fe40004000000 */
[C---:B------:R-:W-:Y:S01]  /*3db0*/  SEL R22, R2.reuse, R157, !P0 ;  /* 0x0000009d02167207 */ /* 0x040fe20004000000 */
[----:B------:R-:W-:Y:S01]  /*3dc0*/  IMAD R69, R69, c[0x0][0x190], RZ ;  /* 0x0000640045457a24 */ /* 0x000fe200078e02ff */
[C---:B------:R-:W-:Y:S02]  /*3dd0*/  SEL R24, R2.reuse, R117, !P0 ;  /* 0x0000007502187207 */ /* 0x040fe40004000000 */
[----:B------:R-:W-:Y:S01]  /*3de0*/  SEL R26, R2, R93, !P0 ;  /* 0x0000005d021a7207 */ /* 0x000fe20004000000 */
[----:B------:R-:W-:Y:S01]  /*3df0*/  IMAD R117, R22, c[0x0][0x190], RZ ;  /* 0x0000640016757a24 */ /* 0x000fe200078e02ff */
[C---:B------:R-:W-:Y:S01]  /*3e00*/  SEL R32, R2.reuse, R145, !P0 ;  /* 0x0000009102207207 */ /* 0x040fe20004000000 */
[----:B------:R-:W-:Y:S01]  /*3e10*/  IMAD R145, R41, c[0x0][0x190], RZ ;  /* 0x0000640029917a24 */ /* 0x000fe200078e02ff */
[----:B------:R-:W-:-:S02]  /*3e20*/  SEL R33, R2, R109, !P0 ;  /* 0x0000006d02217207 */ /* 0x000fc40004000000 */
[C---:B------:R-:W-:Y:S02]  /*3e30*/  SEL R34, R2.reuse, R97, !P0 ;  /* 0x0000006102227207 */ /* 0x040fe40004000000 */
[C---:B------:R-:W-:Y:S02]  /*3e40*/  SEL R37, R2.reuse, R153, !P0 ;  /* 0x0000009902257207 */ /* 0x040fe40004000000 */
[----:B------:R-:W-:Y:S01]  /*3e50*/  SEL R38, R2, R121, !P0 ;  /* 0x0000007902267207 */ /* 0x000fe20004000000 */
[----:B------:R-:W-:Y:S01]  /*3e60*/  IMAD R121, R26, c[0x0][0x190], RZ ;  /* 0x000064001a797a24 */ /* 0x000fe200078e02ff */
[C---:B------:R-:W-:Y:S01]  /*3e70*/  SEL R42, R2.reuse, R137, !P0 ;  /* 0x00000089022a7207 */ /* 0x040fe20004000000 */
[----:B------:R-:W-:Y:S01]  /*3e80*/  IMAD R137, R37, c[0x0][0x190], RZ ;  /* 0x0000640025897a24 */ /* 0x000fe200078e02ff */
[C---:B------:R-:W-:Y:S01]  /*3e90*/  SEL R43, R2.reuse, R115, !P0 ;  /* 0x00000073022b7207 */ /* 0x040fe20004000000 */
[----:B------:R-:W-:Y:S01]  /*3ea0*/  IMAD R115, R53, c[0x0][0x190], RZ ;  /* 0x0000640035737a24 */ /* 0x000fe200078e02ff */
[----:B------:R-:W-:Y:S01]  /*3eb0*/  SEL R67, R2, R147, !P0 ;  /* 0x0000009302437207 */ /* 0x000fe20004000000 */
[----:B------:R-:W-:Y:S01]  /*3ec0*/  IMAD R147, R42, c[0x0][0x190], RZ ;  /* 0x000064002a937a24 */ /* 0x000fe200078e02ff */
[----:B------:R-:W-:Y:S01]  /*3ed0*/  SEL R57, R2, R127, !P0 ;  /* 0x0000007f02397207 */ /* 0x000fe20004000000 */
[----:B------:R-:W-:Y:S01]  /*3ee0*/  IMAD R127, R32, c[0x0][0x190], RZ ;  /* 0x00006400207f7a24 */ /* 0x000fe200078e02ff */
[----:B------:R-:W-:-:S02]  /*3ef0*/  SEL R58, R2, R107, !P0 ;  /* 0x0000006b023a7207 */ /* 0x000fc40004000000 */
[C---:B------:R-:W-:Y:S01]  /*3f00*/  SEL R73, R2.reuse, R161, !P0 ;  /* 0x000000a102497207 */ /* 0x040fe20004000000 */
[----:B------:R-:W-:Y:S01]  /*3f10*/  IMAD R109, R57, c[0x0][0x190], RZ ;  /* 0x00006400396d7a24 */ /* 0x000fe200078e02ff */
[----:B------:R-:W-:Y:S01]  /*3f20*/  SEL R60, R2, R143, !P0 ;  /* 0x0000008f023c7207 */ /* 0x000fe20004000000 */
[----:B------:R-:W-:Y:S01]  /*3f30*/  IMAD R143, R40, c[0x0][0x190], RZ ;  /* 0x00006400288f7a24 */ /* 0x000fe200078e02ff */
[C---:B------:R-:W-:Y:S01]  /*3f40*/  SEL R89, R2.reuse, R111, !P0 ;  /* 0x0000006f02597207 */ /* 0x040fe20004000000 */
[----:B------:R-:W-:Y:S01]  /*3f50*/  IMAD R111, R67, c[0x0][0x190], RZ ;  /* 0x00006400436f7a24 */ /* 0x000fe200078e02ff */
[----:B------:R-:W-:Y:S01]  /*3f60*/  SEL R61, R2, R101, !P0 ;  /* 0x00000065023d7207 */ /* 0x000fe20004000000 */
[----:B------:R-:W-:Y:S01]  /*3f70*/  IMAD R107, R58, c[0x0][0x190], RZ ;  /* 0x000064003a6b7a24 */ /* 0x000fe200078e02ff */
        /* <DEDUP_REMOVED lines=66> */
[----:B------:R-:W-:Y:S01]  /*43a0*/  ISETP.GT.U32.AND P0, PT, R0, R17, PT ;  /* 0x000000110000720c */ /* 0x000fe20003f04070 */
[----:B------:R-:W-:Y:S01]  /*43b0*/  IMAD R51, R70, c[0x0][0x190], RZ ;  /* 0x0000640046337a24 */ /* 0x000fe200078e02ff */
[----:B------:R-:W-:Y:S01]  /*43c0*/  ISETP.GT.U32.AND P2, PT, R0, R13, PT ;  /* 0x0000000d0000720c */ /* 0x000fe20003f44070 */
[----:B------:R-:W-:Y:S01]  /*43d0*/  IMAD R57, R68, c[0x0][0x190], RZ ;  /* 0x0000640044397a24 */ /* 0x000fe200078e02ff */
[C---:B------:R-:W-:Y:S01]  /*43e0*/  ISETP.GT.U32.AND P3, PT, R0.reuse, R7, PT ;  /* 0x000000070000720c */ /* 0x040fe20003f64070 */
[----:B------:R-:W-:Y:S01]  /*43f0*/  IMAD R55, R55, c[0x0][0x190], RZ ;  /* 0x0000640037377a24 */ /* 0x000fe200078e02ff */
[----:B------:R-:W-:Y:S01]  /*4400*/  ISETP.GT.U32.AND P4, PT, R0, R29, PT ;  /* 0x0000001d0000720c */ /* 0x000fe20003f84070 */
[----:B------:R-:W-:Y:S01]  /*4410*/  IMAD R35, R62, c[0x0][0x190], RZ ;  /* 0x000064003e237a24 */ /* 0x000fe200078e02ff */
[-C--:B------:R-:W-:Y:S01]  /*4420*/  @!P6 IADD3 R3, R3, -R0.reuse, RZ ;  /* 0x800000000303e210 */ /* 0x080fe20007ffe0ff */
[----:B------:R-:W-:Y:S01]  /*4430*/  IMAD R47, R50, c[0x0][0x190], RZ ;  /* 0x00006400322f7a24 */ /* 0x000fe200078e02ff */
[----:B------:R-:W-:Y:S01]  /*4440*/  @!P1 IADD3 R27, R27, -R0, RZ ;  /* 0x800000001b1b9210 */ /* 0x000fe20007ffe0ff */
[----:B------:R-:W-:Y:S01]  /*4450*/  IMAD R33, R88, c[0x0][0x190], RZ ;  /* 0x0000640058217a24 */ /* 0x000fe200078e02ff */
[C---:B------:R-:W-:Y:S01]  /*4460*/  ISETP.GT.U32.AND P1, PT, R0.reuse, R31, PT ;  /* 0x0000001f0000720c */ /* 0x040fe20003f24070 */
[--C-:B------:R-:W-:Y:S01]  /*4470*/  @!P0 IMAD.IADD R17, R17, 0x1, -R0.reuse ;  /* 0x0000000111118824 */ /* 0x100fe200078e0a00 */
[C---:B------:R-:W-:Y:S01]  /*4480*/  ISETP.GT.U32.AND P6, PT, R0.reuse, R5, PT ;  /* 0x000000050000720c */ /* 0x040fe20003fc4070 */
[----:B------:R-:W-:Y:S01]  /*4490*/  @!P2 IMAD.IADD R13, R13, 0x1, -R0 ;  /* 0x000000010d0da824 */ /* 0x000fe200078e0a00 */
[----:B------:R-:W-:-:S02]  /*44a0*/  ISETP.GT.U32.AND P5, PT, R0, R25, PT ;  /* 0x000000190000720c */ /* 0x000fc40003fa4070 */
[----:B------:R-:W-:Y:S01]  /*44b0*/  ISETP.GT.U32.AND P0, PT, R0, R3, PT ;  /* 0x000000030000720c */ /* 0x000fe20003f04070 */
[--C-:B------:R-:W-:Y:S01]  /*44c0*/  @!P4 IMAD.IADD R29, R29, 0x1, -R0.reuse ;  /* 0x000000011d1dc824 */ /* 0x100fe200078e0a00 */
[----:B------:R-:W-:Y:S02]  /*44d0*/  @!P3 IADD3 R7, R7, -R0, RZ ;  /* 0x800000000707b210 */ /* 0x000fe40007ffe0ff */
[----:B------:R-:W-:Y:S02]  /*44e0*/  ISETP.GE.AND P2, PT, R118, RZ, PT ;  /* 0x000000ff7600720c */ /* 0x000fe40003f46270 */
[----:B------:R-:W-:Y:S01]  /*44f0*/  ISETP.GE.AND P3, PT, R116, RZ, PT ;  /* 0x000000ff7400720c */ /* 0x000fe20003f66270 */
[--C-:B------:R-:W-:Y:S01]  /*4500*/  @!P1 IMAD.IADD R31, R31, 0x1, -R0.reuse ;  /* 0x000000011f1f9824 */ /* 0x100fe200078e0a00 */
[C---:B------:R-:W-:Y:S01]  /*4510*/  ISETP.GT.U32.AND P4, PT, R0.reuse, R27, PT ;  /* 0x0000001b0000720c */ /* 0x040fe20003f84070 */
[----:B------:R-:W-:Y:S01]  /*4520*/  @!P6 IMAD.IADD R5, R5, 0x1, -R0 ;  /* 0x000000010505e824 */ /* 0x000fe200078e0a00 */
[----:B------:R-:W-:-:S02]  /*4530*/  ISETP.GT.U32.AND P1, PT, R0, R13, PT ;  /* 0x0000000d0000720c */ /* 0x000fc40003f24070 */
[----:B------:R-:W-:Y:S01]  /*4540*/  @!P5 IADD3 R25, R25, -R0, RZ ;  /* 0x800000001919d210 */ /* 0x000fe20007ffe0ff */
[--C-:B------:R-:W-:Y:S01]  /*4550*/  @!P0 IMAD.IADD R3, R3, 0x1, -R0.reuse ;  /* 0x0000000103038824 */ /* 0x100fe200078e0a00 */
[C---:B------:R-:W-:Y:S02]  /*4560*/  ISETP.GT.U32.AND P0, PT, R0.reuse, R7, PT ;  /* 0x000000070000720c */ /* 0x040fe40003f04070 */
[C---:B------:R-:W-:Y:S01]  /*4570*/  ISETP.GT.U32.AND P5, PT, R0.reuse, R17, PT ;  /* 0x000000110000720c */ /* 0x040fe20003fa4070 */
[----:B------:R-:W-:Y:S01]  /*4580*/  IMAD.MOV.U32 R95, RZ, RZ, R3 ;  /* 0x000000ffff5f7224 */ /* 0x000fe200078e0003 */
[----:B------:R-:W-:Y:S01]  /*4590*/  @!P2 IADD3 R5, -R5, RZ, RZ ;  /* 0x000000ff0505a210 */ /* 0x000fe20007ffe1ff */
[----:B------:R-:W-:Y:S01]  /*45a0*/  @!P3 IMAD.MOV R31, RZ, RZ, -R31 ;  /* 0x000000ffff1fb224 */ /* 0x000fe200078e0a1f */
[C---:B------:R-:W-:Y:S01]  /*45b0*/  ISETP.GT.U32.AND P2, PT, R0.reuse, R25, PT ;  /* 0x000000190000720c */ /* 0x040fe20003f44070 */
[--C-:B------:R-:W-:Y:S01]  /*45c0*/  @!P4 IMAD.IADD R27, R27, 0x1, -R0.reuse ;  /* 0x000000011b1bc824 */ /* 0x100fe200078e0a00 */
[----:B------:R-:W-:Y:S01]  /*45d0*/  ISETP.GT.U32.AND P3, PT, R0, R21, PT ;  /* 0x000000150000720c */ /* 0x000fe20003f64070 */
[----:B------:R-:W-:Y:S01]  /*45e0*/  @!P1 IMAD.IADD R13, R13, 0x1, -R0 ;  /* 0x000000010d0d9824 */ /* 0x000fe200078e0a00 */
[----:B------:R-:W-:-:S02]  /*45f0*/  IABS R19, R18 ;  /* 0x0000001200137213 */ /* 0x000fc40000000000 */
[C---:B------:R-:W-:Y:S01]  /*4600*/  ISETP.GT.U32.AND P4, PT, R0.reuse, R11, PT ;  /* 0x0000000b0000720c */ /* 0x040fe20003f84070 */
[----:B------:R-:W-:Y:S01]  /*4610*/  @!P0 IMAD.IADD R7, R7, 0x1, -R0 ;  /* 0x0000000107078824 */ /* 0x000fe200078e0a00 */
[----:B------:R-:W-:Y:S01]  /*4620*/  ISETP.GT.U32.AND P6, PT, R0, R29, PT ;  /* 0x0000001d0000720c */ /* 0x000fe20003fc4070 */
[----:B------:R-:W-:Y:S01]  /*4630*/  IMAD.HI.U32 R6, R4, R19, RZ ;  /* 0x0000001304067227 */ /* 0x000fe200078e00ff */
[----:B------:R-:W-:Y:S02]  /*4640*/  ISETP.GT.U32.AND P1, PT, R0, R23, PT ;  /* 0x000000170000720c */ /* 0x000fe40003f24070 */
[----:B------:R-:W-:Y:S01]  /*4650*/  IADD3 R16, R118, 0x1a0, RZ ;  /* 0x000001a076107810 */ /* 0x000fe20007ffe0ff */
[----:B------:R-:W-:Y:S01]  /*4660*/  IMAD.MOV R6, RZ, RZ, -R6 ;  /* 0x000000ffff067224 */ /* 0x000fe200078e0a06 */
[----:B------:R-:W-:Y:S01]  /*4670*/  ISETP.GE.AND P0, PT, R114, RZ, PT ;  /* 0x000000ff7200720c */ /* 0x000fe20003f06270 */
[--C-:B------:R-:W-:Y:S01]  /*4680*/  @!P2 IMAD.IADD R25, R25, 0x1, -R0.reuse ;  /* 0x000000011919a824 */ /* 0x100fe200078e0a00 */
[----:B------:R-:W-:Y:S01]  /*4690*/  IABS R15, R16 ;  /* 0x00000010000f7213 */ /* 0x000fe20000000000 */
[--C-:B------:R-:W-:Y:S01]  /*46a0*/  @!P3 IMAD.IADD R21, R21, 0x1, -R0.reuse ;  /* 0x000000011515b824 */ /* 0x100fe200078e0a00 */
[----:B------:R-:W-:Y:S01]  /*46b0*/  ISETP.GE.AND P2, PT, R110, RZ, PT ;  /* 0x000000ff6e00720c */ /* 0x000fe20003f46270 */
[----:B------:R-:W-:Y:S01]  /*46c0*/  IMAD R19, R0, R6, R19 ;  /* 0x0000000600137224 */ /* 0x000fe200078e0213 */
[----:B------:R-:W-:Y:S01]  /*46d0*/  ISETP.GE.AND P3, PT, R108, RZ, PT ;  /* 0x000000ff6c00720c */ /* 0x000fe20003f66270 */
[----:B------:R-:W-:Y:S01]  /*46e0*/  IMAD.HI.U32 R8, R4, R15, RZ ;  /* 0x0000000f04087227 */ /* 0x000fe200078e00ff */
[-C--:B------:R-:W-:Y:S01]  /*46f0*/  @!P5 IADD3 R17, R17, -R0.reuse, RZ ;  /* 0x800000001111d210 */ /* 0x080fe20007ffe0ff */
[----:B------:R1:W-:Y:S01]  /*4700*/  STL [R1+0x1bb8], R16 ;  /* 0x001bb81001007387 */ /* 0x0003e20000100800 */
[----:B------:R-:W-:Y:S01]  /*4710*/  ISETP.GT.U32.AND P5, PT, R0, R9, PT ;  /* 0x000000090000720c */ /* 0x000fe20003fa4070 */
[----:B------:R-:W-:Y:S01]  /*4720*/  @!P1 IMAD.IADD R23, R23, 0x1, -R0 ;  /* 0x0000000117179824 */ /* 0x000fe200078e0a00 */
[----:B------:R-:W-:Y:S01]  /*4730*/  IADD3 R6, R118, 0x1c0, RZ ;  /* 0x000001c076067810 */ /* 0x000fe20007ffe0ff */
[----:B------:R-:W-:Y:S01]  /*4740*/  IMAD.MOV R8, RZ, RZ, -R8 ;  /* 0x000000ffff087224 */ /* 0x000fe200078e0a08 */
[----:B------:R-:W-:Y:S01]  /*4750*/  @!P4 IADD3 R11, R11, -R0, RZ ;  /* 0x800000000b0bc210 */ /* 0x000fe20007ffe0ff */
[----:B------:R2:W-:Y:S01]  /*4760*/  STL [R1+0x1bb0], R14 ;  /* 0x001bb00e01007387 */ /* 0x0005e20000100800 */
[----:B------:R-:W-:Y:S01]  /*4770*/  ISETP.GE.AND P4, PT, R106, RZ, PT ;  /* 0x000000ff6a00720c */ /* 0x000fe20003f86270 */
[----:B------:R-:W-:Y:S01]  /*4780*/  IMAD R15, R0, R8, R15 ;  /* 0x00000008000f7224 */ /* 0x000fe200078e020f */
[----:B------:R-:W-:Y:S01]  /*4790*/  @!P6 IADD3 R29, R29, -R0, RZ ;  /* 0x800000001d1de210 */ /* 0x000fe20007ffe0ff */
[----:B------:R-:W-:Y:S01]  /*47a0*/  @!P2 IMAD.MOV R13, RZ, RZ, -R13 ;  /* 0x000000ffff0da224 */ /* 0x000fe200078e0a0d */
[----:B------:R-:W-:Y:S01]  /*47b0*/  ISETP.GE.AND P6, PT, R112, RZ, PT ;  /* 0x000000ff7000720c */ /* 0x000fe20003fc6270 */
[----:B------:R3:W-:Y:S01]  /*47c0*/  STL [R1+0x1bb4], R6 ;  /* 0x001bb40601007387 */ /* 0x0007e20000100800 */
[----:B------:R-:W-:Y:S01]  /*47d0*/  IABS R191, R6 ;  /* 0x0000000600bf7213 */ /* 0x000fe20000000000 */
[----:B------:R-:W-:Y:S01]  /*47e0*/  @!P5 IMAD.IADD R9, R9, 0x1, -R0 ;  /* 0x000000010909d824 */ /* 0x000fe200078e0a00 */
[----:B------:R-:W-:-:S02]  /*47f0*/  ISETP.GT.U32.AND P1, PT, R0, R11, PT ;  /* 0x0000000b0000720c */ /* 0x000fc40003f24070 */
[----:B------:R-:W-:Y:S01]  /*4800*/  @!P0 IADD3 R27, -R27, RZ, RZ ;  /* 0x000000ff1b1b8210 */ /* 0x000fe20007ffe1ff */
[----:B------:R-:W-:Y:S01]  /*4810*/  IMAD.HI.U32 R4, R4, R191, RZ ;  /* 0x000000bf04047227 */ /* 0x000fe200078e00ff */
[C---:B------:R-:W-:Y:S02]  /*4820*/  ISETP.GT.U32.AND P0, PT, R0.reuse, R21, PT ;  /* 0x000000150000720c */ /* 0x040fe40003f04070 */
[----:B------:R-:W-:Y:S01]  /*4830*/  @!P3 IADD3 R7, -R7, RZ, RZ ;  /* 0x000000ff0707b210 */ /* 0x000fe20007ffe1ff */
[----:B------:R-:W-:Y:S01]  /*4840*/  IMAD.MOV R4, RZ, RZ, -R4 ;  /* 0x000000ffff047224 */ /* 0x000fe200078e0a04 */
[C---:B------:R-:W-:Y:S01]  /*4850*/  ISETP.GT.U32.AND P2, PT, R0.reuse, R23, PT ;  /* 0x000000170000720c */ /* 0x040fe20003f44070 */
[----:B------:R-:W-:Y:S01]  /*4860*/  @!P4 IMAD.MOV R29, RZ, RZ, -R29 ;  /* 0x000000ffff1dc224 */ /* 0x000fe200078e0a1d */
[C---:B------:R-:W-:Y:S01]  /*4870*/  ISETP.GT.U32.AND P3, PT, R0.reuse, R19, PT ;  /* 0x000000130000720c */ /* 0x040fe20003f64070 */
[----:B------:R-:W-:Y:S01]  /*4880*/  @!P6 IMAD.MOV R17, RZ, RZ, -R17 ;  /* 0x000000ffff11e224 */ /* 0x000fe200078e0a11 */
[C---:B------:R-:W-:Y:S01]  /*4890*/  ISETP.GT.U32.AND P4, PT, R0.reuse, R15, PT ;  /* 0x0000000f0000720c */ /* 0x040fe20003f84070 */
[C---:B------:R-:W-:Y:S01]  /*48a0*/  IMAD R93, R0.reuse, R4, R191 ;  /* 0x00000004005d7224 */ /* 0x040fe200078e02bf */
[----:B------:R-:W-:Y:S01]  /*48b0*/  ISETP.GT.U32.AND P6, PT, R0, R9, PT ;  /* 0x000000090000720c */ /* 0x000fe20003fc4070 */
[----:B------:R-:W-:Y:S01]  /*48c0*/  @!P1 IMAD.IADD R11, R11, 0x1, -R0 ;  /* 0x000000010b0b9824 */ /* 0x000fe200078e0a00 */
[----:B------:R-:W-:-:S02]  /*48d0*/  ISETP.GE.AND P1, PT, R102, RZ, PT ;  /* 0x000000ff6600720c */ /* 0x000fc40003f26270 */
[-C--:B------:R-:W-:Y:S02]  /*48e0*/  @!P0 IADD3 R21, R21, -R0.reuse, RZ ;  /* 0x8000000015158210 */ /* 0x080fe40007ffe0ff */
[----:B------:R-:W-:Y:S02]  /*48f0*/  ISETP.GT.U32.AND P0, PT, R0, R93, PT ;  /* 0x0000005d0000720c */ /* 0x000fe40003f04070 */
[----:B------:R-:W-:Y:S01]  /*4900*/  @!P2 IADD3 R23, R23, -R0, RZ ;  /* 0x800000001717a210 */ /* 0x000fe20007ffe0ff */
[--C-:B------:R-:W-:Y:S01]  /*4910*/  @!P3 IMAD.IADD R19, R19, 0x1, -R0.reuse ;  /* 0x000000011313b824 */ /* 0x100fe200078e0a00 */
[----:B------:R-:W-:Y:S01]  /*4920*/  ISETP.GE.AND P2, PT, R96, RZ, PT ;  /* 0x000000ff6000720c */ /* 0x000fe20003f46270 */
[--C-:B------:R-:W-:Y:S01]  /*4930*/  @!P4 IMAD.IADD R15, R15, 0x1, -R0.reuse ;  /* 0x000000010f0fc824 */ /* 0x100fe200078e0a00 */
[----:B------:R-:W-:Y:S01]  /*4940*/  ISETP.GE.AND P3, PT, R20, RZ, PT ;  /* 0x000000ff1400720c */ /* 0x000fe20003f66270 */
[----:B------:R-:W-:Y:S01]  /*4950*/  @!P6 IMAD.IADD R9, R9, 0x1, -R0 ;  /* 0x000000010909e824 */ /* 0x000fe200078e0a00 */
[----:B------:R-:W-:Y:S01]  /*4960*/  ISETP.GT.U32.AND P4, PT, R0, R19, PT ;  /* 0x000000130000720c */ /* 0x000fe20003f84070 */
[----:B------:R-:W-:Y:S01]  /*4970*/  @!P1 IMAD.MOV R21, RZ, RZ, -R21 ;  /* 0x000000ffff159224 */ /* 0x000fe200078e0a15 */
[----:B------:R-:W-:Y:S01]  /*4980*/  ISETP.GE.AND P1, PT, R18, RZ, PT ;  /* 0x000000ff1200720c */ /* 0x000fe20003f26270 */
[----:B------:R-:W-:Y:S01]  /*4990*/  IMAD.MOV.U32 R91, RZ, RZ, R9 ;  /* 0x000000ffff5b7224 */ /* 0x000fe200078e0009 */
[----:B------:R-:W-:-:S02]  /*49a0*/  ISETP.GE.AND P5, PT, R104, RZ, PT ;  /* 0x000000ff6800720c */ /* 0x000fc40003fa6270 */
[-C--:B------:R-:W-:Y:S02]  /*49b0*/  @!P0 IADD3 R93, R93, -R0.reuse, RZ ;  /* 0x800000005d5d8210 */ /* 0x080fe40007ffe0ff */
[C---:B------:R-:W-:Y:S01]  /*49c0*/  ISETP.GT.U32.AND P0, PT, R0.reuse, R15, PT ;  /* 0x0000000f0000720c */ /* 0x040fe20003f04070 */
[----:B------:R-:W-:Y:S01]  /*49d0*/  @!P2 IMAD.MOV R91, RZ, RZ, -R91 ;  /* 0x000000ffff5ba224 */ /* 0x000fe200078e0a5b */
[----:B------:R-:W-:Y:S02]  /*49e0*/  ISETP.GT.U32.AND P2, PT, R0, R93, PT ;  /* 0x0000005d0000720c */ /* 0x000fe40003f44070 */
[----:B------:R-:W-:Y:S01]  /*49f0*/  @!P3 IADD3 R23, -R23, RZ, RZ ;  /* 0x000000ff1717b210 */ /* 0x000fe20007ffe1ff */
[--C-:B------:R-:W-:Y:S01]  /*4a00*/  @!P4 IMAD.IADD R19, R19, 0x1, -R0.reuse ;  /* 0x000000011313c824 */ /* 0x100fe200078e0a00 */
[----:B------:R-:W-:Y:S02]  /*4a10*/  ISETP.GE.AND P3, PT, R6, RZ, PT ;  /* 0x000000ff0600720c */ /* 0x000fe40003f66270 */
[----:B------:R-:W-:Y:S01]  /*4a20*/  ISETP.GE.AND P6, PT, R98, RZ, PT ;  /* 0x000000ff6200720c */ /* 0x000fe20003fc6270 */
[----:B------:R-:W-:Y:S01]  /*4a30*/  @!P1 IMAD.MOV R19, RZ, RZ, -R19 ;  /* 0x000000ffff139224 */ /* 0x000fe200078e0a13 */
[----:B------:R-:W-:Y:S01]  /*4a40*/  ISETP.GE.AND P1, PT, R14, RZ, PT ;  /* 0x000000ff0e00720c */ /* 0x000fe20003f26270 */
[----:B------:R-:W-:Y:S01]  /*4a50*/  @!P5 IMAD.MOV R25, RZ, RZ, -R25 ;  /* 0x000000ffff19d224 */ /* 0x000fe200078e0a19 */
[----:B------:R-:W-:Y:S01]  /*4a60*/  ISETP.GE.AND P4, PT, R16, RZ, PT ;  /* 0x000000ff1000720c */ /* 0x000fe20003f86270 */
[----:B-1----:R-:W-:Y:S01]  /*4a70*/  IMAD R16, R94, c[0x0][0x18c], RZ ;  /* 0x000063005e107a24 */ /* 0x002fe200078e02ff */
[----:B------:R-:W-:Y:S01]  /*4a80*/  IADD3 R2, R92, -0x1, RZ ;  /* 0xffffffff5c027810 */ /* 0x000fe20007ffe0ff */
[----:B------:R-:W-:Y:S01]  /*4a90*/  @!P0 IMAD.IADD R15, R15, 0x1, -R0 ;  /* 0x000000010f0f8824 */ /* 0x000fe200078e0a00 */
[----:B------:R-:W-:Y:S01]  /*4aa0*/  @!P2 IADD3 R93, R93, -R0, RZ ;  /* 0x800000005d5da210 */ /* 0x000fe20007ffe0ff */
[----:B------:R-:W-:Y:S01]  /*4ab0*/  IMAD.SHL.U32 R98, R94, 0x4, RZ ;  /* 0x000000045e627824 */ /* 0x000fe200078e00ff */
[----:B------:R-:W-:Y:S01]  /*4ac0*/  ISETP.GE.U32.AND P5, PT, R2, 0x7fffffe0, PT ;  /* 0x7fffffe00200780c */ /* 0x000fe20003fa6070 */
[----:B------:R-:W-:Y:S01]  /*4ad0*/  IMAD R94, R252, 0x1c, RZ ;  /* 0x0000001cfc5e7824 */ /* 0x000fe200078e02ff */
[----:B------:R-:W-:-:S02]  /*4ae0*/  @!P3 IADD3 R93, -R93, RZ, RZ ;  /* 0x000000ff5d5db210 */ /* 0x000fc40007ffe1ff */
[----:B------:R-:W-:Y:S01]  /*4af0*/  IADD3 R2, R92, -0x5, RZ ;  /* 0xfffffffb5c027810 */ /* 0x000fe20007ffe0ff */
[----:B------:R-:W-:Y:S01]  /*4b00*/  @!P1 IMAD.MOV R95, RZ, RZ, -R95 ;  /* 0x000000ffff5f9224 */ /* 0x000fe200078e0a5f */
[----:B------:R-:W-:Y:S01]  /*4b10*/  LEA R18, P3, R16, c[0x0][0x168], 0x2 ;  /* 0x00005a0010127a11 */ /* 0x000fe200078610ff */
[----:B------:R-:W-:Y:S01]  /*4b20*/  @!P4 IMAD.MOV R15, RZ, RZ, -R15 ;  /* 0x000000ffff0fc224 */ /* 0x000fe200078e0a0f */
[----:B------:R-:W-:Y:S02]  /*4b30*/  @!P6 IADD3 R11, -R11, RZ, RZ ;  /* 0x000000ff0b0be210 */ /* 0x000fe40007ffe1ff */
[----:B------:R-:W-:Y:S02]  /*4b40*/  ISETP.GE.U32.AND P6, PT, R2, 0x7fffffdc, PT ;  /* 0x7fffffdc0200780c */ /* 0x000fe40003fc6070 */
[----:B------:R-:W-:Y:S02]  /*4b50*/  LEA.HI.X.SX32 R16, R16, c[0x0][0x16c], 0x2, P3 ;  /* 0x00005b0010107a11 */ /* 0x000fe400018f16ff */
[----:B------:R-:W-:-:S02]  /*4b60*/  LEA R188, P1, R117, R18, 0x2 ;  /* 0x0000001275bc7211 */ /* 0x000fc400078210ff */
[C---:B------:R-:W-:Y:S02]  /*4b70*/  IADD3 R2, R92.reuse, -0x9, RZ ;  /* 0xfffffff75c027810 */ /* 0x040fe40007ffe0ff */
[----:B------:R-:W-:Y:S02]  /*4b80*/  LEA R156, P3, R119, R18, 0x2 ;  /* 0x00000012779c7211 */ /* 0x000fe400078610ff */
[----:B------:R-:W-:Y:S02]  /*4b90*/  ISETP.NE.AND P4, PT, RZ, c[0x0][0x178], PT ;  /* 0x00005e00ff007a0c */ /* 0x000fe40003f85270 */
[----:B------:R-:W-:Y:S02]  /*4ba0*/  LOP3.LUT R0, RZ, c[0x0][0x178], RZ, 0x33, !PT ;  /* 0x00005e00ff007a12 */ /* 0x000fe400078e33ff */
[----:B------:R-:W-:Y:S02]  /*4bb0*/  IADD3 R4, R92, -0xd, RZ ;  /* 0xfffffff35c047810 */ /* 0x000fe40007ffe0ff */
[----:B------:R-:W-:-:S02]  /*4bc0*/  LEA.HI.X.SX32 R189, R117, R16, 0x2, P1 ;  /* 0x0000001075bd7211 */ /* 0x000fc400008f16ff */
[----:B------:R-:W-:Y:S02]  /*4bd0*/  ISETP.GE.U32.AND P0, PT, R2, 0x7fffffd8, PT ;  /* 0x7fffffd80200780c */ /* 0x000fe40003f06070 */
[----:B------:R-:W-:Y:S01]  /*4be0*/  LEA R154, P1, R121, R18, 0x2 ;  /* 0x00000012799a7211 */ /* 0x000fe200078210ff */
[----:B------:R-:W-:Y:S01]  /*4bf0*/  STL.64 [R1+0xc30], R188 ;  /* 0x000c30bc01007387 */ /* 0x000fe20000100a00 */
[----:B------:R-:W-:Y:S02]  /*4c00*/  LEA.HI.X.SX32 R157, R119, R16, 0x2, P3 ;  /* 0x00000010779d7211 */ /* 0x000fe400018f16ff */
[C---:B--2---:R-:W-:Y:S02]  /*4c10*/  SEL R14, R0.reuse, R5, !P4 ;  /* 0x00000005000e7207 */ /* 0x044fe40006000000 */
[----:B------:R-:W-:Y:S01]  /*4c20*/  SEL R2, R0, R11, !P4 ;  /* 0x0000000b00027207 */ /* 0x000fe20006000000 */
[----:B------:R-:W-:Y:S01]  /*4c30*/  STL.64 [R1+0xc28], R156 ;  /* 0x000c289c01007387 */ /* 0x000fe20000100a00 */
[----:B------:R-:W-:Y:S01]  /*4c40*/  LEA R82, P3, R125, R18, 0x2 ;  /* 0x000000127d527211 */ /* 0x000fe200078610ff */
[----:B------:R-:W-:Y:S01]  /*4c50*/  IMAD R14, R14, c[0x0][0x184], RZ ;  /* 0x000061000e0e7a24 */ /* 0x000fe200078e02ff */
[----:B------:R-:W-:-:S02]  /*4c60*/  ISETP.GE.U32.AND P2, PT, R4, 0x7fffffd4, PT ;  /* 0x7fffffd40400780c */ /* 0x000fc40003f46070 */
[C---:B------:R-:W-:Y:S02]  /*4c70*/  SEL R5, R0.reuse, R13, !P4 ;  /* 0x0000000d00057207 */ /* 0x040fe40006000000 */
[C---:B------:R-:W-:Y:S02]  /*4c80*/  SEL R9, R0.reuse, R7, !P4 ;  /* 0x0000000700097207 */ /* 0x040fe40006000000 */
[C---:B------:R-:W-:Y:S02]  /*4c90*/  SEL R11, R0.reuse, R19, !P4 ;  /* 0x00000013000b7207 */ /* 0x040fe40006000000 */
[----:B---3--:R-:W-:Y:S01]  /*4ca0*/  SEL R6, R0, R31, !P4 ;  /* 0x0000001f00067207 */ /* 0x008fe20006000000 */
[----:B------:R-:W-:Y:S01]  /*4cb0*/  IMAD R31, R64, c[0x0][0x190], RZ ;  /* 0x00006400401f7a24 */ /* 0x000fe200078e02ff */
[----:B------:R-:W-:Y:S01]  /*4cc0*/  SEL R12, R0, R27, !P4 ;  /* 0x0000001b000c7207 */ /* 0x000fe20006000000 */
        /* <DEDUP_REMOVED lines=19> */
[----:B------:R-:W-:Y:S01]  /*4e00*/  LEA.HI.X.SX32 R155, R121, R16, 0x2, P1 ;  /* 0x00000010799b7211 */ /* 0x000fe200008f16ff */
[----:B------:R-:W-:Y:S01]  /*4e10*/  IMAD R49, R72, c[0x0][0x190], RZ ;  /* 0x0000640048317a24 */ /* 0x000fe200078e02ff */
[----:B------:R-:W-:Y:S01]  /*4e20*/  LEA R152, P4, R123, R18, 0x2 ;  /* 0x000000127b987211 */ /* 0x000fe200078810ff */
[----:B------:R-:W-:Y:S01]  /*4e30*/  IMAD R6, R6, c[0x0][0x184], RZ ;  /* 0x0000610006067a24 */ /* 0x000fe200078e02ff */
[----:B------:R-:W-:Y:S01]  /*4e40*/  LEA.HI.X.SX32 R83, R125, R16, 0x2, P3 ;  /* 0x000000107d537211 */ /* 0x000fe200018f16ff */
[----:B------:R-:W-:Y:S01]  /*4e50*/  STL.64 [R1+0xc20], R154 ;  /* 0x000c209a01007387 */ /* 0x000fe20000100a00 */
[----:B------:R-:W-:Y:S01]  /*4e60*/  LEA R86, P1, R127, R18, 0x2 ;  /* 0x000000127f567211 */ /* 0x000fe200078210ff */
[----:B------:R-:W-:Y:S01]  /*4e70*/  IMAD R12, R12, c[0x0][0x184], RZ ;  /* 0x000061000c0c7a24 */ /* 0x000fe200078e02ff */
[----:B------:R-:W-:Y:S01]  /*4e80*/  LEA.HI.X.SX32 R153, R123, R16, 0x2, P4 ;  /* 0x000000107b997211 */ /* 0x000fe200020f16ff */
[----:B------:R1:W-:Y:S01]  /*4e90*/  STL.64 [R1+0xc10], R82 ;  /* 0x000c105201007387 */ /* 0x0003e20000100a00 */
[----:B------:R-:W-:Y:S01]  /*4ea0*/  LEA R84, P4, R129, R18, 0x2 ;  /* 0x0000001281547211 */ /* 0x000fe200078810ff */
[----:B------:R-:W-:Y:S01]  /*4eb0*/  IMAD R13, R13, c[0x0][0x184], RZ ;  /* 0x000061000d0d7a24 */ /* 0x000fe200078e02ff */
[-C--:B------:R-:W-:Y:S01]  /*4ec0*/  LEA.HI.X.SX32 R87, R127, R16.reuse, 0x2, P1 ;  /* 0x000000107f577211 */ /* 0x080fe200008f16ff */
[----:B------:R-:W-:Y:S01]  /*4ed0*/  STL.64 [R1+0xc18], R152 ;  /* 0x000c189801007387 */ /* 0x000fe20000100a00 */
[----:B------:R-:W-:Y:S01]  /*4ee0*/  LEA.HI.X.SX32 R85, R129, R16, 0x2, P4 ;  /* 0x0000001081557211 */ /* 0x000fe200020f16ff */
[----:B------:R-:W-:Y:S01]  /*4ef0*/  IMAD R22, R10, c[0x0][0x184], RZ ;  /* 0x000061000a167a24 */ /* 0x000fe200078e02ff */
[C---:B------:R-:W-:Y:S01]  /*4f00*/  LEA R186, P1, R133.reuse, R18, 0x2 ;  /* 0x0000001285ba7211 */ /* 0x040fe200078210ff */
[----:B------:R2:W-:Y:S01]  /*4f10*/  STL.64 [R1+0xc08], R86 ;  /* 0x000c085601007387 */ /* 0x0005e20000100a00 */
[----:B------:R-:W-:Y:S01]  /*4f20*/  IADD3 R20, R92, -0x11, RZ ;  /* 0xffffffef5c147810 */ /* 0x000fe20007ffe0ff */
[----:B------:R-:W-:Y:S01]  /*4f30*/  IMAD R0, R0, c[0x0][0x184], RZ ;  /* 0x0000610000007a24 */ /* 0x000fe200078e02ff */
[----:B------:R-:W-:Y:S01]  /*4f40*/  LEA.HI.X.SX32 R187, R133, R16, 0x2, P1 ;  /* 0x0000001085bb7211 */ /* 0x000fe200008f16ff */
[----:B------:R3:W-:Y:S01]  /*4f50*/  STL.64 [R1+0xc00], R84 ;  /* 0x000c005401007387 */ /* 0x0007e20000100a00 */
[----:B-1----:R-:W-:-:S04]  /*4f60*/  LEA R82, P3, R131, R18, 0x2 ;  /* 0x0000001283527211 */ /* 0x002fc800078610ff */
[----:B------:R-:W-:Y:S02]  /*4f70*/  LEA.HI.X.SX32 R83, R131, R16, 0x2, P3 ;  /* 0x0000001083537211 */ /* 0x000fe400018f16ff */
[----:B--2---:R-:W-:-:S03]  /*4f80*/  LEA R86, P4, R135, R18, 0x2 ;  /* 0x0000001287567211 */ /* 0x004fc600078810ff */
[----:B------:R1:W-:Y:S01]  /*4f90*/  STL.64 [R1+0xbf8], R82 ;  /* 0x000bf85201007387 */ /* 0x0003e20000100a00 */
[----:B---3--:R-:W-:Y:S02]  /*4fa0*/  LEA R84, P3, R137, R18, 0x2 ;  /* 0x0000001289547211 */ /* 0x008fe400078610ff */
[-C--:B------:R-:W-:Y:S02]  /*4fb0*/  LEA.HI.X.SX32 R87, R135, R16.reuse, 0x2, P4 ;  /* 0x0000001087577211 */ /* 0x080fe400020f16ff */
[----:B------:R-:W-:-:S03]  /*4fc0*/  LEA.HI.X.SX32 R85, R137, R16, 0x2, P3 ;  /* 0x0000001089557211 */ /* 0x000fc600018f16ff */
[----:B------:R2:W-:Y:S01]  /*4fd0*/  STL.64 [R1+0xbe8], R86 ;  /* 0x000be85601007387 */ /* 0x0005e20000100a00 */
[----:B-1----:R-:W-:-:S03]  /*4fe0*/  LEA R82, P1, R139, R18, 0x2 ;  /* 0x000000128b527211 */ /* 0x002fc600078210ff */
[----:B------:R-:W-:Y:S01]  /*4ff0*/  STL.64 [R1+0xbf0], R186 ;  /* 0x000bf0ba01007387 */ /* 0x000fe20000100a00 */
[----:B------:R-:W-:-:S03]  /*5000*/  LEA.HI.X.SX32 R83, R139, R16, 0x2, P1 ;  /* 0x000000108b537211 */ /* 0x000fc600008f16ff */
[----:B------:R1:W-:Y:S01]  /*5010*/  STL.64 [R1+0xbe0], R84 ;  /* 0x000be05401007387 */ /* 0x0003e20000100a00 */
[----:B--2---:R-:W-:-:S03]  /*5020*/  LEA R86, P4, R141, R18, 0x2 ;  /* 0x000000128d567211 */ /* 0x004fc600078810ff */
[----:B------:R2:W-:Y:S01]  /*5030*/  STL.64 [R1+0xbd8], R82 ;  /* 0x000bd85201007387 */ /* 0x0005e20000100a00 */
[----:B------:R-:W-:Y:S02]  /*5040*/  LEA.HI.X.SX32 R87, R141, R16, 0x2, P4 ;  /* 0x000000108d577211 */ /* 0x000fe400020f16ff */
[----:B-1----:R-:W-:-:S03]  /*5050*/  LEA R84, P3, R143, R18, 0x2 ;  /* 0x000000128f547211 */ /* 0x002fc600078610ff */
[----:B------:R1:W-:Y:S01]  /*5060*/  STL.64 [R1+0xbd0], R86 ;  /* 0x000bd05601007387 */ /* 0x0003e20000100a00 */
[----:B------:R-:W-:Y:S02]  /*5070*/  LEA.HI.X.SX32 R85, R143, R16, 0x2, P3 ;  /* 0x000000108f557211 */ /* 0x000fe400018f16ff */
        /* <DEDUP_REMOVED lines=60> */
[-C--:B------:R-:W-:Y:S02]  /*5440*/  LEA R80, P4, R73, R18.reuse, 0x2 ;  /* 0x0000001249507211 */ /* 0x080fe400078810ff */
[----:B--2---:R-:W-:Y:S01]  /*5450*/  LEA R84, P3, R77, R18, 0x2 ;  /* 0x000000124d547211 */ /* 0x004fe200078610ff */
[----:B------:R-:W-:Y:S01]  /*5460*/  STL.64 [R1+0xb18], R86 ;  /* 0x000b185601007387 */ /* 0x000fe20000100a00 */
[-C--:B------:R-:W-:Y:S02]  /*5470*/  LEA.HI.X.SX32 R81, R73, R16.reuse, 0x2, P4 ;  /* 0x0000001049517211 */ /* 0x080fe400020f16ff */
[----:B------:R-:W-:Y:S02]  /*5480*/  LEA.HI.X.SX32 R85, R77, R16, 0x2, P3 ;  /* 0x000000104d557211 */ /* 0x000fe400018f16ff */
[----:B-1----:R-:W-:-:S02]  /*5490*/  LEA R82, P1, R75, R18, 0x2 ;  /* 0x000000124b527211 */ /* 0x002fc400078210ff */
[----:B------:R-:W-:Y:S01]  /*54a0*/  LEA R78, P3, R71, R18, 0x2 ;  /* 0x00000012474e7211 */ /* 0x000fe200078610ff */
[----:B------:R-:W-:Y:S01]  /*54b0*/  STL.64 [R1+0xb10], R84 ;  /* 0x000b105401007387 */ /* 0x000fe20000100a00 */
[----:B------:R-:W-:Y:S02]  /*54c0*/  LEA.HI.X.SX32 R83, R75, R16, 0x2, P1 ;  /* 0x000000104b537211 */ /* 0x000fe400008f16ff */
[-C--:B------:R-:W-:Y:S02]  /*54d0*/  LEA R76, P1, R69, R18.reuse, 0x2 ;  /* 0x00000012454c7211 */ /* 0x080fe400078210ff */
[----:B------:R-:W-:Y:S01]  /*54e0*/  LEA R74, P4, R67, R18, 0x2 ;  /* 0x00000012434a7211 */ /* 0x000fe200078810ff */
[----:B------:R-:W-:Y:S01]  /*54f0*/  STL.64 [R1+0xaf8], R82 ;  /* 0x000af85201007387 */ /* 0x000fe20000100a00 */
[----:B------:R-:W-:Y:S02]  /*5500*/  LEA.HI.X.SX32 R79, R71, R16, 0x2, P3 ;  /* 0x00000010474f7211 */ /* 0x000fe400018f16ff */
[----:B------:R-:W-:Y:S01]  /*5510*/  LEA R72, P3, R65, R18, 0x2 ;  /* 0x0000001241487211 */ /* 0x000fe200078610ff */
[----:B------:R-:W-:Y:S01]  /*5520*/  STL.64 [R1+0xaf0], R80 ;  /* 0x000af05001007387 */ /* 0x000fe20000100a00 */
[----:B------:R-:W-:-:S02]  /*5530*/  LEA.HI.X.SX32 R77, R69, R16, 0x2, P1 ;  /* 0x00000010454d7211 */ /* 0x000fc400008f16ff */
[----:B------:R-:W-:Y:S01]  /*5540*/  LEA R70, P1, R63, R18, 0x2 ;  /* 0x000000123f467211 */ /* 0x000fe200078210ff */
[----:B------:R-:W-:Y:S01]  /*5550*/  STL.64 [R1+0xae8], R78 ;  /* 0x000ae84e01007387 */ /* 0x000fe20000100a00 */
[----:B------:R-:W-:Y:S02]  /*5560*/  LEA.HI.X.SX32 R75, R67, R16, 0x2, P4 ;  /* 0x00000010434b7211 */ /* 0x000fe400020f16ff */
        /* <DEDUP_REMOVED lines=56> */
[-C--:B------:R-:W-:Y:S02]  /*58f0*/  LEA.HI.X.SX32 R37, R29, R16.reuse, 0x2, P3 ;  /* 0x000000101d257211 */ /* 0x080fe400018f16ff */
[-C--:B------:R-:W-:Y:S01]  /*5900*/  LEA.HI.X.SX32 R35, R27, R16.reuse, 0x2, P1 ;  /* 0x000000101b237211 */ /* 0x080fe200008f16ff */
[----:B------:R-:W-:Y:S01]  /*5910*/  STL.64 [R1+0x8f8], R38 ;  /* 0x0008f82601007387 */ /* 0x000fe20000100a00 */
[----:B------:R-:W-:Y:S01]  /*5920*/  LEA.HI.X.SX32 R33, R25, R16, 0x2, P4 ;  /* 0x0000001019217211 */ /* 0x000fe200020f16ff */
[----:B------:R-:W-:Y:S01]  /*5930*/  IMAD R25, R7, c[0x0][0x184], RZ ;  /* 0x0000610007197a24 */ /* 0x000fe200078e02ff */
[-C--:B------:R-:W-:Y:S01]  /*5940*/  LEA R26, P4, R23, R18.reuse, 0x2 ;  /* 0x00000012171a7211 */ /* 0x080fe200078810ff */
[----:B------:R-:W-:Y:S01]  /*5950*/  STL.64 [R1+0x8f0], R36 ;  /* 0x0008f02401007387 */ /* 0x000fe20000100a00 */
[----:B------:R-:W-:-:S02]  /*5960*/  LEA R28, P1, R21, R18, 0x2 ;  /* 0x00000012151c7211 */ /* 0x000fc400078210ff */
[----:B------:R-:W-:Y:S01]  /*5970*/  LEA R30, P3, R17, R18, 0x2 ;  /* 0x00000012111e7211 */ /* 0x000fe200078610ff */
[----:B------:R-:W-:Y:S01]  /*5980*/  STL.64 [R1+0x8e8], R34 ;  /* 0x0008e82201007387 */ /* 0x000fe20000100a00 */
[-C--:B------:R-:W-:Y:S01]  /*5990*/  LEA.HI.X.SX32 R27, R23, R16.reuse, 0x2, P4 ;  /* 0x00000010171b7211 */ /* 0x080fe200020f16ff */
[----:B------:R-:W-:Y:S01]  /*59a0*/  IMAD R18, R5, c[0x0][0x184], RZ ;  /* 0x0000610005127a24 */ /* 0x000fe200078e02ff */
[-C--:B------:R-:W-:Y:S01]  /*59b0*/  LEA.HI.X.SX32 R29, R21, R16.reuse, 0x2, P1 ;  /* 0x00000010151d7211 */ /* 0x080fe200008f16ff */
[----:B------:R1:W-:Y:S01]  /*59c0*/  STL.64 [R1+0x8e0], R32 ;  /* 0x0008e02001007387 */ /* 0x0003e20000100a00 */
[----:B------:R-:W-:Y:S01]  /*59d0*/  LEA.HI.X.SX32 R31, R17, R16, 0x2, P3 ;  /* 0x00000010111f7211 */ /* 0x000fe200018f16ff */
[----:B------:R-:W-:Y:S01]  /*59e0*/  IMAD R21, R2, c[0x0][0x184], RZ ;  /* 0x0000610002157a24 */ /* 0x000fe200078e02ff */
[----:B------:R-:W-:Y:S01]  /*59f0*/  LEA R2, P1, R6, c[0x0][0x160], 0x2 ;  /* 0x0000580006027a11 */ /* 0x000fe200078210ff */
[----:B------:R-:W-:Y:S01]  /*5a00*/  IMAD R16, R8, c[0x0][0x184], RZ ;  /* 0x0000610008107a24 */ /* 0x000fe200078e02ff */
[----:B------:R-:W-:Y:S01]  /*5a10*/  ISETP.GE.U32.AND P3, PT, R20, 0x7fffffd0, PT ;  /* 0x7fffffd01400780c */ /* 0x000fe20003f66070 */
[----:B------:R-:W-:Y:S01]  /*5a20*/  IMAD R17, R4, c[0x0][0x184], RZ ;  /* 0x0000610004117a24 */ /* 0x000fe200078e02ff */
[----:B------:R-:W-:Y:S01]  /*5a30*/  STL.64 [R1+0x8d8], R30 ;  /* 0x0008d81e01007387 */ /* 0x000fe20000100a00 */
[----:B------:R-:W-:Y:S01]  /*5a40*/  IMAD R23, R3, c[0x0][0x184], RZ ;  /* 0x0000610003177a24 */ /* 0x000fe200078e02ff */
[----:B------:R-:W-:Y:S01]  /*5a50*/  LEA.HI.X.SX32 R3, R6, c[0x0][0x164], 0x2, P1 ;  /* 0x0000590006037a11 */ /* 0x000fe200008f16ff */
[----:B------:R-:W-:Y:S01]  /*5a60*/  IMAD R20, R9, c[0x0][0x184], RZ ;  /* 0x0000610009147a24 */ /* 0x000fe200078e02ff */
[----:B------:R-:W-:Y:S01]  /*5a70*/  LEA R6, P1, R16, c[0x0][0x160], 0x2 ;  /* 0x0000580010067a11 */ /* 0x000fe200078210ff */
[----:B------:R2:W-:Y:S01]  /*5a80*/  STL.64 [R1+0x8d0], R28 ;  /* 0x0008d01c01007387 */ /* 0x0005e20000100a00 */
[----:B-1----:R-:W-:Y:S01]  /*5a90*/  LEA R32, P4, R14, c[0x0][0x160], 0x2 ;  /* 0x000058000e207a11 */ /* 0x002fe200078810ff */
[----:B------:R-:W-:Y:S01]  /*5aa0*/  IMAD R34, R19, c[0x0][0x184], RZ ;  /* 0x0000610013227a24 */ /* 0x000fe200078e02ff */
[----:B------:R-:W-:Y:S01]  /*5ab0*/  LEA.HI.X.SX32 R7, R16, c[0x0][0x164], 0x2, P1 ;  /* 0x0000590010077a11 */ /* 0x000fe200008f16ff */
[----:B------:R1:W-:Y:S01]  /*5ac0*/  STL.64 [R1+0x8c8], R26 ;  /* 0x0008c81a01007387 */ /* 0x0003e20000100a00 */
[----:B------:R-:W-:Y:S01]  /*5ad0*/  LEA.HI.X.SX32 R33, R14, c[0x0][0x164], 0x2, P4 ;  /* 0x000059000e217a11 */ /* 0x000fe200020f16ff */
[----:B------:R-:W-:Y:S01]  /*5ae0*/  IMAD.WIDE R130, R158, 0x4, R2 ;  /* 0x000000049e827825 */ /* 0x000fe200078e0202 */
[----:B------:R-:W-:-:S02]  /*5af0*/  LEA R4, P4, R12, c[0x0][0x160], 0x2 ;  /* 0x000058000c047a11 */ /* 0x000fc400078810ff */
[----:B------:R-:W-:Y:S01]  /*5b00*/  LEA R10, P1, R20, c[0x0][0x160], 0x2 ;  /* 0x00005800140a7a11 */ /* 0x000fe200078210ff */
[----:B------:R3:W-:Y:S01]  /*5b10*/  LDGSTS.E [R98], [R32.64], !P5 ;  /* 0x0000000020627fae */ /* 0x0007e2000e921844 */
[----:B------:R-:W-:Y:S01]  /*5b20*/  LEA.HI.X.SX32 R5, R12, c[0x0][0x164], 0x2, P4 ;  /* 0x000059000c057a11 */ /* 0x000fe200020f16ff */
[----:B--2---:R-:W-:Y:S01]  /*5b30*/  IMAD R29, R15, c[0x0][0x184], RZ ;  /* 0x000061000f1d7a24 */ /* 0x004fe200078e02ff */
[----:B------:R-:W-:Y:S01]  /*5b40*/  LEA R8, P4, R18, c[0x0][0x160], 0x2 ;  /* 0x0000580012087a11 */ /* 0x000fe200078810ff */
[----:B------:R3:W-:Y:S01]  /*5b50*/  LDGSTS.E [R98+0x80], [R2.64], !P5 ;  /* 0x0008000002627fae */ /* 0x0007e2000e921844 */
[----:B------:R-:W-:Y:S01]  /*5b60*/  IADD3 R31, R92, -0x15, RZ ;  /* 0xffffffeb5c1f7810 */ /* 0x000fe20007ffe0ff */
[----:B-1----:R-:W-:Y:S01]  /*5b70*/  IMAD R27, R11, c[0x0][0x184], RZ ;  /* 0x000061000b1b7a24 */ /* 0x002fe200078e02ff */
[----:B------:R-:W-:Y:S01]  /*5b80*/  LEA.HI.X.SX32 R9, R18, c[0x0][0x164], 0x2, P4 ;  /* 0x0000590012097a11 */ /* 0x000fe200020f16ff */
[----:B------:R3:W-:Y:S01]  /*5b90*/  LDGSTS.E [R98+0x100], [R4.64], !P5 ;  /* 0x0010000004627fae */ /* 0x0007e2000e921844 */
[C---:B------:R-:W-:Y:S01]  /*5ba0*/  LEA R12, P4, R13.reuse, c[0x0][0x160], 0x2 ;  /* 0x000058000d0c7a11 */ /* 0x040fe200078810ff */
[----:B------:R-:W-:Y:S01]  /*5bb0*/  IMAD.WIDE R96, R94, 0x4, R32 ;  /* 0x000000045e607825 */ /* 0x000fe200078e0220 */
[----:B------:R-:W-:Y:S01]  /*5bc0*/  LEA.HI.X.SX32 R11, R20, c[0x0][0x164], 0x2, P1 ;  /* 0x00005900140b7a11 */ /* 0x000fe200008f16ff */
[----:B------:R3:W-:Y:S01]  /*5bd0*/  LDGSTS.E [R98+0x180], [R6.64], !P5 ;  /* 0x0018000006627fae */ /* 0x0007e2000e921844 */
[----:B------:R-:W-:Y:S01]  /*5be0*/  LEA R14, P1, R22, c[0x0][0x160], 0x2 ;  /* 0x00005800160e7a11 */ /* 0x000fe200078210ff */
[C---:B------:R-:W-:Y:S01]  /*5bf0*/  IMAD.WIDE R70, R94.reuse, 0x4, R6 ;  /* 0x000000045e467825 */ /* 0x040fe200078e0206 */
[----:B------:R-:W-:Y:S01]  /*5c00*/  LEA.HI.X.SX32 R13, R13, c[0x0][0x164], 0x2, P4 ;  /* 0x000059000d0d7a11 */ /* 0x000fe200020f16ff */
[----:B------:R3:W-:Y:S01]  /*5c10*/  LDGSTS.E [R98+0x200], [R8.64], !P5 ;  /* 0x0020000008627fae */ /* 0x0007e2000e921844 */
[----:B------:R-:W-:Y:S01]  /*5c20*/  LEA R16, P4, R17, c[0x0][0x160], 0x2 ;  /* 0x0000580011107a11 */ /* 0x000fe200078810ff */
        /* <DEDUP_REMOVED lines=31> */
[----:B------:R-:W-:Y:S01]  /*5e20*/  ISETP.GE.U32.AND P4, PT, R31, 0x7fffffcc, PT ;  /* 0x7fffffcc1f00780c */ /* 0x000fe20003f86070 */
[----:B------:R-:W-:Y:S01]  /*5e30*/  IMAD.WIDE R88, R94, 0x4, R24 ;  /* 0x000000045e587825 */ /* 0x000fe200078e0218 */
[----:B------:R-:W-:Y:S01]  /*5e40*/  LEA.HI.X.SX32 R31, R0, c[0x0][0x164], 0x2, P1 ;  /* 0x00005900001f7a11 */ /* 0x000fe200008f16ff */
[----:B------:R3:W-:Y:S01]  /*5e50*/  LDGSTS.E [R98+0x680], [R26.64], !P5 ;  /* 0x006800001a627fae */ /* 0x0007e2000e921844 */
[----:B------:R-:W-:Y:S01]  /*5e60*/  SHF.L.U32 R0, R252, 0x2, RZ ;  /* 0x00000002fc007819 */ /* 0x000fe200000006ff */
[----:B------:R-:W-:Y:S01]  /*5e70*/  IMAD.WIDE R90, R94, 0x4, R26 ;  /* 0x000000045e5a7825 */ /* 0x000fe200078e021a */
[C---:B------:R-:W-:Y:S01]  /*5e80*/  IADD3 R34, R92.reuse, -0x1d, RZ ;  /* 0xffffffe35c227810 */ /* 0x040fe20007ffe0ff */
[----:B------:R3:W-:Y:S01]  /*5e90*/  LDGSTS.E [R98+0x700], [R28.64], !P5 ;  /* 0x007000001c627fae */ /* 0x0007e2000e921844 */
[----:B------:R-:W-:Y:S01]  /*5ea0*/  IADD3 R35, R92, -0x19, RZ ;  /* 0xffffffe75c237810 */ /* 0x000fe20007ffe0ff */
[----:B------:R-:W-:-:S02]  /*5eb0*/  IMAD.WIDE R66, R0, 0x4, R32 ;  /* 0x0000000400427825 */ /* 0x000fc400078e0220 */
[----:B------:R3:W-:Y:S01]  /*5ec0*/  LDGSTS.E [R98+0x780], [R30.64], !P5 ;  /* 0x007800001e627fae */ /* 0x0007e2000e921844 */
[----:B------:R-:W-:Y:S01]  /*5ed0*/  ISETP.GE.U32.AND P5, PT, R34, 0x7fffffc4, PT ;  /* 0x7fffffc42200780c */ /* 0x000fe20003fa6070 */
[----:B------:R-:W-:Y:S01]  /*5ee0*/  IMAD.WIDE R64, R0, 0x4, R2 ;  /* 0x0000000400407825 */ /* 0x000fe200078e0202 */
[----:B------:R-:W-:Y:S01]  /*5ef0*/  ISETP.GE.U32.AND P1, PT, R35, 0x7fffffc8, PT ;  /* 0x7fffffc82300780c */ /* 0x000fe20003f26070 */
[----:B------:R1:W-:Y:S01]  /*5f00*/  LDGSTS.E [R98+0x2000], [R66.64], !P6 ;  /* 0x0200000042627fae */ /* 0x0003e2000f121844 */
[----:B------:R-:W-:Y:S01]  /*5f10*/  IADD3 R35, R92, -0x2, RZ ;  /* 0xfffffffe5c237810 */ /* 0x000fe20007ffe0ff */
[C---:B------:R-:W-:Y:S02]  /*5f20*/  IMAD.WIDE R62, R0.reuse, 0x4, R4 ;  /* 0x00000004003e7825 */ /* 0x040fe400078e0204 */
[----:B------:R2:W-:Y:S02]  /*5f30*/  LDGSTS.E [R98+0x2080], [R64.64], !P6 ;  /* 0x0208000040627fae */ /* 0x0005e4000f121844 */
[----:B------:R-:W-:-:S02]  /*5f40*/  IMAD.WIDE R60, R0, 0x4, R6 ;  /* 0x00000004003c7825 */ /* 0x000fc400078e0206 */
[----:B------:R1:W-:Y:S02]  /*5f50*/  STL.64 [R1+0x710], R66 ;  /* 0x0007104201007387 */ /* 0x0003e40000100a00 */
[C---:B------:R-:W-:Y:S02]  /*5f60*/  IMAD.WIDE R58, R0.reuse, 0x4, R8 ;  /* 0x00000004003a7825 */ /* 0x040fe400078e0208 */
[----:B------:R4:W-:Y:S02]  /*5f70*/  LDGSTS.E [R98+0x2100], [R62.64], !P6 ;  /* 0x021000003e627fae */ /* 0x0009e4000f121844 */
[C---:B------:R-:W-:Y:S02]  /*5f80*/  IMAD.WIDE R56, R0.reuse, 0x4, R10 ;  /* 0x0000000400387825 */ /* 0x040fe400078e020a */
[----:B------:R2:W-:Y:S02]  /*5f90*/  STL.64 [R1+0x708], R64 ;  /* 0x0007084001007387 */ /* 0x0005e40000100a00 */
[----:B------:R-:W-:-:S02]  /*5fa0*/  IMAD.WIDE R54, R0, 0x4, R12 ;  /* 0x0000000400367825 */ /* 0x000fc400078e020c */
[----:B------:R1:W-:Y:S02]  /*5fb0*/  LDGSTS.E [R98+0x2180], [R60.64], !P6 ;  /* 0x021800003c627fae */ /* 0x0003e4000f121844 */
[C---:B------:R-:W-:Y:S02]  /*5fc0*/  IMAD.WIDE R52, R0.reuse, 0x4, R14 ;  /* 0x0000000400347825 */ /* 0x040fe400078e020e */
[----:B------:R4:W-:Y:S02]  /*5fd0*/  STL.64 [R1+0x700], R62 ;  /* 0x0007003e01007387 */ /* 0x0009e40000100a00 */
[C---:B------:R-:W-:Y:S02]  /*5fe0*/  IMAD.WIDE R50, R0.reuse, 0x4, R16 ;  /* 0x0000000400327825 */ /* 0x040fe400078e0210 */
[----:B------:R1:W-:Y:S02]  /*5ff0*/  LDGSTS.E [R98+0x2200], [R58.64], !P6 ;  /* 0x022000003a627fae */ /* 0x0003e4000f121844 */
[----:B------:R-:W-:-:S02]  /*6000*/  IMAD.WIDE R48, R0, 0x4, R18 ;  /* 0x0000000400307825 */ /* 0x000fc400078e0212 */
[----:B------:R1:W-:Y:S02]  /*6010*/  STL.64 [R1+0x6f8], R60 ;  /* 0x0006f83c01007387 */ /* 0x0003e40000100a00 */
[C---:B------:R-:W-:Y:S02]  /*6020*/  IMAD.WIDE R46, R0.reuse, 0x4, R20 ;  /* 0x00000004002e7825 */ /* 0x040fe400078e0214 */
[----:B------:R1:W-:Y:S02]  /*6030*/  LDGSTS.E [R98+0x2280], [R56.64], !P6 ;  /* 0x0228000038627fae */ /* 0x0003e4000f121844 */
[----:B------:R-:W-:Y:S02]  /*6040*/  IMAD.WIDE R44, R0, 0x4, R22 ;  /* 0x00000004002c7825 */ /* 0x000fe400078e0216 */
[----:B------:R1:W-:Y:S02]  /*6050*/  STL.64 [R1+0x6f0], R58 ;  /* 0x0006f03a01007387 */ /* 0x0003e40000100a00 */
[----:B------:R-:W-:-:S02]  /*6060*/  IMAD.SHL.U32 R34, R252, 0x8, RZ ;  /* 0x00000008fc227824 */ /* 0x000fc400078e00ff */
[----:B------:R1:W-:Y:S01]  /*6070*/  LDGSTS.E [R98+0x2300], [R54.64], !P6 ;  /* 0x0230000036627fae */ /* 0x0003e2000f121844 */
[----:B------:R-:W-:-:S03]  /*6080*/  IMAD.WIDE R42, R0, 0x4, R24 ;  /* 0x00000004002a7825 */ /* 0x000fc600078e0218 */
[----:B------:R1:W-:Y:S01]  /*6090*/  STL.64 [R1+0x6e8], R56 ;  /* 0x0006e83801007387 */ /* 0x0003e20000100a00 */
[----:B------:R-:W-:-:S03]  /*60a0*/  IMAD.WIDE R40, R0, 0x4, R26 ;  /* 0x0000000400287825 */ /* 0x000fc600078e021a */
[----:B------:R2:W-:Y:S01]  /*60b0*/  LDGSTS.E [R98+0x2380], [R52.64], !P6 ;  /* 0x0238000034627fae */ /* 0x0005e2000f121844 */
[----:B------:R-:W-:-:S03]  /*60c0*/  IMAD.WIDE R38, R0, 0x4, R28 ;  /* 0x0000000400267825 */ /* 0x000fc600078e021c */
[----:B------:R3:W-:Y:S01]  /*60d0*/  STL.64 [R1+0x6e0], R54 ;  /* 0x0006e03601007387 */ /* 0x0007e20000100a00 */
[----:B------:R-:W-:-:S03]  /*60e0*/  IMAD.WIDE R36, R0, 0x4, R30 ;  /* 0x0000000400247825 */ /* 0x000fc600078e021e */
[----:B------:R3:W-:Y:S01]  /*60f0*/  LDGSTS.E [R98+0x2400], [R50.64], !P6 ;  /* 0x0240000032627fae */ /* 0x0007e2000f121844 */
[----:B-1----:R-:W-:-:S03]  /*6100*/  IMAD.WIDE R66, R34, 0x4, R32 ;  /* 0x0000000422427825 */ /* 0x002fc600078e0220 */
[----:B------:R1:W-:Y:S01]  /*6110*/  STL.64 [R1+0x6d8], R52 ;  /* 0x0006d83401007387 */ /* 0x0003e20000100a00 */
[----:B--2---:R-:W-:-:S03]  /*6120*/  IMAD.WIDE R64, R34, 0x4, R2 ;  /* 0x0000000422407825 */ /* 0x004fc600078e0202 */
[----:B------:R2:W-:Y:S01]  /*6130*/  LDGSTS.E [R98+0x2480], [R48.64], !P6 ;  /* 0x0248000030627fae */ /* 0x0005e2000f121844 */
[----:B----4-:R-:W-:-:S03]  /*6140*/  IMAD.WIDE R62, R34, 0x4, R4 ;  /* 0x00000004223e7825 */ /* 0x010fc600078e0204 */
[----:B------:R4:W-:Y:S01]  /*6150*/  STL.64 [R1+0x6d0], R50 ;  /* 0x0006d03201007387 */ /* 0x0009e20000100a00 */
[----:B------:R-:W-:-:S03]  /*6160*/  IMAD.WIDE R60, R34, 0x4, R6 ;  /* 0x00000004223c7825 */ /* 0x000fc600078e0206 */
[----:B------:R1:W-:Y:S01]  /*6170*/  LDGSTS.E [R98+0x2500], [R46.64], !P6 ;  /* 0x025000002e627fae */ /* 0x0003e2000f121844 */
[----:B------:R-:W-:-:S03]  /*6180*/  IMAD.WIDE R58, R34, 0x4, R8 ;  /* 0x00000004223a7825 */ /* 0x000fc600078e0208 */
[----:B------:R2:W-:Y:S01]  /*6190*/  STL.64 [R1+0x6c8], R48 ;  /* 0x0006c83001007387 */ /* 0x0005e20000100a00 */
[----:B------:R-:W-:-:S03]  /*61a0*/  IMAD.WIDE R56, R34, 0x4, R10 ;  /* 0x0000000422387825 */ /* 0x000fc600078e020a */
[----:B------:R2:W-:Y:S01]  /*61b0*/  LDGSTS.E [R98+0x2580], [R44.64], !P6 ;  /* 0x025800002c627fae */ /* 0x0005e2000f121844 */
[----:B---3--:R-:W-:-:S03]  /*61c0*/  IMAD.WIDE R54, R34, 0x4, R12 ;  /* 0x0000000422367825 */ /* 0x008fc600078e020c */
[----:B------:R3:W-:Y:S01]  /*61d0*/  STL.64 [R1+0x6c0], R46 ;  /* 0x0006c02e01007387 */ /* 0x0007e20000100a00 */
[----:B-1----:R-:W-:-:S03]  /*61e0*/  IMAD.WIDE R52, R34, 0x4, R14 ;  /* 0x0000000422347825 */ /* 0x002fc600078e020e */
[----:B------:R1:W-:Y:S01]  /*61f0*/  LDGSTS.E [R98+0x2600], [R42.64], !P6 ;  /* 0x026000002a627fae */ /* 0x0003e2000f121844 */
[----:B----4-:R-:W-:-:S03]  /*6200*/  IMAD.WIDE R50, R34, 0x4, R16 ;  /* 0x0000000422327825 */ /* 0x010fc600078e0210 */
[----:B------:R4:W-:Y:S01]  /*6210*/  STL.64 [R1+0x6b8], R44 ;  /* 0x0006b82c01007387 */ /* 0x0009e20000100a00 */
[----:B--2---:R-:W-:-:S03]  /*6220*/  IMAD.WIDE R48, R34, 0x4, R18 ;  /* 0x0000000422307825 */ /* 0x004fc600078e0212 */
[----:B------:R2:W-:Y:S01]  /*6230*/  LDGSTS.E [R98+0x2680], [R40.64], !P6 ;  /* 0x0268000028627fae */ /* 0x0005e2000f121844 */
[----:B---3--:R-:W-:-:S03]  /*6240*/  IMAD.WIDE R46, R34, 0x4, R20 ;  /* 0x00000004222e7825 */ /* 0x008fc600078e0214 */
[----:B------:R1:W-:Y:S01]  /*6250*/  STL.64 [R1+0x6b0], R42 ;  /* 0x0006b02a01007387 */ /* 0x0003e20000100a00 */
[----:B------:R-:W-:Y:S02]  /*6260*/  IMAD R0, R252, 0xc, RZ ;  /* 0x0000000cfc007824 */ /* 0x000fe400078e02ff */
[----:B------:R-:W-:Y:S01]  /*6270*/  IMAD.WIDE R128, R126, 0x4, R32 ;  /* 0x000000047e807825 */ /* 0x000fe200078e0220 */
[----:B------:R3:W-:Y:S03]  /*6280*/  LDGSTS.E [R98+0x2700], [R38.64], !P6 ;  /* 0x0270000026627fae */ /* 0x0007e6000f121844 */
[----:B----4-:R-:W-:Y:S01]  /*6290*/  IMAD.WIDE R44, R34, 0x4, R22 ;  /* 0x00000004222c7825 */ /* 0x010fe200078e0216 */
[----:B------:R2:W-:Y:S03]  /*62a0*/  STL.64 [R1+0x6a8], R40 ;  /* 0x0006a82801007387 */ /* 0x0005e60000100a00 */
[----:B------:R-:W-:Y:S01]  /*62b0*/  IMAD.WIDE R102, R126, 0x4, R6 ;  /* 0x000000047e667825 */ /* 0x000fe200078e0206 */
[----:B------:R4:W-:Y:S01]  /*62c0*/  LDGSTS.E [R98+0x2780], [R36.64], !P6 ;  /* 0x0278000024627fae */ /* 0x0009e2000f121844 */
[----:B------:R-:W-:-:S02]  /*62d0*/  ISETP.GE.U32.AND P6, PT, R35, 0x7fffffdf, PT ;  /* 0x7fffffdf2300780c */ /* 0x000fc40003fc6070 */
[----:B-1----:R-:W-:Y:S01]  /*62e0*/  IMAD.WIDE R42, R34, 0x4, R24 ;  /* 0x00000004222a7825 */ /* 0x002fe200078e0218 */
[----:B------:R3:W-:Y:S01]  /*62f0*/  STL.64 [R1+0x6a0], R38 ;  /* 0x0006a02601007387 */ /* 0x0007e20000100a00 */
[----:B------:R-:W-:Y:S02]  /*6300*/  IADD3 R35, R92, -0x6, RZ ;  /* 0xfffffffa5c237810 */ /* 0x000fe40007ffe0ff */
[----:B------:R-:W-:Y:S01]  /*6310*/  IMAD.WIDE R104, R126, 0x4, R8 ;  /* 0x000000047e687825 */ /* 0x000fe200078e0208 */
[----:B------:R1:W-:Y:S03]  /*6320*/  LDGSTS.E [R98+0x4000], [R66.64], !P0 ;  /* 0x0400000042627fae */ /* 0x0003e6000c121844 */
[----:B--2---:R-:W-:Y:S01]  /*6330*/  IMAD.WIDE R40, R34, 0x4, R26 ;  /* 0x0000000422287825 */ /* 0x004fe200078e021a */
[----:B------:R4:W-:Y:S03]  /*6340*/  STL.64 [R1+0x698], R36 ;  /* 0x0006982401007387 */ /* 0x0009e60000100a00 */
[----:B------:R-:W-:Y:S01]  /*6350*/  IMAD.WIDE R106, R126, 0x4, R10 ;  /* 0x000000047e6a7825 */ /* 0x000fe200078e020a */
[----:B------:R2:W-:Y:S03]  /*6360*/  LDGSTS.E [R98+0x4080], [R64.64], !P0 ;  /* 0x0408000040627fae */ /* 0x0005e6000c121844 */
[----:B---3--:R-:W-:Y:S01]  /*6370*/  IMAD.WIDE R38, R34, 0x4, R28 ;  /* 0x0000000422267825 */ /* 0x008fe200078e021c */
[----:B------:R1:W-:Y:S03]  /*6380*/  STL.64 [R1+0x590], R66 ;  /* 0x0005904201007387 */ /* 0x0003e60000100a00 */
[----:B------:R-:W-:Y:S01]  /*6390*/  IMAD.WIDE R108, R126, 0x4, R12 ;  /* 0x000000047e6c7825 */ /* 0x000fe200078e020c */
[----:B------:R3:W-:Y:S03]  /*63a0*/  LDGSTS.E [R98+0x4100], [R62.64], !P0 ;  /* 0x041000003e627fae */ /* 0x0007e6000c121844 */
[----:B----4-:R-:W-:Y:S01]  /*63b0*/  IMAD.WIDE R36, R34, 0x4, R30 ;  /* 0x0000000422247825 */ /* 0x010fe200078e021e */
[----:B------:R2:W-:Y:S01]  /*63c0*/  STL.64 [R1+0x588], R64 ;  /* 0x0005884001007387 */ /* 0x0005e20000100a00 */
[----:B------:R-:W-:-:S02]  /*63d0*/  SHF.L.U32 R34, R252, 0x4, RZ ;  /* 0x00000004fc227819 */ /* 0x000fc400000006ff */
[----:B------:R-:W-:Y:S01]  /*63e0*/  IMAD.WIDE R110, R126, 0x4, R14 ;  /* 0x000000047e6e7825 */ /* 0x000fe200078e020e */
[----:B------:R4:W-:Y:S03]  /*63f0*/  LDGSTS.E [R98+0x4180], [R60.64], !P0 ;  /* 0x041800003c627fae */ /* 0x0009e6000c121844 */
[----:B-1----:R-:W-:Y:S01]  /*6400*/  IMAD.WIDE R66, R0, 0x4, R32 ;  /* 0x0000000400427825 */ /* 0x002fe200078e0220 */
[----:B------:R3:W-:Y:S03]  /*6410*/  STL.64 [R1+0x580], R62 ;  /* 0x0005803e01007387 */ /* 0x0007e60000100a00 */
        /* <DEDUP_REMOVED lines=11> */
[----:B------:R2:W-:Y:S03]  /*64d0*/  STL.64 [R1+0x568], R56 ;  /* 0x0005683801007387 */ /* 0x0005e60000100a00 */
        /* <DEDUP_REMOVED lines=50> */
[----:B------:R-:W-:Y:S01]  /*6800*/  IMAD R0, R252, 0x14, RZ ;  /* 0x00000014fc007824 */ /* 0x000fe200078e02ff */
[----:B------:R4:W-:Y:S01]  /*6810*/  LDGSTS.E [R98+0x6180], [R60.64], !P2 ;  /* 0x061800003c627fae */ /* 0x0009e2000d121844 */
[----:B-1----:R-:W-:-:S03]  /*6820*/  IMAD.WIDE R66, R34, 0x4, R32 ;  /* 0x0000000422427825 */ /* 0x002fc600078e0220 */
[----:B------:R3:W-:Y:S01]  /*6830*/  STL.64 [R1+0x400], R62 ;  /* 0x0004003e01007387 */ /* 0x0007e20000100a00 */
[----:B------:R-:W-:-:S03]  /*6840*/  IMAD.WIDE R68, R0, 0x4, R32 ;  /* 0x0000000400447825 */ /* 0x000fc600078e0220 */
[----:B------:R1:W-:Y:S01]  /*6850*/  LDGSTS.E [R98+0x6200], [R58.64], !P2 ;  /* 0x062000003a627fae */ /* 0x0003e2000d121844 */
[----:B--2---:R-:W-:-:S03]  /*6860*/  IMAD.WIDE R64, R34, 0x4, R2 ;  /* 0x0000000422407825 */ /* 0x004fc600078e0202 */
[----:B------:R4:W-:Y:S01]  /*6870*/  STL.64 [R1+0x3f8], R60 ;  /* 0x0003f83c01007387 */ /* 0x0009e20000100a00 */
[----:B------:R-:W-:-:S03]  /*6880*/  IMAD.WIDE R146, R158, 0x4, R18 ;  /* 0x000000049e927825 */ /* 0x000fc600078e0212 */
[----:B------:R2:W-:Y:S01]  /*6890*/  LDGSTS.E [R98+0x6280], [R56.64], !P2 ;  /* 0x0628000038627fae */ /* 0x0005e2000d121844 */
[----:B---3--:R-:W-:-:S03]  /*68a0*/  IMAD.WIDE R62, R34, 0x4, R4 ;  /* 0x00000004223e7825 */ /* 0x008fc600078e0204 */
[----:B------:R1:W-:Y:S01]  /*68b0*/  STL.64 [R1+0x3f0], R58 ;  /* 0x0003f03a01007387 */ /* 0x0003e20000100a00 */
[----:B------:R-:W-:-:S03]  /*68c0*/  IMAD.WIDE R148, R158, 0x4, R20 ;  /* 0x000000049e947825 */ /* 0x000fc600078e0214 */
[----:B------:R3:W-:Y:S01]  /*68d0*/  LDGSTS.E [R98+0x6300], [R54.64], !P2 ;  /* 0x0630000036627fae */ /* 0x0007e2000d121844 */
[----:B----4-:R-:W-:-:S03]  /*68e0*/  IMAD.WIDE R60, R34, 0x4, R6 ;  /* 0x00000004223c7825 */ /* 0x010fc600078e0206 */
[----:B------:R2:W-:Y:S01]  /*68f0*/  STL.64 [R1+0x3e8], R56 ;  /* 0x0003e83801007387 */ /* 0x0005e20000100a00 */
[----:B------:R-:W-:-:S03]  /*6900*/  IMAD.WIDE R150, R158, 0x4, R22 ;  /* 0x000000049e967825 */ /* 0x000fc600078e0216 */
        /* <DEDUP_REMOVED lines=33> */
[----:B-1----:R-:W-:Y:S01]  /*6b20*/  IMAD.WIDE R42, R34, 0x4, R24 ;  /* 0x00000004222a7825 */ /* 0x002fe200078e0218 */
[----:B------:R-:W-:Y:S02]  /*6b30*/  ISETP.GE.U32.AND P2, PT, R35, 0x7fffffd7, PT ;  /* 0x7fffffd72300780c */ /* 0x000fe40003f46070 */
[----:B------:R3:W-:Y:S01]  /*6b40*/  STL.64 [R1+0x3a0], R38 ;  /* 0x0003a02601007387 */ /* 0x0007e20000100a00 */
[----:B------:R-:W-:Y:S01]  /*6b50*/  IADD3 R35, R92, -0xe, RZ ;  /* 0xfffffff25c237810 */ /* 0x000fe20007ffe0ff */
[----:B------:R-:W-:Y:S02]  /*6b60*/  IMAD.WIDE R170, R184, 0x4, R16 ;  /* 0x00000004b8aa7825 */ /* 0x000fe400078e0210 */
[----:B------:R1:W-:Y:S02]  /*6b70*/  LDGSTS.E [R98+0x8000], [R66.64], !P3 ;  /* 0x0800000042627fae */ /* 0x0003e4000d921844 */
[----:B--2---:R-:W-:-:S02]  /*6b80*/  IMAD.WIDE R40, R34, 0x4, R26 ;  /* 0x0000000422287825 */ /* 0x004fc400078e021a */
[----:B------:R4:W-:Y:S02]  /*6b90*/  STL.64 [R1+0x398], R36 ;  /* 0x0003982401007387 */ /* 0x0009e40000100a00 */
[----:B------:R-:W-:Y:S02]  /*6ba0*/  IMAD.WIDE R172, R184, 0x4, R18 ;  /* 0x00000004b8ac7825 */ /* 0x000fe400078e0212 */
[----:B------:R2:W-:Y:S02]  /*6bb0*/  LDGSTS.E [R98+0x8080], [R64.64], !P3 ;  /* 0x0808000040627fae */ /* 0x0005e4000d921844 */
[----:B---3--:R-:W-:Y:S02]  /*6bc0*/  IMAD.WIDE R38, R34, 0x4, R28 ;  /* 0x0000000422267825 */ /* 0x008fe400078e021c */
[----:B------:R1:W-:Y:S02]  /*6bd0*/  STL.64 [R1+0x290], R66 ;  /* 0x0002904201007387 */ /* 0x0003e40000100a00 */
[----:B------:R-:W-:-:S02]  /*6be0*/  IMAD.WIDE R174, R184, 0x4, R20 ;  /* 0x00000004b8ae7825 */ /* 0x000fc400078e0214 */
[----:B------:R3:W-:Y:S02]  /*6bf0*/  LDGSTS.E [R98+0x8100], [R62.64], !P3 ;  /* 0x081000003e627fae */ /* 0x0007e4000d921844 */
[----:B----4-:R-:W-:Y:S01]  /*6c00*/  IMAD.WIDE R36, R34, 0x4, R30 ;  /* 0x0000000422247825 */ /* 0x010fe200078e021e */
[----:B------:R-:W-:Y:S01]  /*6c10*/  IADD3 R34, R92, -0x12, RZ ;  /* 0xffffffee5c227810 */ /* 0x000fe20007ffe0ff */
[----:B------:R2:W-:Y:S02]  /*6c20*/  STL.64 [R1+0x288], R64 ;  /* 0x0002884001007387 */ /* 0x0005e40000100a00 */
[----:B------:R-:W-:Y:S02]  /*6c30*/  IMAD.WIDE R176, R184, 0x4, R22 ;  /* 0x00000004b8b07825 */ /* 0x000fe400078e0216 */
[----:B------:R4:W-:Y:S02]  /*6c40*/  LDGSTS.E [R98+0x8180], [R60.64], !P3 ;  /* 0x081800003c627fae */ /* 0x0009e4000d921844 */
[----:B-1----:R-:W-:-:S02]  /*6c50*/  IMAD.WIDE R66, R0, 0x4, R2 ;  /* 0x0000000400427825 */ /* 0x002fc400078e0202 */
[----:B------:R3:W-:Y:S02]  /*6c60*/  STL.64 [R1+0x280], R62 ;  /* 0x0002803e01007387 */ /* 0x0007e40000100a00 */
[----:B------:R-:W-:Y:S02]  /*6c70*/  IMAD.WIDE R178, R184, 0x4, R24 ;  /* 0x00000004b8b27825 */ /* 0x000fe400078e0218 */
[----:B------:R1:W-:Y:S02]  /*6c80*/  LDGSTS.E [R98+0x8200], [R58.64], !P3 ;  /* 0x082000003a627fae */ /* 0x0003e4000d921844 */
[----:B--2---:R-:W-:Y:S02]  /*6c90*/  IMAD.WIDE R64, R0, 0x4, R4 ;  /* 0x0000000400407825 */ /* 0x004fe400078e0204 */
[----:B------:R4:W-:Y:S02]  /*6ca0*/  STL.64 [R1+0x278], R60 ;  /* 0x0002783c01007387 */ /* 0x0009e40000100a00 */
[----:B------:R-:W-:-:S02]  /*6cb0*/  IMAD.WIDE R180, R184, 0x4, R26 ;  /* 0x00000004b8b47825 */ /* 0x000fc400078e021a */
[----:B------:R2:W-:Y:S02]  /*6cc0*/  LDGSTS.E [R98+0x8280], [R56.64], !P3 ;  /* 0x0828000038627fae */ /* 0x0005e4000d921844 */
[----:B---3--:R-:W-:Y:S02]  /*6cd0*/  IMAD R62, R252, 0x18, RZ ;  /* 0x00000018fc3e7824 */ /* 0x008fe400078e02ff */
        /* <DEDUP_REMOVED lines=52> */
[----:B----4-:R-:W-:Y:S01]  /*7020*/  IMAD.WIDE R36, R0, 0x4, R30 ;  /* 0x0000000400247825 */ /* 0x010fe200078e021e */
[----:B------:R-:W-:Y:S02]  /*7030*/  IADD3 R0, R92, -0x16, RZ ;  /* 0xffffffea5c007810 */ /* 0x000fe40007ffe0ff */
        /* <DEDUP_REMOVED lines=51> */
[----:B------:R-:W-:Y:S01]  /*7370*/  ISETP.GE.U32.AND P4, PT, R34, 0x7fffffcf, PT ;  /* 0x7fffffcf2200780c */ /* 0x000fe20003f86070 */
[C---:B------:R-:W-:Y:S02]  /*7380*/  IMAD.WIDE R34, R62.reuse, 0x4, R2 ;  /* 0x000000043e227825 */ /* 0x040fe400078e0202 */
[----:B------:R3:W-:Y:S02]  /*7390*/  STL.64 [R1+0xa0], R38 ;  /* 0x0000a02601007387 */ /* 0x0007e40000100a00 */
[C---:B-1----:R-:W-:Y:S02]  /*73a0*/  IMAD.WIDE R42, R62.reuse, 0x4, R10 ;  /* 0x000000043e2a7825 */ /* 0x042fe400078e020a */
[----:B------:R4:W-:Y:S02]  /*73b0*/  STL.64 [R1+0x98], R36 ;  /* 0x0000982401007387 */ /* 0x0009e40000100a00 */
[----:B--2---:R-:W-:-:S02]  /*73c0*/  IMAD.WIDE R40, R62, 0x4, R8 ;  /* 0x000000043e287825 */ /* 0x004fc400078e0208 */
[----:B------:R1:W-:Y:S02]  /*73d0*/  LDGSTS.E [R98+0xc000], [R64.64], !P1 ;  /* 0x0c00000040627fae */ /* 0x0003e4000c921844 */
[----:B------:R-:W-:Y:S02]  /*73e0*/  IMAD.WIDE R238, R248, 0x4, R20 ;  /* 0x00000004f8ee7825 */ /* 0x000fe400078e0214 */
[----:B------:R1:W-:Y:S02]  /*73f0*/  STL.64 [R1+0x3040], R64 ;  /* 0x0030404001007387 */ /* 0x0003e40000100a00 */
[C---:B---3--:R-:W-:Y:S02]  /*7400*/  IMAD.WIDE R38, R62.reuse, 0x4, R6 ;  /* 0x000000043e267825 */ /* 0x048fe400078e0206 */
[----:B------:R2:W-:Y:S02]  /*7410*/  LDGSTS.E [R98+0xc080], [R34.64], !P1 ;  /* 0x0c08000022627fae */ /* 0x0005e4000c921844 */
[----:B----4-:R-:W-:-:S02]  /*7420*/  IMAD.WIDE R36, R62, 0x4, R4 ;  /* 0x000000043e247825 */ /* 0x010fc400078e0204 */
[----:B------:R2:W-:Y:S02]  /*7430*/  STL.64 [R1+0x3048], R34 ;  /* 0x0030482201007387 */ /* 0x0005e40000100a00 */
[----:B------:R-:W-:Y:S02]  /*7440*/  IMAD.WIDE R62, R62, 0x4, R30 ;  /* 0x000000043e3e7825 */ /* 0x000fe400078e021e */
[----:B------:R3:W-:Y:S02]  /*7450*/  LDGSTS.E [R98+0xc100], [R36.64], !P1 ;  /* 0x0c10000024627fae */ /* 0x0007e4000c921844 */
[----:B-1----:R-:W-:Y:S02]  /*7460*/  IMAD.WIDE R64, R252, 0x4, R4 ;  /* 0x00000004fc407825 */ /* 0x002fe400078e0204 */
[----:B------:R3:W-:Y:S02]  /*7470*/  STL.64 [R1+0x3050], R36 ;  /* 0x0030502401007387 */ /* 0x0007e40000100a00 */
[----:B------:R-:W-:-:S02]  /*7480*/  IMAD.WIDE R240, R248, 0x4, R22 ;  /* 0x00000004f8f07825 */ /* 0x000fc400078e0216 */
[----:B------:R1:W-:Y:S02]  /*7490*/  LDGSTS.E [R98+0xc180], [R38.64], !P1 ;  /* 0x0c18000026627fae */ /* 0x0003e4000c921844 */
[----:B--2---:R-:W-:Y:S02]  /*74a0*/  IMAD.MOV.U32 R34, RZ, RZ, c[0x0][0x180] ;  /* 0x00006000ff227624 */ /* 0x004fe400078e00ff */
[----:B------:R1:W-:Y:S01]  /*74b0*/  STL.64 [R1+0x3058], R38 ;  /* 0x0030582601007387 */ /* 0x0003e20000100a00 */
[----:B------:R-:W-:Y:S02]  /*74c0*/  IMAD.WIDE R242, R248, 0x4, R24 ;  /* 0x00000004f8f27825 */ /* 0x000fe400078e0218 */
[----:B------:R-:W-:Y:S01]  /*74d0*/  IADD3 R99, R34, -0x3, RZ ;  /* 0xfffffffd22637810 */ /* 0x000fe20007ffe0ff */
[----:B------:R2:W-:Y:S01]  /*74e0*/  LDGSTS.E [R98+0xc200], [R40.64], !P1 ;  /* 0x0c20000028627fae */ /* 0x0005e2000c921844 */
[----:B---3--:R-:W-:Y:S01]  /*74f0*/  IMAD.WIDE R36, R252, 0x4, R30 ;  /* 0x00000004fc247825 */ /* 0x008fe200078e021e */
[----:B------:R-:W-:-:S02]  /*7500*/  IADD3 R162, R34, -0x1b, RZ ;  /* 0xffffffe522a27810 */ /* 0x000fc40007ffe0ff */
[----:B------:R2:W-:Y:S01]  /*7510*/  STL.64 [R1+0x3060], R40 ;  /* 0x0030602801007387 */ /* 0x0005e20000100a00 */
[----:B------:R-:W-:Y:S01]  /*7520*/  IADD3 R163, R34, -0x1f, RZ ;  /* 0xffffffe122a37810 */ /* 0x000fe20007ffe0ff */
[----:B------:R-:W-:Y:S01]  /*7530*/  IMAD.WIDE R244, R248, 0x4, R26 ;  /* 0x00000004f8f47825 */ /* 0x000fe200078e021a */
[----:B------:R-:W-:Y:S01]  /*7540*/  IADD3 R35, R34, -0x20, RZ ;  /* 0xffffffe022237810 */ /* 0x000fe20007ffe0ff */
[----:B------:R3:W-:Y:S01]  /*7550*/  LDGSTS.E [R98+0xc280], [R42.64], !P1 ;  /* 0x0c2800002a627fae */ /* 0x0007e2000c921844 */
[----:B-1----:R-:W-:Y:S01]  /*7560*/  LOP3.LUT R38, R100, 0x1f, RZ, 0xc0, !PT ;  /* 0x0000001f64267812 */ /* 0x002fe200078ec0ff */
[----:B------:R-:W-:Y:S02]  /*7570*/  IMAD.WIDE R100, R126, 0x4, R4 ;  /* 0x000000047e647825 */ /* 0x000fe400078e0204 */
[----:B------:R3:W-:Y:S02]  /*7580*/  STL.64 [R1+0x3068], R42 ;  /* 0x0030682a01007387 */ /* 0x0007e40000100a00 */
[----:B------:R-:W-:-:S02]  /*7590*/  IMAD.WIDE R246, R248, 0x4, R28 ;  /* 0x00000004f8f67825 */ /* 0x000fc400078e021c */
[----:B------:R1:W-:Y:S02]  /*75a0*/  LDGSTS.E [R98+0xc300], [R44.64], !P1 ;  /* 0x0c3000002c627fae */ /* 0x0003e4000c921844 */
[----:B--2---:R-:W-:Y:S02]  /*75b0*/  IMAD.WIDE R40, R252, 0x4, R28 ;  /* 0x00000004fc287825 */ /* 0x004fe400078e021c */
[----:B------:R1:W-:Y:S02]  /*75c0*/  STL.64 [R1+0x3070], R44 ;  /* 0x0030702c01007387 */ /* 0x0003e40000100a00 */
[----:B------:R-:W-:Y:S02]  /*75d0*/  IMAD.WIDE R248, R248, 0x4, R30 ;  /* 0x00000004f8f87825 */ /* 0x000fe400078e021e */
[----:B------:R2:W-:Y:S02]  /*75e0*/  LDGSTS.E [R98+0xc380], [R46.64], !P1 ;  /* 0x0c3800002e627fae */ /* 0x0005e4000c921844 */
[----:B---3--:R-:W-:-:S02]  /*75f0*/  IMAD.WIDE R42, R252, 0x4, R26 ;  /* 0x00000004fc2a7825 */ /* 0x008fc400078e021a */
[----:B------:R2:W-:Y:S04]  /*7600*/  STL.64 [R1+0x3078], R46 ;  /* 0x0030782e01007387 */ /* 0x0005e80000100a00 */
[----:B------:R3:W-:Y:S01]  /*7610*/  LDGSTS.E [R98+0xc400], [R48.64], !P1 ;  /* 0x0c40000030627fae */ /* 0x0007e2000c921844 */
[----:B-1----:R-:W-:-:S03]  /*7620*/  IMAD.WIDE R44, R252, 0x4, R24 ;  /* 0x00000004fc2c7825 */ /* 0x002fc600078e0218 */
[----:B------:R3:W-:Y:S04]  /*7630*/  STL.64 [R1+0x3080], R48 ;  /* 0x0030803001007387 */ /* 0x0007e80000100a00 */
[----:B------:R1:W-:Y:S01]  /*7640*/  LDGSTS.E [R98+0xc480], [R50.64], !P1 ;  /* 0x0c48000032627fae */ /* 0x0003e2000c921844 */
[----:B--2---:R-:W-:-:S03]  /*7650*/  IMAD.WIDE R46, R252, 0x4, R22 ;  /* 0x00000004fc2e7825 */ /* 0x004fc600078e0216 */
[----:B------:R1:W-:Y:S04]  /*7660*/  STL.64 [R1+0x3088], R50 ;  /* 0x0030883201007387 */ /* 0x0003e80000100a00 */
[----:B------:R2:W-:Y:S01]  /*7670*/  LDGSTS.E [R98+0xc500], [R52.64], !P1 ;  /* 0x0c50000034627fae */ /* 0x0005e2000c921844 */
[----:B---3--:R-:W-:-:S03]  /*7680*/  IMAD.WIDE R48, R252, 0x4, R20 ;  /* 0x00000004fc307825 */ /* 0x008fc600078e0214 */
        /* <DEDUP_REMOVED lines=14> */
[----:B--2---:R-:W-:Y:S01]  /*7770*/  IMAD.WIDE R58, R252, 0x4, R10 ;  /* 0x00000004fc3a7825 */ /* 0x004fe200078e020a */
[----:B------:R-:W-:Y:S02]  /*7780*/  ISETP.GE.U32.AND P1, PT, R0, 0x7fffffcb, PT ;  /* 0x7fffffcb0000780c */ /* 0x000fe40003f26070 */
[----:B------:R1:W-:Y:S01]  /*7790*/  STL.64 [R1+0x30b8], R62 ;  /* 0x0030b83e01007387 */ /* 0x0003e20000100a00 */
[----:B------:R-:W-:-:S03]  /*77a0*/  IADD3 R0, R34, -0x1a, RZ ;  /* 0xffffffe622007810 */ /* 0x000fc60007ffe0ff */
[----:B------:R2:W-:Y:S01]  /*77b0*/  LDGSTS.E [R98+0xe000], [R96.64], !P5 ;  /* 0x0e00000060627fae */ /* 0x0005e2000e921844 */
[----:B---3--:R-:W-:-:S03]  /*77c0*/  IMAD.WIDE R60, R252, 0x4, R8 ;  /* 0x00000004fc3c7825 */ /* 0x008fc600078e0208 */
[----:B------:R-:W-:Y:S04]  /*77d0*/  STL.64 [R1+0x30c0], R96 ;  /* 0x0030c06001007387 */ /* 0x000fe80000100a00 */
[----:B------:R3:W-:Y:S01]  /*77e0*/  LDGSTS.E [R98+0xe080], [R66.64], !P5 ;  /* 0x0e08000042627fae */ /* 0x0007e2000e921844 */
[----:B-1----:R-:W-:-:S03]  /*77f0*/  IMAD.WIDE R62, R252, 0x4, R6 ;  /* 0x00000004fc3e7825 */ /* 0x002fc600078e0206 */
[----:B------:R3:W-:Y:S04]  /*7800*/  STL.64 [R1+0x30c8], R66 ;  /* 0x0030c84201007387 */ /* 0x0007e80000100a00 */
[----:B------:R1:W-:Y:S04]  /*7810*/  LDGSTS.E [R98+0xe100], [R68.64], !P5 ;  /* 0x0e10000044627fae */ /* 0x0003e8000e921844 */
[----:B------:R1:W-:Y:S04]  /*7820*/  STL.64 [R1+0x30d0], R68 ;  /* 0x0030d04401007387 */ /* 0x0003e80000100a00 */
[----:B------:R2:W-:Y:S01]  /*7830*/  LDGSTS.E [R98+0xe180], [R70.64], !P5 ;  /* 0x0e18000046627fae */ /* 0x0005e2000e921844 */
[----:B---3--:R-:W-:-:S03]  /*7840*/  IMAD.WIDE R66, R252, 0x4, R2 ;  /* 0x00000004fc427825 */ /* 0x008fc600078e0202 */
[----:B------:R-:W-:Y:S04]  /*7850*/  STL.64 [R1+0x30d8], R70 ;  /* 0x0030d84601007387 */ /* 0x000fe80000100a00 */
[----:B------:R2:W-:Y:S01]  /*7860*/  LDGSTS.E [R98+0xe200], [R72.64], !P5 ;  /* 0x0e20000048627fae */ /* 0x0005e2000e921844 */
[----:B-1----:R-:W-:-:S03]  /*7870*/  IMAD.WIDE R68, R252, 0x4, R32 ;  /* 0x00000004fc447825 */ /* 0x002fc600078e0220 */
[----:B------:R1:W-:Y:S04]  /*7880*/  STL.64 [R1+0x30e0], R72 ;  /* 0x0030e04801007387 */ /* 0x0003e80000100a00 */
[----:B------:R-:W-:Y:S04]  /*7890*/  STL.64 [R1+0x30e8], R74 ;  /* 0x0030e84a01007387 */ /* 0x000fe80000100a00 */
[----:B------:R-:W-:Y:S01]  /*78a0*/  STL.64 [R1+0x30f0], R76 ;  /* 0x0030f04c01007387 */ /* 0x000fe20000100a00 */
[----:B--2---:R-:W-:Y:S01]  /*78b0*/  IADD3 R98, R34, -0x1e, RZ ;  /* 0xffffffe222627810 */ /* 0x004fe20007ffe0ff */
[----:B-1----:R-:W-:-:S02]  /*78c0*/  IMAD.SHL.U32 R73, R38, 0x4, RZ ;  /* 0x0000000426497824 */ /* 0x002fc400078e00ff */
[----:B------:R-:W-:Y:S04]  /*78d0*/  STL.64 [R1+0x30f8], R78 ;  /* 0x0030f84e01007387 */ /* 0x000fe80000100a00 */
[----:B------:R1:W-:Y:S01]  /*78e0*/  LDGSTS.E [R73+0xe280], [R74.64], !P5 ;  /* 0x0e2800004a497fae */ /* 0x0003e2000e921844 */
[C---:B------:R-:W-:Y:S02]  /*78f0*/  LOP3.LUT R39, R73.reuse, 0x20, RZ, 0x3c, !PT ;  /* 0x0000002049277812 */ /* 0x040fe400078e3cff */
[----:B------:R-:W-:Y:S01]  /*7900*/  LOP3.LUT R72, R73, 0x10, RZ, 0x3c, !PT ;  /* 0x0000001049487812 */ /* 0x000fe200078e3cff */
[----:B------:R2:W-:Y:S04]  /*7910*/  LDGSTS.E [R73+0xe300], [R76.64], !P5 ;  /* 0x0e3000004c497fae */ /* 0x0005e8000e921844 */
        /* <DEDUP_REMOVED lines=8> */
[----:B------:R1:W-:Y:S01]  /*79a0*/  LDGSTS.E [R73+0xe780], [R94.64], !P5 ;  /* 0x0e7800005e497fae */ /* 0x0003e2000e921844 */
[----:B------:R-:W-:Y:S01]  /*79b0*/  ISETP.GE.U32.AND P5, PT, R0, 0x7fffffc7, PT ;  /* 0x7fffffc70000780c */ /* 0x000fe20003fa6070 */
[----:B------:R-:W-:-:S02]  /*79c0*/  IMAD R0, R252, 0x5, RZ ;  /* 0x00000005fc007824 */ /* 0x000fc400078e02ff */
[----:B------:R1:W-:Y:S04]  /*79d0*/  LDGSTS.E [R39+0x800], [R68.64], !P6 ;  /* 0x0080000044277fae */ /* 0x0003e8000f121844 */
[----:B------:R1:W-:Y:S04]  /*79e0*/  LDGSTS.E [R39+0x880], [R66.64], !P6 ;  /* 0x0088000042277fae */ /* 0x0003e8000f121844 */
[----:B------:R-:W-:Y:S04]  /*79f0*/  STL.64 [R1+0x3100], R80 ;  /* 0x0031005001007387 */ /* 0x000fe80000100a00 */
[----:B------:R1:W-:Y:S04]  /*7a00*/  LDGSTS.E [R39+0x900], [R64.64], !P6 ;  /* 0x0090000040277fae */ /* 0x0003e8000f121844 */
[----:B------:R-:W-:Y:S04]  /*7a10*/  STL.64 [R1+0x3108], R82 ;  /* 0x0031085201007387 */ /* 0x000fe80000100a00 */
[----:B------:R1:W-:Y:S04]  /*7a20*/  LDGSTS.E [R39+0x980], [R62.64], !P6 ;  /* 0x009800003e277fae */ /* 0x0003e8000f121844 */
[----:B------:R1:W-:Y:S04]  /*7a30*/  STL [R1+0x3110], R85 ;  /* 0x0031105501007387 */ /* 0x0003e80000100800 */
[----:B------:R2:W-:Y:S04]  /*7a40*/  LDGSTS.E [R39+0xa00], [R60.64], !P6 ;  /* 0x00a000003c277fae */ /* 0x0005e8000f121844 */
[----:B------:R-:W-:Y:S01]  /*7a50*/  STL.64 [R1+0x3118], R86 ;  /* 0x0031185601007387 */ /* 0x000fe20000100a00 */
[----:B-1----:R-:W-:-:S03]  /*7a60*/  LOP3.LUT R85, R73, 0x40, RZ, 0x3c, !PT ;  /* 0x0000004049557812 */ /* 0x002fc600078e3cff */
[----:B------:R1:W-:Y:S04]  /*7a70*/  LDGSTS.E [R39+0xa80], [R58.64], !P6 ;  /* 0x00a800003a277fae */ /* 0x0003e8000f121844 */
[----:B------:R-:W-:Y:S04]  /*7a80*/  STL.64 [R1+0x3120], R88 ;  /* 0x0031205801007387 */ /* 0x000fe80000100a00 */
[----:B------:R1:W-:Y:S04]  /*7a90*/  LDGSTS.E [R39+0xb00], [R56.64], !P6 ;  /* 0x00b0000038277fae */ /* 0x0003e8000f121844 */
[----:B------:R-:W-:Y:S04]  /*7aa0*/  STL.64 [R1+0x3128], R90 ;  /* 0x0031285a01007387 */ /* 0x000fe80000100a00 */
[----:B------:R1:W-:Y:S04]  /*7ab0*/  LDGSTS.E [R39+0xb80], [R54.64], !P6 ;  /* 0x00b8000036277fae */ /* 0x0003e8000f121844 */
[----:B------:R-:W-:Y:S04]  /*7ac0*/  STL.64 [R1+0x3130], R92 ;  /* 0x0031305c01007387 */ /* 0x000fe80000100a00 */
[----:B------:R1:W-:Y:S04]  /*7ad0*/  LDGSTS.E [R39+0xc00], [R52.64], !P6 ;  /* 0x00c0000034277fae */ /* 0x0003e8000f121844 */
[----:B------:R-:W-:Y:S04]  /*7ae0*/  STL.64 [R1+0x3138], R94 ;  /* 0x0031385e01007387 */ /* 0x000fe80000100a00 */
[----:B------:R1:W-:Y:S04]  /*7af0*/  LDGSTS.E [R39+0xc80], [R50.64], !P6 ;  /* 0x00c8000032277fae */ /* 0x0003e8000f121844 */
[----:B------:R1:W-:Y:S04]  /*7b00*/  STL.64 [R1+0x890], R68 ;  /* 0x0008904401007387 */ /* 0x0003e80000100a00 */
[----:B------:R2:W-:Y:S04]  /*7b10*/  LDGSTS.E [R39+0xd00], [R48.64], !P6 ;  /* 0x00d0000030277fae */ /* 0x0005e8000f121844 */
        /* <DEDUP_REMOVED lines=14> */
[----:B-1----:R-:W-:Y:S01]  /*7c00*/  IMAD.WIDE R60, R0, 0x4, R8 ;  /* 0x00000004003c7825 */ /* 0x002fe200078e0208 */
[----:B------:R-:W-:Y:S02]  /*7c10*/  ISETP.GE.U32.AND P6, PT, R98, 0x7fffffc3, PT ;  /* 0x7fffffc36200780c */ /* 0x000fe40003fc6070 */
[----:B------:R1:W-:Y:S01]  /*7c20*/  STL.64 [R1+0x860], R56 ;  /* 0x0008603801007387 */ /* 0x0003e20000100a00 */
[----:B------:R-:W-:Y:S02]  /*7c30*/  IMAD R98, R252, 0x9, RZ ;  /* 0x00000009fc627824 */ /* 0x000fe400078e02ff */
[C---:B--2---:R-:W-:Y:S01]  /*7c40*/  IMAD.WIDE R58, R0.reuse, 0x4, R10 ;  /* 0x00000004003a7825 */ /* 0x044fe200078e020a */
[----:B------:R2:W-:Y:S04]  /*7c50*/  LDGSTS.E [R39+0x2800], [R68.64], !P0 ;  /* 0x0280000044277fae */ /* 0x0005e8000c121844 */
[----:B------:R2:W-:Y:S01]  /*7c60*/  STL.64 [R1+0x858], R54 ;  /* 0x0008583601007387 */ /* 0x0005e20000100a00 */
[----:B-1----:R-:W-:-:S03]  /*7c70*/  IMAD.WIDE R56, R0, 0x4, R12 ;  /* 0x0000000400387825 */ /* 0x002fc600078e020c */
[----:B------:R1:W-:Y:S04]  /*7c80*/  LDGSTS.E [R39+0x2880], [R66.64], !P0 ;  /* 0x0288000042277fae */ /* 0x0003e8000c121844 */
[----:B------:R1:W-:Y:S01]  /*7c90*/  STL.64 [R1+0x850], R52 ;  /* 0x0008503401007387 */ /* 0x0003e20000100a00 */
[----:B--2---:R-:W-:-:S03]  /*7ca0*/  IMAD.WIDE R54, R0, 0x4, R14 ;  /* 0x0000000400367825 */ /* 0x004fc600078e020e */
        /* <DEDUP_REMOVED lines=11> */
[----:B---3--:R-:W-:-:S03]  /*7d60*/  IMAD.WIDE R46, R0, 0x4, R22 ;  /* 0x00000004002e7825 */ /* 0x008fc600078e0216 */
        /* <DEDUP_REMOVED lines=12> */
[----:B------:R2:W-:Y:S01]  /*7e30*/  LDGSTS.E [R39+0x2d00], [R48.64], !P0 ;  /* 0x02d0000030277fae */ /* 0x0005e2000c121844 */
[----:B------:R-:W-:-:S03]  /*7e40*/  IMAD R0, R252, 0xd, RZ ;  /* 0x0000000dfc007824 */ /* 0x000fc600078e02ff */
[----:B------:R2:W-:Y:S01]  /*7e50*/  STL.64 [R1+0x688], R66 ;  /* 0x0006884201007387 */ /* 0x0005e20000100a00 */
[----:B-1----:R-:W-:-:S03]  /*7e60*/  IMAD.WIDE R68, R98, 0x4, R32 ;  /* 0x0000000462447825 */ /* 0x002fc600078e0220 */
[----:B------:R1:W-:Y:S04]  /*7e70*/  LDGSTS.E [R39+0x2d80], [R46.64], !P0 ;  /* 0x02d800002e277fae */ /* 0x0003e8000c121844 */
        /* <DEDUP_REMOVED lines=14> */
[----:B------:R-:W-:Y:S01]  /*7f60*/  IADD3 R99, R34, -0x7, RZ ;  /* 0xfffffff922637810 */ /* 0x000fe20007ffe0ff */
[----:B--2---:R-:W-:-:S02]  /*7f70*/  IMAD.WIDE R58, R98, 0x4, R10 ;  /* 0x00000004623a7825 */ /* 0x004fc400078e020a */
[----:B------:R1:W-:Y:S04]  /*7f80*/  LDGSTS.E [R39+0x4800], [R68.64], !P2 ;  /* 0x0480000044277fae */ /* 0x0003e8000d121844 */
[----:B------:R2:W-:Y:S01]  /*7f90*/  STL.64 [R1+0x658], R54 ;  /* 0x0006583601007387 */ /* 0x0005e20000100a00 */
[----:B---3--:R-:W-:-:S03]  /*7fa0*/  IMAD.WIDE R56, R98, 0x4, R12 ;  /* 0x0000000462387825 */ /* 0x008fc600078e020c */
        /* <DEDUP_REMOVED lines=40> */
[----:B---3--:R-:W-:-:S03]  /*8230*/  IMAD.WIDE R62, R0, 0x4, R6 ;  /* 0x00000004003e7825 */ /* 0x008fc600078e0206 */
[----:B------:R3:W-:Y:S04]  /*8240*/  STL.64 [R1+0x4e8], R58 ;  /* 0x0004e83a01007387 */ /* 0x0007e80000100a00 */
[----:B------:R2:W-:Y:S01]  /*8250*/  LDGSTS.E [R39+0x4f80], [R36.64], !P2 ;  /* 0x04f8000024277fae */ /* 0x0005e2000d121844 */
[----:B-1----:R-:W-:Y:S01]  /*8260*/  IMAD.WIDE R60, R0, 0x4, R8 ;  /* 0x00000004003c7825 */ /* 0x002fe200078e0208 */
[----:B------:R-:W-:Y:S02]  /*8270*/  ISETP.GE.U32.AND P2, PT, R99, 0x7fffffda, PT ;  /* 0x7fffffda6300780c */ /* 0x000fe40003f46070 */
[----:B------:R1:W-:Y:S01]  /*8280*/  STL.64 [R1+0x4e0], R56 ;  /* 0x0004e03801007387 */ /* 0x0003e20000100a00 */
[----:B------:R-:W-:Y:S01]  /*8290*/  IADD3 R99, R34, -0xb, RZ ;  /* 0xfffffff522637810 */ /* 0x000fe20007ffe0ff */
[----:B---3--:R-:W-:-:S02]  /*82a0*/  IMAD.WIDE R58, R0, 0x4, R10 ;  /* 0x00000004003a7825 */ /* 0x008fc400078e020a */
        /* <DEDUP_REMOVED lines=33> */
[----:B---3--:R-:W-:-:S03]  /*84c0*/  IMAD.WIDE R68, R98, 0x4, R32 ;  /* 0x0000000462447825 */ /* 0x008fc600078e0220 */
        /* <DEDUP_REMOVED lines=15> */
[----:B------:R-:W-:Y:S01]  /*85c0*/  IADD3 R99, R34, -0xf, RZ ;  /* 0xfffffff122637810 */ /* 0x000fe20007ffe0ff */
[----:B-1----:R-:W-:-:S02]  /*85d0*/  IMAD.WIDE R58, R98, 0x4, R10 ;  /* 0x00000004623a7825 */ /* 0x002fc400078e020a */
        /* <DEDUP_REMOVED lines=31> */
[----:B------:R-:W-:-:S03]  /*87d0*/  IADD3 R98, R34, -0x13, RZ ;  /* 0xffffffed22627810 */ /* 0x000fc60007ffe0ff */
        /* <DEDUP_REMOVED lines=14> */
[C---:B-1----:R-:W-:Y:S01]  /*88c0*/  IMAD.WIDE R60, R0.reuse, 0x4, R8 ;  /* 0x00000004003c7825 */ /* 0x042fe200078e0208 */
[----:B------:R-:W-:Y:S02]  /*88d0*/  ISETP.GE.U32.AND P4, PT, R99, 0x7fffffd2, PT ;  /* 0x7fffffd26300780c */ /* 0x000fe40003f86070 */
[----:B------:R3:W-:Y:S01]  /*88e0*/  STL.64 [R1+0x1e0], R56 ;  /* 0x0001e03801007387 */ /* 0x0007e20000100a00 */
[----:B--2---:R-:W-:-:S03]  /*88f0*/  IMAD.WIDE R58, R0, 0x4, R10 ;  /* 0x00000004003a7825 */ /* 0x004fc600078e020a */
        /* <DEDUP_REMOVED lines=28> */
[----:B------:R1:W-:Y:S01]  /*8ac0*/  LDGSTS.E [R39+0xad00], [R48.64], !P1 ;  /* 0x0ad0000030277fae */ /* 0x0003e2000c921844 */
[----:B--2---:R-:W-:-:S03]  /*8ad0*/  IMAD.WIDE R36, R0, 0x4, R30 ;  /* 0x0000000400247825 */ /* 0x004fc600078e021e */
[----:B------:R2:W-:Y:S01]  /*8ae0*/  LDGSTS.E [R39+0xad80], [R46.64], !P1 ;  /* 0x0ad800002e277fae */ /* 0x0005e2000c921844 */
[----:B------:R-:W-:-:S03]  /*8af0*/  IADD3 R0, R34, -0x17, RZ ;  /* 0xffffffe922007810 */ /* 0x000fc60007ffe0ff */
[----:B------:R1:W-:Y:S04]  /*8b00*/  LDGSTS.E [R39+0xae00], [R44.64], !P1 ;  /* 0x0ae000002c277fae */ /* 0x0003e8000c921844 */
[----:B------:R1:W-:Y:S04]  /*8b10*/  LDGSTS.E [R39+0xae80], [R42.64], !P1 ;  /* 0x0ae800002a277fae */ /* 0x0003e8000c921844 */
[----:B------:R1:W-:Y:S04]  /*8b20*/  LDGSTS.E [R39+0xaf00], [R40.64], !P1 ;  /* 0x0af0000028277fae */ /* 0x0003e8000c921844 */
[----:B------:R1:W-:Y:S01]  /*8b30*/  LDGSTS.E [R39+0xaf80], [R36.64], !P1 ;  /* 0x0af8000024277fae */ /* 0x0003e2000c921844 */
[----:B------:R-:W-:Y:S01]  /*8b40*/  ISETP.GE.U32.AND P1, PT, R98, 0x7fffffce, PT ;  /* 0x7fffffce6200780c */ /* 0x000fe20003f26070 */
[----:B------:R-:W-:-:S02]  /*8b50*/  IMAD.WIDE R98, R126, 0x4, R2 ;  /* 0x000000047e627825 */ /* 0x000fc400078e0202 */
[----:B------:R1:W-:Y:S02]  /*8b60*/  LDGSTS.E [R39+0xc800], [R128.64], !P5 ;  /* 0x0c80000080277fae */ /* 0x0003e4000e921844 */
[----:B------:R-:W-:Y:S02]  /*8b70*/  IMAD.WIDE R126, R126, 0x4, R30 ;  /* 0x000000047e7e7825 */ /* 0x000fe400078e021e */
        /* <DEDUP_REMOVED lines=11> */
[----:B------:R1:W-:Y:S04]  /*8c30*/  STL.64 [R1+0x90], R68 ;  /* 0x0000904401007387 */ /* 0x0003e80000100a00 */
[----:B------:R1:W-:Y:S04]  /*8c40*/  LDGSTS.E [R39+0xce00], [R120.64], !P5 ;  /* 0x0ce0000078277fae */ /* 0x0003e8000e921844 */
[----:B------:R3:W-:Y:S04]  /*8c50*/  STL.64 [R1+0x88], R66 ;  /* 0x0000884201007387 */ /* 0x0007e80000100a00 */
[----:B------:R1:W-:Y:S04]  /*8c60*/  LDGSTS.E [R39+0xce80], [R122.64], !P5 ;  /* 0x0ce800007a277fae */ /* 0x0003e8000e921844 */
[----:B------:R1:W-:Y:S04]  /*8c70*/  STL.64 [R1+0x80], R64 ;  /* 0x0000804001007387 */ /* 0x0003e80000100a00 */
[----:B------:R1:W-:Y:S04]  /*8c80*/  LDGSTS.E [R39+0xcf00], [R124.64], !P5 ;  /* 0x0cf000007c277fae */ /* 0x0003e8000e921844 */
[----:B------:R1:W-:Y:S04]  /*8c90*/  STL.64 [R1+0x78], R62 ;  /* 0x0000783e01007387 */ /* 0x0003e80000100a00 */
[----:B------:R2:W-:Y:S01]  /*8ca0*/  LDGSTS.E [R39+0xcf80], [R126.64], !P5 ;  /* 0x0cf800007e277fae */ /* 0x0005e2000e921844 */
[----:B------:R-:W-:-:S02]  /*8cb0*/  ISETP.GE.U32.AND P5, PT, R0, 0x7fffffca, PT ;  /* 0x7fffffca0000780c */ /* 0x000fc40003fa6070 */
[----:B------:R-:W-:Y:S01]  /*8cc0*/  SHF.L.U32 R0, R252, 0x1, RZ ;  /* 0x00000001fc007819 */ /* 0x000fe200000006ff */
[----:B------:R2:W-:Y:S04]  /*8cd0*/  STL.64 [R1+0x70], R60 ;  /* 0x0000703c01007387 */ /* 0x0005e80000100a00 */
[----:B------:R2:W-:Y:S01]  /*8ce0*/  LDGSTS.E [R39+0xe800], [R160.64], !P6 ;  /* 0x0e800000a0277fae */ /* 0x0005e2000f121844 */
[----:B-1----:R-:W-:-:S03]  /*8cf0*/  IMAD.WIDE R68, R0, 0x4, R32 ;  /* 0x0000000400447825 */ /* 0x002fc600078e0220 */
[----:B------:R1:W-:Y:S01]  /*8d00*/  STL.64 [R1+0x68], R58 ;  /* 0x0000683a01007387 */ /* 0x0003e20000100a00 */
[----:B---3--:R-:W-:-:S03]  /*8d10*/  IMAD.WIDE R66, R0, 0x4, R2 ;  /* 0x0000000400427825 */ /* 0x008fc600078e0202 */
[----:B------:R3:W-:Y:S01]  /*8d20*/  LDGSTS.E [R39+0xe880], [R130.64], !P6 ;  /* 0x0e88000082277fae */ /* 0x0007e2000f121844 */
[----:B------:R-:W-:-:S03]  /*8d30*/  IMAD.WIDE R64, R0, 0x4, R4 ;  /* 0x0000000400407825 */ /* 0x000fc600078e0204 */
[----:B------:R3:W-:Y:S01]  /*8d40*/  STL.64 [R1+0x60], R56 ;  /* 0x0000603801007387 */ /* 0x0007e20000100a00 */
[----:B------:R-:W-:-:S03]  /*8d50*/  IMAD.WIDE R62, R0, 0x4, R6 ;  /* 0x00000004003e7825 */ /* 0x000fc600078e0206 */
[----:B------:R4:W-:Y:S01]  /*8d60*/  LDGSTS.E [R39+0xe900], [R132.64], !P6 ;  /* 0x0e90000084277fae */ /* 0x0009e2000f121844 */
[----:B--2---:R-:W-:-:S03]  /*8d70*/  IMAD.WIDE R60, R0, 0x4, R8 ;  /* 0x00000004003c7825 */ /* 0x004fc600078e0208 */
[----:B------:R2:W-:Y:S01]  /*8d80*/  STL.64 [R1+0x58], R54 ;  /* 0x0000583601007387 */ /* 0x0005e20000100a00 */
[----:B-1----:R-:W-:-:S03]  /*8d90*/  IMAD.WIDE R58, R0, 0x4, R10 ;  /* 0x00000004003a7825 */ /* 0x002fc600078e020a */
[----:B------:R1:W-:Y:S01]  /*8da0*/  LDGSTS.E [R39+0xe980], [R134.64], !P6 ;  /* 0x0e98000086277fae */ /* 0x0003e2000f121844 */
[----:B---3--:R-:W-:-:S03]  /*8db0*/  IMAD.WIDE R56, R0, 0x4, R12 ;  /* 0x0000000400387825 */ /* 0x008fc600078e020c */
        /* <DEDUP_REMOVED lines=24> */
[----:B------:R-:W-:Y:S04]  /*8f40*/  STL.64 [R1+0x3140], R128 ;  /* 0x0031408001007387 */ /* 0x000fe80000100a00 */
[----:B------:R1:W-:Y:S01]  /*8f50*/  LDGSTS.E [R39+0xee00], [R152.64], !P6 ;  /* 0x0ee0000098277fae */ /* 0x0003e2000f121844 */
[----:B--2---:R-:W-:-:S03]  /*8f60*/  IMAD.WIDE R36, R0, 0x4, R30 ;  /* 0x0000000400247825 */ /* 0x004fc600078e021e */
[----:B------:R-:W-:Y:S01]  /*8f70*/  STL.64 [R1+0x3148], R98 ;  /* 0x0031486201007387 */ /* 0x000fe20000100a00 */
[----:B------:R-:W-:-:S03]  /*8f80*/  IMAD R0, R252, 0xa, RZ ;  /* 0x0000000afc007824 */ /* 0x000fc600078e02ff */
[----:B------:R1:W-:Y:S04]  /*8f90*/  LDGSTS.E [R39+0xee80], [R154.64], !P6 ;  /* 0x0ee800009a277fae */ /* 0x0003e8000f121844 */
[----:B------:R-:W-:Y:S04]  /*8fa0*/  STL.64 [R1+0x3150], R100 ;  /* 0x0031506401007387 */ /* 0x000fe80000100a00 */
[----:B------:R1:W-:Y:S04]  /*8fb0*/  LDGSTS.E [R39+0xef00], [R156.64], !P6 ;  /* 0x0ef000009c277fae */ /* 0x0003e8000f121844 */
[----:B------:R-:W-:Y:S04]  /*8fc0*/  STL.64 [R1+0x3158], R102 ;  /* 0x0031586601007387 */ /* 0x000fe80000100a00 */
[----:B------:R1:W-:Y:S01]  /*8fd0*/  LDGSTS.E [R39+0xef80], [R158.64], !P6 ;  /* 0x0ef800009e277fae */ /* 0x0003e2000f121844 */
[----:B------:R-:W-:Y:S01]  /*8fe0*/  ISETP.GE.U32.AND P6, PT, R162, 0x7fffffc6, PT ;  /* 0x7fffffc6a200780c */ /* 0x000fe20003fc6070 */
[----:B------:R-:W-:-:S02]  /*8ff0*/  IMAD R162, R252, 0x6, RZ ;  /* 0x00000006fca27824 */ /* 0x000fc400078e02ff */
[----:B------:R2:W-:Y:S04]  /*9000*/  STL.64 [R1+0x810], R68 ;  /* 0x0008104401007387 */ /* 0x0005e80000100a00 */
[----:B------:R2:W-:Y:S04]  /*9010*/  LDGSTS.E [R85+0x1000], [R68.64], !P0 ;  /* 0x0100000044557fae */ /* 0x0005e8000c121844 */
[----:B------:R3:W-:Y:S04]  /*9020*/  STL.64 [R1+0x808], R66 ;  /* 0x0008084201007387 */ /* 0x0007e80000100a00 */
        /* <DEDUP_REMOVED lines=42> */
[----:B------:R2:W-:Y:S01]  /*92d0*/  LDGSTS.E [R85+0x1780], [R36.64], !P0 ;  /* 0x0178000024557fae */ /* 0x0005e2000c121844 */
[----:B------:R-:W-:Y:S02]  /*92e0*/  ISETP.GE.U32.AND P0, PT, R163, 0x7fffffc2, PT ;  /* 0x7fffffc2a300780c */ /* 0x000fe40003f06070 */
[----:B------:R-:W-:Y:S01]  /*92f0*/  IADD3 R163, R34, -0x4, RZ ;  /* 0xfffffffc22a37810 */ /* 0x000fe20007ffe0ff */
        /* <DEDUP_REMOVED lines=48> */
[----:B------:R3:W-:Y:S01]  /*9600*/  LDGSTS.E [R85+0x3780], [R36.64], !P2 ;  /* 0x0378000024557fae */ /* 0x0007e2000d121844 */
[----:B------:R-:W-:Y:S02]  /*9610*/  ISETP.GE.U32.AND P2, PT, R163, 0x7fffffdd, PT ;  /* 0x7fffffdda300780c */ /* 0x000fe40003f46070 */
[----:B------:R-:W-:Y:S01]  /*9620*/  IADD3 R163, R34, -0x8, RZ ;  /* 0xfffffff822a37810 */ /* 0x000fe20007ffe0ff */
[----:B------:R1:W-:Y:S01]  /*9630*/  STL.64 [R1+0x490], R68 ;  /* 0x0004904401007387 */ /* 0x0003e20000100a00 */
[----:B--2---:R-:W-:-:S03]  /*9640*/  IMAD.WIDE R40, R0, 0x4, R28 ;  /* 0x0000000400287825 */ /* 0x004fc600078e021c */
[----:B------:R1:W-:Y:S04]  /*9650*/  LDGSTS.E [R85+0x5000], [R68.64], !P3 ;  /* 0x0500000044557fae */ /* 0x0003e8000d921844 */
[----:B------:R2:W-:Y:S01]  /*9660*/  STL.64 [R1+0x488], R66 ;  /* 0x0004884201007387 */ /* 0x0005e20000100a00 */
[----:B---3--:R-:W-:-:S03]  /*9670*/  IMAD.WIDE R36, R0, 0x4, R30 ;  /* 0x0000000400247825 */ /* 0x008fc600078e021e */
[----:B------:R2:W-:Y:S01]  /*9680*/  LDGSTS.E [R85+0x5080], [R66.64], !P3 ;  /* 0x0508000042557fae */ /* 0x0005e2000d921844 */
[----:B------:R-:W-:-:S03]  /*9690*/  IMAD R0, R252, 0x12, RZ ;  /* 0x00000012fc007824 */ /* 0x000fc600078e02ff */
        /* <DEDUP_REMOVED lines=41> */
[----:B------:R1:W-:Y:S01]  /*9930*/  LDGSTS.E [R85+0x5780], [R36.64], !P3 ;  /* 0x0578000024557fae */ /* 0x0003e2000d921844 */
[----:B------:R-:W-:Y:S02]  /*9940*/  ISETP.GE.U32.AND P3, PT, R163, 0x7fffffd9, PT ;  /* 0x7fffffd9a300780c */ /* 0x000fe40003f66070 */
[----:B------:R-:W-:Y:S01]  /*9950*/  IADD3 R163, R34, -0xc, RZ ;  /* 0xfffffff422a37810 */ /* 0x000fe20007ffe0ff */
[----:B------:R2:W-:Y:S01]  /*9960*/  STL.64 [R1+0x310], R68 ;  /* 0x0003104401007387 */ /* 0x0005e20000100a00 */
[----:B---3--:R-:W-:-:S03]  /*9970*/  IMAD.WIDE R40, R162, 0x4, R28 ;  /* 0x00000004a2287825 */ /* 0x008fc600078e021c */
[----:B------:R2:W-:Y:S04]  /*9980*/  LDGSTS.E [R85+0x7000], [R68.64], !P4 ;  /* 0x0700000044557fae */ /* 0x0005e8000e121844 */
[----:B------:R3:W-:Y:S01]  /*9990*/  STL.64 [R1+0x308], R66 ;  /* 0x0003084201007387 */ /* 0x0007e20000100a00 */
[----:B-1----:R-:W-:Y:S01]  /*99a0*/  IMAD.WIDE R36, R162, 0x4, R30 ;  /* 0x00000004a2247825 */ /* 0x002fe200078e021e */
[----:B------:R-:W-:Y:S02]  /*99b0*/  IADD3 R162, R34, -0x10, RZ ;  /* 0xfffffff022a27810 */ /* 0x000fe40007ffe0ff */
        /* <DEDUP_REMOVED lines=43> */
[----:B------:R-:W-:-:S03]  /*9c70*/  ISETP.GE.U32.AND P4, PT, R163, 0x7fffffd5, PT ;  /* 0x7fffffd5a300780c */ /* 0x000fc60003f86070 */
[----:B------:R-:W-:Y:S01]  /*9c80*/  STL.64 [R1+0x190], R68 ;  /* 0x0001904401007387 */ /* 0x000fe20000100a00 */
[----:B-1----:R-:W-:-:S03]  /*9c90*/  IMAD.WIDE R40, R0, 0x4, R28 ;  /* 0x0000000400287825 */ /* 0x002fc600078e021c */
[----:B------:R1:W-:Y:S04]  /*9ca0*/  LDGSTS.E [R85+0x9000], [R68.64], !P1 ;  /* 0x0900000044557fae */ /* 0x0003e8000c921844 */
[----:B------:R-:W-:Y:S01]  /*9cb0*/  STL.64 [R1+0x188], R66 ;  /* 0x0001884201007387 */ /* 0x000fe20000100a00 */
[----:B--2---:R-:W-:Y:S01]  /*9cc0*/  IMAD.WIDE R36, R0, 0x4, R30 ;  /* 0x0000000400247825 */ /* 0x004fe200078e021e */
[----:B------:R-:W-:Y:S02]  /*9cd0*/  IADD3 R0, R34, -0x14, RZ ;  /* 0xffffffec22007810 */ /* 0x000fe40007ffe0ff */
[----:B------:R2:W-:Y:S04]  /*9ce0*/  LDGSTS.E [R85+0x9080], [R66.64], !P1 ;  /* 0x0908000042557fae */ /* 0x0005e8000c921844 */
[----:B------:R3:W-:Y:S04]  /*9cf0*/  STL.64 [R1+0x180], R64 ;  /* 0x0001804001007387 */ /* 0x0007e80000100a00 */
[----:B------:R3:W-:Y:S04]  /*9d00*/  LDGSTS.E [R85+0x9100], [R64.64], !P1 ;  /* 0x0910000040557fae */ /* 0x0007e8000c921844 */
[----:B------:R-:W-:Y:S04]  /*9d10*/  STL.64 [R1+0x178], R62 ;  /* 0x0001783e01007387 */ /* 0x000fe80000100a00 */
[----:B------:R1:W-:Y:S04]  /*9d20*/  LDGSTS.E [R85+0x9180], [R62.64], !P1 ;  /* 0x091800003e557fae */ /* 0x0003e8000c921844 */
[----:B------:R-:W-:Y:S01]  /*9d30*/  STL.64 [R1+0x170], R60 ;  /* 0x0001703c01007387 */ /* 0x000fe20000100a00 */
[----:B---3--:R-:W-:Y:S01]  /*9d40*/  MOV R64, R186 ;  /* 0x000000ba00407202 */ /* 0x008fe20000000f00 */
[----:B------:R-:W-:-:S02]  /*9d50*/  IMAD.MOV.U32 R65, RZ, RZ, R187 ;  /* 0x000000ffff417224 */ /* 0x000fc400078e00bb */
[----:B------:R3:W-:Y:S01]  /*9d60*/  LDGSTS.E [R85+0x9200], [R60.64], !P1 ;  /* 0x092000003c557fae */ /* 0x0007e2000c921844 */
[----:B------:R-:W-:-:S03]  /*9d70*/  IMAD.WIDE R186, R216, 0x4, R32 ;  /* 0x00000004d8ba7825 */ /* 0x000fc600078e0220 */
        /* <DEDUP_REMOVED lines=23> */
[----:B------:R-:W-:Y:S01]  /*9ef0*/  ISETP.GE.U32.AND P1, PT, R162, 0x7fffffd1, PT ;  /* 0x7fffffd1a200780c */ /* 0x000fe20003f26070 */
[C---:B------:R-:W-:Y:S02]  /*9f00*/  IMAD.WIDE R162, R184.reuse, 0x4, R8 ;  /* 0x00000004b8a27825 */ /* 0x040fe400078e0208 */
[----:B------:R3:W-:Y:S02]  /*9f10*/  LDGSTS.E [R85+0xb000], [R42.64], !P5 ;  /* 0x0b0000002a557fae */ /* 0x0007e4000e921844 */
[----:B--2---:R-:W-:-:S02]  /*9f20*/  IMAD.WIDE R40, R184, 0x4, R2 ;  /* 0x00000004b8287825 */ /* 0x004fc400078e0202 */
[----:B------:R3:W-:Y:S02]  /*9f30*/  STL.64 [R1+0x10], R42 ;  /* 0x0000102a01007387 */ /* 0x0007e40000100a00 */
[C---:B-1----:R-:W-:Y:S02]  /*9f40*/  IMAD.WIDE R36, R184.reuse, 0x4, R4 ;  /* 0x00000004b8247825 */ /* 0x042fe400078e0204 */
[----:B------:R1:W-:Y:S02]  /*9f50*/  LDGSTS.E [R85+0xb080], [R40.64], !P5 ;  /* 0x0b08000028557fae */ /* 0x0003e4000e921844 */
[----:B------:R-:W-:Y:S02]  /*9f60*/  IMAD.WIDE R184, R184, 0x4, R30 ;  /* 0x00000004b8b87825 */ /* 0x000fe400078e021e */
[----:B------:R2:W-:Y:S02]  /*9f70*/  LDGSTS.E [R85+0xb100], [R36.64], !P5 ;  /* 0x0b10000024557fae */ /* 0x0005e4000e921844 */
[----:B---3--:R-:W-:-:S02]  /*9f80*/  IMAD R42, R252, 0x7, RZ ;  /* 0x00000007fc2a7824 */ /* 0x008fc400078e02ff */
        /* <DEDUP_REMOVED lines=9> */
[----:B------:R3:W-:Y:S01]  /*a020*/  LDGSTS.E [R85+0xb580], [R176.64], !P5 ;  /* 0x0b580000b0557fae */ /* 0x0007e2000e921844 */
[----:B-1----:R-:W-:-:S03]  /*a030*/  IMAD.MOV.U32 R40, RZ, RZ, R188 ;  /* 0x000000ffff287224 */ /* 0x002fc600078e00bc */
[----:B------:R3:W-:Y:S01]  /*a040*/  LDGSTS.E [R85+0xb600], [R178.64], !P5 ;  /* 0x0b600000b2557fae */ /* 0x0007e2000e921844 */
[----:B------:R-:W-:Y:S02]  /*a050*/  IMAD.MOV.U32 R41, RZ, RZ, R189 ;  /* 0x000000ffff297224 */ /* 0x000fe400078e00bd */
[C---:B------:R-:W-:Y:S01]  /*a060*/  IMAD.WIDE R188, R216.reuse, 0x4, R2 ;  /* 0x00000004d8bc7825 */ /* 0x040fe200078e0202 */
[----:B------:R3:W-:Y:S03]  /*a070*/  LDGSTS.E [R85+0xb680], [R180.64], !P5 ;  /* 0x0b680000b4557fae */ /* 0x0007e6000e921844 */
[----:B------:R-:W-:Y:S01]  /*a080*/  IMAD.WIDE R216, R216, 0x4, R30 ;  /* 0x00000004d8d87825 */ /* 0x000fe200078e021e */
[----:B------:R3:W-:Y:S04]  /*a090*/  LDGSTS.E [R85+0xb700], [R182.64], !P5 ;  /* 0x0b700000b6557fae */ /* 0x0007e8000e921844 */
[----:B------:R3:W-:Y:S01]  /*a0a0*/  LDGSTS.E [R85+0xb780], [R184.64], !P5 ;  /* 0x0b780000b8557fae */ /* 0x0007e2000e921844 */
[----:B------:R-:W-:-:S02]  /*a0b0*/  ISETP.GE.U32.AND P5, PT, R0, 0x7fffffcd, PT ;  /* 0x7fffffcd0000780c */ /* 0x000fc40003fa6070 */
[----:B------:R-:W-:Y:S01]  /*a0c0*/  IADD3 R0, R34, -0x18, RZ ;  /* 0xffffffe822007810 */ /* 0x000fe20007ffe0ff */
        /* <DEDUP_REMOVED lines=36> */
[----:B------:R2:W-:Y:S02]  /*a310*/  STL.64 [R1], R36 ;  /* 0x0000002401007387 */ /* 0x0005e40000100a00 */
[----:B------:R-:W-:-:S04]  /*a320*/  IMAD.WIDE R78, R0, 0x4, R32 ;  /* 0x00000004004e7825 */ /* 0x000fc800078e0220 */
[C---:B------:R-:W-:Y:S01]  /*a330*/  IMAD.WIDE R76, R0.reuse, 0x4, R2 ;  /* 0x00000004004c7825 */ /* 0x040fe200078e0202 */
[----:B------:R-:W-:Y:S03]  /*a340*/  STL.64 [R1+0x790], R78 ;  /* 0x0007904e01007387 */ /* 0x000fe60000100a00 */
[C---:B------:R-:W-:Y:S01]  /*a350*/  IMAD.WIDE R74, R0.reuse, 0x4, R4 ;  /* 0x00000004004a7825 */ /* 0x040fe200078e0204 */
[----:B------:R1:W-:Y:S01]  /*a360*/  STL.64 [R1+0x788], R76 ;  /* 0x0007884c01007387 */ /* 0x0003e20000100a00 */
[----:B--2---:R-:W-:Y:S02]  /*a370*/  LOP3.LUT R37, R73, 0x60, RZ, 0x3c, !PT ;  /* 0x0000006049257812 */ /* 0x004fe400078e3cff */
[C---:B------:R-:W-:Y:S01]  /*a380*/  IMAD.WIDE R70, R0.reuse, 0x4, R6 ;  /* 0x0000000400467825 */ /* 0x040fe200078e0206 */
[----:B------:R2:W-:Y:S03]  /*a390*/  STL.64 [R1+0x780], R74 ;  /* 0x0007804a01007387 */ /* 0x0005e60000100a00 */
[C---:B------:R-:W-:Y:S01]  /*a3a0*/  IMAD.WIDE R68, R0.reuse, 0x4, R8 ;  /* 0x0000000400447825 */ /* 0x040fe200078e0208 */
[----:B------:R1:W-:Y:S03]  /*a3b0*/  LDGSTS.E [R37+0x1800], [R78.64], !P2 ;  /* 0x018000004e257fae */ /* 0x0003e6000d121844 */
        /* <DEDUP_REMOVED lines=20> */
[----:B------:R-:W-:Y:S01]  /*a500*/  IMAD.WIDE R44, R0, 0x4, R30 ;  /* 0x00000004002c7825 */ /* 0x000fe200078e021e */
[----:B------:R3:W-:Y:S03]  /*a510*/  LDGSTS.E [R37+0x1d80], [R52.64], !P2 ;  /* 0x01d8000034257fae */ /* 0x0007e6000d121844 */
[C---:B-1----:R-:W-:Y:S01]  /*a520*/  IMAD.WIDE R76, R42.reuse, 0x4, R32 ;  /* 0x000000042a4c7825 */ /* 0x042fe200078e0220 */
[----:B------:R1:W-:Y:S03]  /*a530*/  STL.64 [R1+0x778], R70 ;  /* 0x0007784601007387 */ /* 0x0003e60000100a00 */
[----:B--2---:R-:W-:Y:S01]  /*a540*/  IMAD.WIDE R74, R42, 0x4, R2 ;  /* 0x000000042a4a7825 */ /* 0x004fe200078e0202 */
[----:B------:R2:W-:Y:S03]  /*a550*/  LDGSTS.E [R37+0x1e00], [R50.64], !P2 ;  /* 0x01e0000032257fae */ /* 0x0005e6000d121844 */
[C---:B------:R-:W-:Y:S01]  /*a560*/  IMAD R36, R252.reuse, 0xb, RZ ;  /* 0x0000000bfc247824 */ /* 0x040fe200078e02ff */
[----:B------:R2:W-:Y:S01]  /*a570*/  STL.64 [R1+0x770], R68 ;  /* 0x0007704401007387 */ /* 0x0005e20000100a00 */
[----:B------:R-:W-:-:S03]  /*a580*/  IMAD R0, R252, 0xf, RZ ;  /* 0x0000000ffc007824 */ /* 0x000fc600078e02ff */
        /* <DEDUP_REMOVED lines=36> */
[----:B------:R2:W-:Y:S01]  /*a7d0*/  LDGSTS.E [R37+0x3c80], [R54.64], !P3 ;  /* 0x03c8000036257fae */ /* 0x0005e2000d921844 */
[----:B-1----:R-:W-:-:S03]  /*a7e0*/  IMAD.WIDE R44, R42, 0x4, R28 ;  /* 0x000000042a2c7825 */ /* 0x002fc600078e021c */
[----:B------:R1:W-:Y:S01]  /*a7f0*/  STL.64 [R1+0x1420], R76 ;  /* 0x0014204c01007387 */ /* 0x0003e20000100a00 */
[----:B------:R-:W-:-:S03]  /*a800*/  IMAD.WIDE R42, R42, 0x4, R30 ;  /* 0x000000042a2a7825 */ /* 0x000fc600078e021e */
        /* <DEDUP_REMOVED lines=15> */
[----:B---3--:R-:W-:Y:S01]  /*a900*/  IMAD.WIDE R66, R36, 0x4, R8 ;  /* 0x0000000424427825 */ /* 0x008fe200078e0208 */
[----:B------:R-:W-:Y:S02]  /*a910*/  ISETP.GE.AND P3, PT, R38, R35, PT ;  /* 0x000000232600720c */ /* 0x000fe40003f66270 */
        /* <DEDUP_REMOVED lines=33> */
[----:B------:R1:W-:Y:S01]  /*ab30*/  LDGSTS.E [R37+0x5d00], [R52.64], !P4 ;  /* 0x05d0000034257fae */ /* 0x0003e2000e121844 */
[----:B------:R-:W-:-:S03]  /*ab40*/  IMAD R36, R252, 0x13, RZ ;  /* 0x00000013fc247824 */ /* 0x000fc600078e02ff */
[----:B------:R3:W-:Y:S01]  /*ab50*/  STL.64 [R1+0x15f8], R74 ;  /* 0x0015f84a01007387 */ /* 0x0007e20000100a00 */
[----:B--2---:R-:W-:-:S03]  /*ab60*/  IMAD.WIDE R76, R0, 0x4, R32 ;  /* 0x00000004004c7825 */ /* 0x004fc600078e0220 */
        /* <DEDUP_REMOVED lines=63> */
[C---:B--2---:R-:W-:Y:S01]  /*af60*/  IMAD.WIDE R66, R36.reuse, 0x4, R8 ;  /* 0x0000000424427825 */ /* 0x044fe200078e0208 */
[----:B------:R-:W-:Y:S02]  /*af70*/  ISETP.GE.U32.AND P1, PT, R35, 0x7fffffbc, PT ;  /* 0x7fffffbc2300780c */ /* 0x000fe40003f26070 */
[----:B------:R2:W-:Y:S01]  /*af80*/  STL.64 [R1+0x16d0], R60 ;  /* 0x0016d03c01007387 */ /* 0x0005e20000100a00 */
[----:B------:R-:W-:Y:S02]  /*af90*/  IMAD.MOV.U32 R35, RZ, RZ, 0x1f ;  /* 0x0000001fff237424 */ /* 0x000fe400078e00ff */
[C---:B-1----:R-:W-:Y:S01]  /*afa0*/  IMAD.WIDE R62, R36.reuse, 0x4, R10 ;  /* 0x00000004243e7825 */ /* 0x042fe200078e020a */
        /* <DEDUP_REMOVED lines=31> */
[----:B------:R-:W-:Y:S02]  /*b1a0*/  IADD3 R36, R35, c[0x0][0x180], RZ ;  /* 0x0000600023247a10 */ /* 0x000fe40007ffe0ff */
[----:B------:R-:W-:Y:S01]  /*b1b0*/  IADD3 R35, R34, -0x2d, RZ ;  /* 0xffffffd322237810 */ /* 0x000fe20007ffe0ff */
[----:B------:R1:W-:Y:S04]  /*b1c0*/  LDGSTS.E [R37+0x9e00], [R48.64], !P5 ;  /* 0x09e0000030257fae */ /* 0x0003e8000e921844 */
[----:B------:R1:W-:Y:S04]  /*b1d0*/  LDGSTS.E [R37+0x9e80], [R46.64], !P5 ;  /* 0x09e800002e257fae */ /* 0x0003e8000e921844 */
[----:B------:R1:W-:Y:S04]  /*b1e0*/  LDGSTS.E [R37+0x9f00], [R44.64], !P5 ;  /* 0x09f000002c257fae */ /* 0x0003e8000e921844 */
[----:B------:R1:W-:Y:S01]  /*b1f0*/  LDGSTS.E [R37+0x9f80], [R42.64], !P5 ;  /* 0x09f800002a257fae */ /* 0x0003e2000e921844 */
[----:B------:R-:W-:Y:S01]  /*b200*/  ISETP.GE.U32.AND P5, PT, R0, 0x7fffffb8, PT ;  /* 0x7fffffb80000780c */ /* 0x000fe20003fa6070 */
[----:B------:R-:W-:-:S02]  /*b210*/  IMAD R0, R252, 0x17, RZ ;  /* 0x00000017fc007824 */ /* 0x000fc400078e02ff */
[----:B------:R1:W-:Y:S02]  /*b220*/  STL.64 [R1+0x1688], R76 ;  /* 0x0016884c01007387 */ /* 0x0003e40000100a00 */
[C---:B------:R-:W-:Y:S02]  /*b230*/  IMAD.WIDE R78, R0.reuse, 0x4, R32 ;  /* 0x00000004004e7825 */ /* 0x040fe400078e0220 */
[----:B------:R2:W-:Y:S04]  /*b240*/  STL.64 [R1+0x1720], R74 ;  /* 0x0017204a01007387 */ /* 0x0005e80000100a00 */
[----:B------:R3:W-:Y:S04]  /*b250*/  STL.64 [R1+0x1728], R70 ;  /* 0x0017284601007387 */ /* 0x0007e80000100a00 */
[----:B------:R4:W-:Y:S01]  /*b260*/  STL.64 [R1+0x1730], R68 ;  /* 0x0017304401007387 */ /* 0x0009e20000100a00 */
[----:B-1----:R-:W-:-:S03]  /*b270*/  IMAD.WIDE R76, R0, 0x4, R2 ;  /* 0x00000004004c7825 */ /* 0x002fc600078e0202 */
[----:B------:R1:W-:Y:S01]  /*b280*/  STL.64 [R1+0x1738], R66 ;  /* 0x0017384201007387 */ /* 0x0003e20000100a00 */
[----:B--2---:R-:W-:-:S03]  /*b290*/  IMAD.WIDE R74, R0, 0x4, R4 ;  /* 0x00000004004a7825 */ /* 0x004fc600078e0204 */
[----:B------:R2:W-:Y:S01]  /*b2a0*/  STL.64 [R1+0x1740], R62 ;  /* 0x0017403e01007387 */ /* 0x0005e20000100a00 */
[----:B---3--:R-:W-:-:S03]  /*b2b0*/  IMAD.WIDE R70, R0, 0x4, R6 ;  /* 0x0000000400467825 */ /* 0x008fc600078e0206 */
[----:B------:R3:W-:Y:S01]  /*b2c0*/  STL.64 [R1+0x1748], R60 ;  /* 0x0017483c01007387 */ /* 0x0007e20000100a00 */
[----:B----4-:R-:W-:-:S03]  /*b2d0*/  IMAD.WIDE R68, R0, 0x4, R8 ;  /* 0x0000000400447825 */ /* 0x010fc600078e0208 */
[----:B------:R4:W-:Y:S01]  /*b2e0*/  STL.64 [R1+0x1750], R58 ;  /* 0x0017503a01007387 */ /* 0x0009e20000100a00 */
[----:B-1----:R-:W-:-:S03]  /*b2f0*/  IMAD.WIDE R66, R0, 0x4, R10 ;  /* 0x0000000400427825 */ /* 0x002fc600078e020a */
[----:B------:R1:W-:Y:S01]  /*b300*/  STL.64 [R1+0x1760], R56 ;  /* 0x0017603801007387 */ /* 0x0003e20000100a00 */
[----:B--2---:R-:W-:-:S03]  /*b310*/  IMAD.WIDE R62, R0, 0x4, R12 ;  /* 0x00000004003e7825 */ /* 0x004fc600078e020c */
[----:B------:R2:W-:Y:S01]  /*b320*/  STL.64 [R1+0x1778], R54 ;  /* 0x0017783601007387 */ /* 0x0005e20000100a00 */
[----:B---3--:R-:W-:-:S03]  /*b330*/  IMAD.WIDE R60, R0, 0x4, R14 ;  /* 0x00000004003c7825 */ /* 0x008fc600078e020e */
[----:B------:R3:W-:Y:S01]  /*b340*/  LDGSTS.E [R37+0xb800], [R78.64], !P6 ;  /* 0x0b8000004e257fae */ /* 0x0007e2000f121844 */
[----:B----4-:R-:W-:-:S03]  /*b350*/  IMAD.WIDE R58, R0, 0x4, R16 ;  /* 0x00000004003a7825 */ /* 0x010fc600078e0210 */
[----:B------:R4:W-:Y:S01]  /*b360*/  STL.64 [R1+0x1790], R52 ;  /* 0x0017903401007387 */ /* 0x0009e20000100a00 */
[----:B-1----:R-:W-:-:S03]  /*b370*/  IMAD.WIDE R56, R0, 0x4, R18 ;  /* 0x0000000400387825 */ /* 0x002fc600078e0212 */
[----:B------:R1:W-:Y:S01]  /*b380*/  LDGSTS.E [R37+0xb880], [R76.64], !P6 ;  /* 0x0b8800004c257fae */ /* 0x0003e2000f121844 */
[----:B--2---:R-:W-:-:S03]  /*b390*/  IMAD.WIDE R54, R0, 0x4, R20 ;  /* 0x0000000400367825 */ /* 0x004fc600078e0214 */
[----:B------:R2:W-:Y:S04]  /*b3a0*/  STL.64 [R1+0x17b8], R50 ;  /* 0x0017b83201007387 */ /* 0x0005e80000100a00 */
[----:B------:R1:W-:Y:S01]  /*b3b0*/  LDGSTS.E [R37+0xb900], [R74.64], !P6 ;  /* 0x0b9000004a257fae */ /* 0x0003e2000f121844 */
[----:B----4-:R-:W-:-:S03]  /*b3c0*/  IMAD.WIDE R52, R0, 0x4, R22 ;  /* 0x0000000400347825 */ /* 0x010fc600078e0216 */
[----:B------:R4:W-:Y:S04]  /*b3d0*/  STL.64 [R1+0x17d0], R48 ;  /* 0x0017d03001007387 */ /* 0x0009e80000100a00 */
        /* <DEDUP_REMOVED lines=11> */
[----:B------:R4:W-:Y:S01]  /*b490*/  LDGSTS.E [R37+0xbb80], [R60.64], !P6 ;  /* 0x0bb800003c257fae */ /* 0x0009e2000f121844 */
[----:B--2---:R-:W-:-:S03]  /*b4a0*/  IMAD R42, R252, 0x1b, RZ ;  /* 0x0000001bfc2a7824 */ /* 0x004fc600078e02ff */
        /* <DEDUP_REMOVED lines=20> */
[----:B------:R-:W-:Y:S02]  /*b5f0*/  ISETP.GT.AND P6, PT, R36, 0x1f, PT ;  /* 0x0000001f2400780c */ /* 0x000fe40003fc4270 */
[----:B------:R4:W-:Y:S02]  /*b600*/  STL.64 [R1+0x19c8], R60 ;  /* 0x0019c83c01007387 */ /* 0x0009e40000100a00 */
[----:B------:R-:W-:Y:S01]  /*b610*/  SEL R0, RZ, 0x4, !P6 ;  /* 0x00000004ff007807 */ /* 0x000fe20007000000 */
[----:B--2---:R-:W-:Y:S01]  /*b620*/  IMAD.WIDE R62, R42, 0x4, R10 ;  /* 0x000000042a3e7825 */ /* 0x004fe200078e020a */
[----:B------:R1:W-:Y:S01]  /*b630*/  LDGSTS.E [R37+0xd800], [R76.64], !P0 ;  /* 0x0d8000004c257fae */ /* 0x0003e2000c121844 */
[----:B------:R-:W-:-:S02]  /*b640*/  ISETP.GE.U32.AND P6, PT, R35, 0x7fffffb4, PT ;  /* 0x7fffffb42300780c */ /* 0x000fc40003fc6070 */
[----:B------:R-:W-:Y:S01]  /*b650*/  IADD3 R35, R34, -0x31, RZ ;  /* 0xffffffcf22237810 */ /* 0x000fe20007ffe0ff */
[----:B------:R2:W-:Y:S01]  /*b660*/  STL.64 [R1+0x19c0], R58 ;  /* 0x0019c03a01007387 */ /* 0x0005e20000100a00 */
[----:B----4-:R-:W-:-:S03]  /*b670*/  IMAD.WIDE R60, R42, 0x4, R12 ;  /* 0x000000042a3c7825 */ /* 0x010fc600078e020c */
        /* <DEDUP_REMOVED lines=24> */
[----:B------:R2:W-:Y:S01]  /*b800*/  STL.64 [R1+0x1698], R76 ;  /* 0x0016984c01007387 */ /* 0x0005e20000100a00 */
[----:B------:R-:W-:-:S03]  /*b810*/  IMAD.WIDE R42, R42, 0x4, R30 ;  /* 0x000000042a2a7825 */ /* 0x000fc600078e021e */
        /* <DEDUP_REMOVED lines=11> */
[----:B------:R-:W-:Y:S01]  /*b8d0*/  ISETP.GE.AND P0, PT, R38, c[0x0][0x180], PT ;  /* 0x0000600026007a0c */ /* 0x000fe20003f06270 */
[----:B------:R-:W-:Y:S01]  /*b8e0*/  IMAD R38, R252, 0x1f, RZ ;  /* 0x0000001ffc267824 */ /* 0x000fe200078e02ff */
[----:B------:R-:W-:Y:S01]  /*b8f0*/  SEL R252, RZ, 0x4, P3 ;  /* 0x00000004fffc7807 */ /* 0x000fe20001800000 */
[----:B------:R3:W-:Y:S01]  /*b900*/  STL.64 [R1+0x1958], R60 ;  /* 0x0019583c01007387 */ /* 0x0007e20000100a00 */
[----:B------:R-:W-:Y:S01]  /*b910*/  SEL R0, R0, RZ, !P0 ;  /* 0x000000ff00007207 */ /* 0x000fe20004000000 */
[----:B--2---:R-:W-:Y:S01]  /*b920*/  IMAD.WIDE R76, R38, 0x4, R32 ;  /* 0x00000004264c7825 */ /* 0x004fe200078e0220 */
[----:B------:R-:W-:Y:S01]  /*b930*/  ISETP.GT.AND P3, PT, R36, 0x3f, PT ;  /* 0x0000003f2400780c */ /* 0x000fe20003f64270 */
[----:B------:R2:W-:Y:S01]  /*b940*/  STL.64 [R1+0x1950], R58 ;  /* 0x0019503a01007387 */ /* 0x0005e20000100a00 */
[----:B------:R-:W-:Y:S01]  /*b950*/  LOP3.LUT R36, R73, 0x70, RZ, 0x3c, !PT ;  /* 0x0000007049247812 */ /* 0x000fe200078e3cff */
[----:B----4-:R-:W-:Y:S01]  /*b960*/  IMAD.WIDE R74, R38, 0x4, R2 ;  /* 0x00000004264a7825 */ /* 0x010fe200078e0202 */
[----:B------:R-:W-:Y:S01]  /*b970*/  ISETP.GE.U32.AND P0, PT, R35, 0x7fffffb0, PT ;  /* 0x7fffffb02300780c */ /* 0x000fe20003f06070 */
[----:B------:R4:W-:Y:S01]  /*b980*/  STL.64 [R1+0x1940], R56 ;  /* 0x0019403801007387 */ /* 0x0009e20000100a00 */
[----:B------:R-:W-:Y:S01]  /*b990*/  IADD3 R35, R34, -0x35, RZ ;  /* 0xffffffcb22237810 */ /* 0x000fe20007ffe0ff */
[----:B-1----:R-:W-:Y:S01]  /*b9a0*/  IMAD.WIDE R70, R38, 0x4, R4 ;  /* 0x0000000426467825 */ /* 0x002fe200078e0204 */
[----:B------:R-:W-:Y:S01]  /*b9b0*/  IADD3 R34, R34, -0x39, RZ ;  /* 0xffffffc722227810 */ /* 0x000fe20007ffe0ff */
[----:B------:R1:W-:Y:S02]  /*b9c0*/  STL.64 [R1+0x1938], R54 ;  /* 0x0019383601007387 */ /* 0x0003e40000100a00 */
[----:B------:R-:W-:-:S02]  /*b9d0*/  IMAD.WIDE R68, R38, 0x4, R6 ;  /* 0x0000000426447825 */ /* 0x000fc400078e0206 */
[----:B------:R1:W-:Y:S02]  /*b9e0*/  STL.64 [R1+0x1930], R52 ;  /* 0x0019303401007387 */ /* 0x0003e40000100a00 */
[C---:B------:R-:W-:Y:S02]  /*b9f0*/  IMAD.WIDE R66, R38.reuse, 0x4, R8 ;  /* 0x0000000426427825 */ /* 0x040fe400078e0208 */
[----:B------:R1:W-:Y:S02]  /*ba00*/  STL.64 [R1+0x1920], R50 ;  /* 0x0019203201007387 */ /* 0x0003e40000100a00 */
[C---:B---3--:R-:W-:Y:S02]  /*ba10*/  IMAD.WIDE R62, R38.reuse, 0x4, R10 ;  /* 0x00000004263e7825 */ /* 0x048fe400078e020a */
[----:B------:R3:W-:Y:S02]  /*ba20*/  STL.64 [R1+0x1910], R48 ;  /* 0x0019103001007387 */ /* 0x0007e40000100a00 */
[----:B------:R-:W-:-:S02]  /*ba30*/  IMAD.WIDE R60, R38, 0x4, R12 ;  /* 0x00000004263c7825 */ /* 0x000fc400078e020c */
[----:B------:R3:W-:Y:S02]  /*ba40*/  STL.64 [R1+0x1908], R46 ;  /* 0x0019082e01007387 */ /* 0x0007e40000100a00 */
[C---:B--2---:R-:W-:Y:S02]  /*ba50*/  IMAD.WIDE R58, R38.reuse, 0x4, R14 ;  /* 0x00000004263a7825 */ /* 0x044fe400078e020e */
[----:B------:R2:W-:Y:S02]  /*ba60*/  STL.64 [R1+0x1900], R44 ;  /* 0x0019002c01007387 */ /* 0x0005e40000100a00 */
[C---:B----4-:R-:W-:Y:S02]  /*ba70*/  IMAD.WIDE R56, R38.reuse, 0x4, R16 ;  /* 0x0000000426387825 */ /* 0x050fe400078e0210 */
[----:B------:R4:W-:Y:S02]  /*ba80*/  STL.64 [R1+0x18f0], R42 ;  /* 0x0018f02a01007387 */ /* 0x0009e40000100a00 */
[----:B-1----:R-:W-:-:S02]  /*ba90*/  IMAD.WIDE R54, R38, 0x4, R18 ;  /* 0x0000000426367825 */ /* 0x002fc400078e0212 */
[----:B------:R1:W-:Y:S02]  /*baa0*/  STL.64 [R1+0x1690], R76 ;  /* 0x0016904c01007387 */ /* 0x0003e40000100a00 */
[C---:B------:R-:W-:Y:S02]  /*bab0*/  IMAD.WIDE R52, R38.reuse, 0x4, R20 ;  /* 0x0000000426347825 */ /* 0x040fe400078e0214 */
[----:B------:R1:W-:Y:S02]  /*bac0*/  STL.64 [R1+0x18e0], R74 ;  /* 0x0018e04a01007387 */ /* 0x0003e40000100a00 */
[C---:B------:R-:W-:Y:S02]  /*bad0*/  IMAD.WIDE R50, R38.reuse, 0x4, R22 ;  /* 0x0000000426327825 */ /* 0x040fe400078e0216 */
[----:B------:R1:W-:Y:S02]  /*bae0*/  STL.64 [R1+0x18d8], R70 ;  /* 0x0018d84601007387 */ /* 0x0003e40000100a00 */
[----:B---3--:R-:W-:-:S02]  /*baf0*/  IMAD.WIDE R48, R38, 0x4, R24 ;  /* 0x0000000426307825 */ /* 0x008fc400078e0218 */
[----:B------:R3:W-:Y:S02]  /*bb00*/  STL.64 [R1+0x18d0], R68 ;  /* 0x0018d04401007387 */ /* 0x0007e40000100a00 */
[C---:B------:R-:W-:Y:S02]  /*bb10*/  IMAD.WIDE R46, R38.reuse, 0x4, R26 ;  /* 0x00000004262e7825 */ /* 0x040fe400078e021a */
[----:B------:R1:W-:Y:S02]  /*bb20*/  STL.64 [R1+0x18c0], R66 ;  /* 0x0018c04201007387 */ /* 0x0003e40000100a00 */
[C---:B--2---:R-:W-:Y:S02]  /*bb30*/  IMAD.WIDE R44, R38.reuse, 0x4, R28 ;  /* 0x00000004262c7825 */ /* 0x044fe400078e021c */
[----:B------:R2:W-:Y:S02]  /*bb40*/  STL.64 [R1+0x18b0], R62 ;  /* 0x0018b03e01007387 */ /* 0x0005e40000100a00 */
[----:B----4-:R-:W-:Y:S01]  /*bb50*/  IMAD.WIDE R42, R38, 0x4, R30 ;  /* 0x00000004262a7825 */ /* 0x010fe200078e021e */
[----:B------:R-:W-:Y:S01]  /*bb60*/  LOP3.LUT R38, R73, 0x30, RZ, 0x3c, !PT ;  /* 0x0000003049267812 */ /* 0x000fe200078e3cff */
[----:B------:R2:W-:Y:S04]  /*bb70*/  STL.64 [R1+0x18a8], R60 ;  /* 0x0018a83c01007387 */ /* 0x0005e80000100a00 */
        /* <DEDUP_REMOVED lines=9> */
[----:B------:R1:W-:Y:S04]  /*bc10*/  LDGSTS.E [R37+0xf800], [R76.64], !P2 ;  /* 0x0f8000004c257fae */ /* 0x0003e8000d121844 */
[----:B------:R-:W4:Y:S04]  /*bc20*/  LDL.64 R102, [R1+0xbb0] ;  /* 0x000bb00001667983 */ /* 0x000f280000100a00 */
        /* <DEDUP_REMOVED lines=23> */
[----:B-1----:R-:W4:Y:S04]  /*bda0*/  LDL.64 R76, [R1+0x948] ;  /* 0x00094800014c7983 */ /* 0x002f280000100a00 */
[----:B------:R1:W-:Y:S04]  /*bdb0*/  LDGSTS.E [R37+0xfe80], [R46.64], !P2 ;  /* 0x0fe800002e257fae */ /* 0x0003e8000d121844 */
[----:B------:R-:W4:Y:S04]  /*bdc0*/  LDL.64 R74, [R1+0x8f8] ;  /* 0x0008f800014a7983 */ /* 0x000f280000100a00 */
[----:B------:R1:W-:Y:S04]  /*bdd0*/  LDGSTS.E [R37+0xff00], [R44.64], !P2 ;  /* 0x0ff000002c257fae */ /* 0x0003e8000d121844 */
[----:B------:R1:W-:Y:S01]  /*bde0*/  LDGSTS.E [R37+0xff80], [R42.64], !P2 ;  /* 0x0ff800002a257fae */ /* 0x0003e2000d121844 */
[----:B------:R-:W-:-:S02]  /*bdf0*/  ISETP.NE.U32.AND P2, PT, R0, RZ, PT ;  /* 0x000000ff0000720c */ /* 0x000fc40003f45070 */
[----:B------:R-:W-:Y:S01]  /*be00*/  LOP3.LUT R0, R73, 0x50, RZ, 0x3c, !PT ;  /* 0x0000005049007812 */ /* 0x000fe200078e3cff */
[----:B------:R-:W4:Y:S04]  /*be10*/  LDL.64 R70, [R1+0xc20] ;  /* 0x000c200001467983 */ /* 0x000f280000100a00 */
[----:B---3--:R-:W3:Y:S04]  /*be20*/  LDL.64 R68, [R1+0xbe0] ;  /* 0x000be00001447983 */ /* 0x008ee80000100a00 */
[----:B------:R-:W3:Y:S04]  /*be30*/  LDL.64 R66, [R1+0xba0] ;  /* 0x000ba00001427983 */ /* 0x000ee80000100a00 */
[----:B------:R-:W3:Y:S04]  /*be40*/  LDL.64 R96, [R1+0xb50] ;  /* 0x000b500001607983 */ /* 0x000ee80000100a00 */
[----:B--2---:R-:W3:Y:S04]  /*be50*/  LDL.64 R62, [R1+0xb10] ;  /* 0x000b1000013e7983 */ /* 0x004ee80000100a00 */
[----:B------:R-:W3:Y:S04]  /*be60*/  LDL.64 R60, [R1+0xaa0] ;  /* 0x000aa000013c7983 */ /* 0x000ee80000100a00 */
[----:B------:R-:W3:Y:S04]  /*be70*/  LDL.64 R58, [R1+0x940] ;  /* 0x00094000013a7983 */ /* 0x000ee80000100a00 */
[----:B------:R-:W3:Y:S04]  /*be80*/  LDL.64 R56, [R1+0x8f0] ;  /* 0x0008f00001387983 */ /* 0x000ee80000100a00 */
[----:B------:R-:W3:Y:S04]  /*be90*/  LDL.64 R54, [R1+0xc18] ;  /* 0x000c180001367983 */ /* 0x000ee80000100a00 */
[----:B------:R-:W3:Y:S04]  /*bea0*/  LDL.64 R52, [R1+0xbd8] ;  /* 0x000bd80001347983 */ /* 0x000ee80000100a00 */
[----:B------:R-:W3:Y:S04]  /*beb0*/  LDL.64 R50, [R1+0xb98] ;  /* 0x000b980001327983 */ /* 0x000ee80000100a00 */
[----:B------:R-:W3:Y:S04]  /*bec0*/  LDL.64 R48, [R1+0xb48] ;  /* 0x000b480001307983 */ /* 0x000ee80000100a00 */
[----:B-1----:R-:W3:Y:S04]  /*bed0*/  LDL.64 R46, [R1+0xaf8] ;  /* 0x000af800012e7983 */ /* 0x002ee80000100a00 */
[----:B------:R-:W0:Y:S04]  /*bee0*/  LDGDEPBAR ;  /* 0x00000000000079af */ /* 0x000e280000000000 */
[----:B------:R-:W3:Y:S04]  /*bef0*/  LDL.64 R44, [R1+0xa88] ;  /* 0x000a8800012c7983 */ /* 0x000ee80000100a00 */
[----:B------:R1:W-:Y:S04]  /*bf00*/  LDGSTS.E [R73+0x20000], [R40.64], P2 ;  /* 0x2000000028497fae */ /* 0x0003e80009121844 */
[----:B------:R-:W3:Y:S04]  /*bf10*/  LDL.64 R42, [R1+0x938] ;  /* 0x00093800012a7983 */ /* 0x000ee80000100a00 */
[----:B------:R1:W-:Y:S04]  /*bf20*/  LDGSTS.E [R73+0x20400], [R64.64], P2 ;  /* 0x2040000040497fae */ /* 0x0003e80009121844 */
[----:B-1----:R-:W3:Y:S04]  /*bf30*/  LDL.64 R40, [R1+0x8e8] ;  /* 0x0008e80001287983 */ /* 0x002ee80000100a00 */
[----:B------:R-:W3:Y:S04]  /*bf40*/  LDL.64 R64, [R1+0xc10] ;  /* 0x000c100001407983 */ /* 0x000ee80000100a00 */
[----:B----4-:R1:W-:Y:S04]  /*bf50*/  LDGSTS.E [R73+0x20800], [R102.64], P2 ;  /* 0x2080000066497fae */ /* 0x0103e80009121844 */
[----:B------:R4:W-:Y:S04]  /*bf60*/  LDGSTS.E [R73+0x20c00], [R100.64], P2 ;  /* 0x20c0000064497fae */ /* 0x0009e80009121844 */
[----:B-1----:R-:W2:Y:S04]  /*bf70*/  LDL.LU.64 R102, [R1+0x3158] ;  /* 0x0031580001667983 */ /* 0x002ea80000300a00 */
[----:B------:R1:W-:Y:S04]  /*bf80*/  LDGSTS.E [R73+0x21000], [R98.64], P2 ;  /* 0x2100000062497fae */ /* 0x0003e80009121844 */
[----:B----4-:R-:W4:Y:S04]  /*bf90*/  LDL.LU.64 R100, [R1+0x3150] ;  /* 0x0031500001647983 */ /* 0x010f280000300a00 */
[----:B------:R1:W-:Y:S04]  /*bfa0*/  LDGSTS.E [R73+0x21400], [R128.64], P2 ;  /* 0x2140000080497fae */ /* 0x0003e80009121844 */
[----:B-1----:R-:W2:Y:S04]  /*bfb0*/  LDL.64 R98, [R1+0xbd0] ;  /* 0x000bd00001627983 */ /* 0x002ea80000100a00 */
[----:B------:R1:W-:Y:S04]  /*bfc0*/  LDGSTS.E [R73+0x21800], [R94.64], P2 ;  /* 0x218000005e497fae */ /* 0x0003e80009121844 */
[----:B------:R-:W4:Y:S04]  /*bfd0*/  LDL.64 R128, [R1+0xb90] ;  /* 0x000b900001807983 */ /* 0x000f280000100a00 */
[----:B------:R1:W-:Y:S04]  /*bfe0*/  LDGSTS.E [R73+0x21c00], [R92.64], P2 ;  /* 0x21c000005c497fae */ /* 0x0003e80009121844 */
[----:B-1----:R-:W4:Y:S04]  /*bff0*/  LDL.64 R94, [R1+0xb40] ;  /* 0x000b4000015e7983 */ /* 0x002f280000100a00 */
        /* <DEDUP_REMOVED lines=16> */
[----:B------:R-:W4:Y:S04]  /*c100*/  LDL.64 R74, [R1+0xae8] ;  /* 0x000ae800014a7983 */ /* 0x000f280000100a00 */
[----:B------:R1:W-:Y:S04]  /*c110*/  LDGSTS.E [R39+0x20100], [R70.64], P2 ;  /* 0x2010000046277fae */ /* 0x0003e80009121844 */
[----:B------:R-:W4:Y:S04]  /*c120*/  LDL.64 R72, [R1+0x988] ;  /* 0x0009880001487983 */ /* 0x000f280000100a00 */
[----:B---3--:R3:W-:Y:S04]  /*c130*/  LDGSTS.E [R39+0x20500], [R68.64], P2 ;  /* 0x2050000044277fae */ /* 0x0087e80009121844 */
[----:B-1----:R-:W4:Y:S04]  /*c140*/  LDL.64 R70, [R1+0x918] ;  /* 0x0009180001467983 */ /* 0x002f280000100a00 */
[----:B------:R1:W-:Y:S04]  /*c150*/  LDGSTS.E [R39+0x20900], [R66.64], P2 ;  /* 0x2090000042277fae */ /* 0x0003e80009121844 */
[----:B---3--:R-:W3:Y:S04]  /*c160*/  LDL.64 R68, [R1+0x8d8] ;  /* 0x0008d80001447983 */ /* 0x008ee80000100a00 */
[----:B------:R1:W-:Y:S04]  /*c170*/  LDGSTS.E [R39+0x20d00], [R96.64], P2 ;  /* 0x20d0000060277fae */ /* 0x0003e80009121844 */
[----:B-1----:R-:W3:Y:S04]  /*c180*/  LDL.64 R66, [R1+0xc00] ;  /* 0x000c000001427983 */ /* 0x002ee80000100a00 */
[----:B------:R1:W-:Y:S04]  /*c190*/  LDGSTS.E [R39+0x21100], [R62.64], P2 ;  /* 0x211000003e277fae */ /* 0x0003e80009121844 */
[----:B------:R-:W3:Y:S04]  /*c1a0*/  LDL.64 R96, [R1+0xbc0] ;  /* 0x000bc00001607983 */ /* 0x000ee80000100a00 */
        /* <DEDUP_REMOVED lines=24> */
[----:B------:R-:W3:Y:S04]  /*c330*/  LDL.64 R38, [R1+0x908] ;  /* 0x0009080001267983 */ /* 0x000ee80000100a00 */
[----:B-1----:R-:W3:Y:S01]  /*c340*/  LDL.64 R64, [R1+0x8c8] ;  /* 0x0008c80001407983 */ /* 0x002ee20000100a00 */
[----:B------:R-:W-:-:S02]  /*c350*/  SEL R252, R252, RZ, P3 ;  /* 0x000000fffcfc7207 */ /* 0x000fc40001800000 */
[----:B------:R-:W-:Y:S01]  /*c360*/  ISETP.GE.U32.AND P3, PT, R34, 0x7fffffa8, PT ;  /* 0x7fffffa82200780c */ /* 0x000fe20003f66070 */
[----:B--2---:R1:W-:Y:S04]  /*c370*/  LDGSTS.E [R85+0x20600], [R98.64], P2 ;  /* 0x2060000062557fae */ /* 0x0043e80009121844 */
[----:B----4-:R2:W-:Y:S04]  /*c380*/  LDGSTS.E [R85+0x20a00], [R128.64], P2 ;  /* 0x20a0000080557fae */ /* 0x0105e80009121844 */
[----:B-1----:R-:W4:Y:S04]  /*c390*/  LDL.LU.64 R98, [R1+0x3148] ;  /* 0x0031480001627983 */ /* 0x002f280000300a00 */
[----:B------:R1:W-:Y:S04]  /*c3a0*/  LDGSTS.E [R85+0x20e00], [R94.64], P2 ;  /* 0x20e000005e557fae */ /* 0x0003e80009121844 */
[----:B--2---:R-:W2:Y:S04]  /*c3b0*/  LDL.LU.64 R128, [R1+0x3140] ;  /* 0x0031400001807983 */ /* 0x004ea80000300a00 */
[----:B------:R1:W-:Y:S04]  /*c3c0*/  LDGSTS.E [R85+0x21200], [R92.64], P2 ;  /* 0x212000005c557fae */ /* 0x0003e80009121844 */
[----:B-1----:R-:W2:Y:S04]  /*c3d0*/  LDL.LU.64 R94, [R1+0x3138] ;  /* 0x00313800015e7983 */ /* 0x002ea80000300a00 */
[----:B------:R1:W-:Y:S04]  /*c3e0*/  LDGSTS.E [R85+0x21600], [R90.64], P2 ;  /* 0x216000005a557fae */ /* 0x0003e80009121844 */
[----:B------:R-:W2:Y:S04]  /*c3f0*/  LDL.LU.64 R92, [R1+0x3130] ;  /* 0x00313000015c7983 */ /* 0x000ea80000300a00 */
[----:B------:R1:W-:Y:S04]  /*c400*/  LDGSTS.E [R85+0x21a00], [R88.64], P2 ;  /* 0x21a0000058557fae */ /* 0x0003e80009121844 */
[----:B-1----:R-:W2:Y:S04]  /*c410*/  LDL.LU.64 R90, [R1+0x3128] ;  /* 0x00312800015a7983 */ /* 0x002ea80000300a00 */
[----:B------:R1:W-:Y:S04]  /*c420*/  LDGSTS.E [R85+0x21e00], [R86.64], P2 ;  /* 0x21e0000056557fae */ /* 0x0003e80009121844 */
[----:B------:R-:W2:Y:S04]  /*c430*/  LDL.LU.64 R88, [R1+0x3120] ;  /* 0x0031200001587983 */ /* 0x000ea80000300a00 */
[----:B------:R1:W-:Y:S04]  /*c440*/  LDGSTS.E [R0+0x20280], [R82.64], P2 ;  /* 0x2028000052007fae */ /* 0x0003e80009121844 */
[----:B-1----:R-:W2:Y:S04]  /*c450*/  LDL.LU.64 R86, [R1+0x3118] ;  /* 0x0031180001567983 */ /* 0x002ea80000300a00 */
[----:B------:R1:W-:Y:S04]  /*c460*/  LDGSTS.E [R0+0x20680], [R80.64], P2 ;  /* 0x2068000050007fae */ /* 0x0003e80009121844 */
[----:B------:R-:W2:Y:S04]  /*c470*/  LDL.LU R85, [R1+0x3110] ;  /* 0x0031100001557983 */ /* 0x000ea80000300800 */
[----:B------:R1:W-:Y:S04]  /*c480*/  LDGSTS.E [R0+0x20a80], [R78.64], P2 ;  /* 0x20a800004e007fae */ /* 0x0003e80009121844 */
[----:B------:R-:W2:Y:S04]  /*c490*/  LDL.LU.64 R82, [R1+0x3108] ;  /* 0x0031080001527983 */ /* 0x000ea80000300a00 */
[----:B------:R1:W-:Y:S04]  /*c4a0*/  LDGSTS.E [R0+0x20e80], [R76.64], P2 ;  /* 0x20e800004c007fae */ /* 0x0003e80009121844 */
[----:B-1----:R-:W2:Y:S04]  /*c4b0*/  LDL.LU.64 R80, [R1+0x3100] ;  /* 0x0031000001507983 */ /* 0x002ea80000300a00 */
[----:B------:R1:W-:Y:S04]  /*c4c0*/  LDGSTS.E [R0+0x21280], [R74.64], P2 ;  /* 0x212800004a007fae */ /* 0x0003e80009121844 */
[----:B------:R-:W2:Y:S04]  /*c4d0*/  LDL.LU.64 R78, [R1+0x30f8] ;  /* 0x0030f800014e7983 */ /* 0x000ea80000300a00 */
[----:B------:R1:W-:Y:S04]  /*c4e0*/  LDGSTS.E [R0+0x21680], [R72.64], P2 ;  /* 0x2168000048007fae */ /* 0x0003e80009121844 */
[----:B------:R-:W2:Y:S04]  /*c4f0*/  LDL.LU.64 R76, [R1+0x30f0] ;  /* 0x0030f000014c7983 */ /* 0x000ea80000300a00 */
[----:B------:R3:W-:Y:S04]  /*c500*/  LDGSTS.E [R0+0x21a80], [R70.64], P2 ;  /* 0x21a8000046007fae */ /* 0x0007e80009121844 */
[----:B-1----:R-:W2:Y:S04]  /*c510*/  LDL.LU.64 R74, [R1+0x30e8] ;  /* 0x0030e800014a7983 */ /* 0x002ea80000300a00 */
[----:B---3--:R1:W-:Y:S04]  /*c520*/  LDGSTS.E [R0+0x21e80], [R68.64], P2 ;  /* 0x21e8000044007fae */ /* 0x0083e80009121844 */
[----:B------:R-:W3:Y:S04]  /*c530*/  LDL.LU.64 R72, [R1+0x30e0] ;  /* 0x0030e00001487983 */ /* 0x000ee80000300a00 */
[----:B------:R1:W-:Y:S02]  /*c540*/  LDGSTS.E [R37+0x20300], [R66.64], P2 ;  /* 0x2030000042257fae */ /* 0x0003e40009121844 */
[----:B-1----:R-:W-:-:S02]  /*c550*/  MOV R0, c[0x0][0x188] ;  /* 0x0000620000007a02 */ /* 0x002fc40000000f00 */
[----:B------:R-:W2:Y:S04]  /*c560*/  LDL.LU.64 R70, [R1+0x30d8] ;  /* 0x0030d80001467983 */ /* 0x000ea80000300a00 */
[----:B------:R1:W-:Y:S01]  /*c570*/  LDGSTS.E [R37+0x20700], [R96.64], P2 ;  /* 0x2070000060257fae */ /* 0x0003e20009121844 */
[----:B------:R-:W-:-:S03]  /*c580*/  IMAD.SHL.U32 R0, R0, 0x20, RZ ;  /* 0x0000002000007824 */ /* 0x000fc600078e00ff */
[----:B------:R-:W2:Y:S04]  /*c590*/  LDL.LU.64 R68, [R1+0x30d0] ;  /* 0x0030d00001447983 */ /* 0x000ea80000300a00 */
        /* <DEDUP_REMOVED lines=14> */
[----:B------:R1:W-:Y:S01]  /*c680*/  LDGSTS.E [R36+0x20780], [R48.64], P2 ;  /* 0x2078000030247fae */ /* 0x0003e20009121844 */
[----:B------:R-:W-:-:S03]  /*c690*/  IMAD.WIDE R12, R0, 0x4, R12 ;  /* 0x00000004000c7825 */ /* 0x000fc600078e020c */
[----:B-1----:R-:W2:Y:S04]  /*c6a0*/  LDL.LU.64 R52, [R1+0x3090] ;  /* 0x0030900001347983 */ /* 0x002ea80000300a00 */
[----:B------:R1:W-:Y:S01]  /*c6b0*/  LDGSTS.E [R36+0x20b80], [R46.64], P2 ;  /* 0x20b800002e247fae */ /* 0x0003e20009121844 */
[----:B------:R-:W-:-:S03]  /*c6c0*/  IMAD.WIDE R48, R0, 0x4, R32 ;  /* 0x0000000400307825 */ /* 0x000fc600078e0220 */
[----:B------:R-:W2:Y:S04]  /*c6d0*/  LDL.LU.64 R50, [R1+0x3088] ;  /* 0x0030880001327983 */ /* 0x000ea80000300a00 */
[----:B------:R1:W-:Y:S04]  /*c6e0*/  LDGSTS.E [R36+0x20f80], [R44.64], P2 ;  /* 0x20f800002c247fae */ /* 0x0003e80009121844 */
[----:B------:R1:W-:Y:S04]  /*c6f0*/  LDGSTS.E [R36+0x21380], [R42.64], P2 ;  /* 0x213800002a247fae */ /* 0x0003e80009121844 */
[----:B------:R1:W-:Y:S04]  /*c700*/  LDGSTS.E [R36+0x21780], [R40.64], P2 ;  /* 0x2178000028247fae */ /* 0x0003e80009121844 */
[----:B------:R1:W-:Y:S04]  /*c710*/  LDGSTS.E [R36+0x21b80], [R38.64], P2 ;  /* 0x21b8000026247fae */ /* 0x0003e80009121844 */
[----:B------:R1:W-:Y:S04]  /*c720*/  LDGSTS.E [R36+0x21f80], [R64.64], P2 ;  /* 0x21f8000040247fae */ /* 0x0003e80009121844 */
[----:B------:R-:W0:Y:S04]  /*c730*/  LDGDEPBAR ;  /* 0x00000000000079af */ /* 0x000e280000000000 */
[----:B-1----:R-:W1:Y:S01]  /*c740*/  S2R R65, SR_TID.X ;  /* 0x0000000000417919 */ /* 0x002e620000002100 */
[----:B------:R-:W-:-:S04]  /*c750*/  IMAD.WIDE R46, R0, 0x4, R2 ;  /* 0x00000004002e7825 */ /* 0x000fc800078e0202 */
[C---:B------:R-:W-:Y:S01]  /*c760*/  IMAD.WIDE R44, R0.reuse, 0x4, R4 ;  /* 0x00000004002c7825 */ /* 0x040fe200078e0204 */
[----:B------:R1:W-:Y:S03]  /*c770*/  STL.64 [R1+0x1a80], R48 ;  /* 0x001a803001007387 */ /* 0x0003e60000100a00 */
[C---:B------:R-:W-:Y:S01]  /*c780*/  IMAD.WIDE R42, R0.reuse, 0x4, R6 ;  /* 0x00000004002a7825 */ /* 0x040fe200078e0206 */
[----:B------:R1:W-:Y:S03]  /*c790*/  STL.64 [R1+0x1a88], R46 ;  /* 0x001a882e01007387 */ /* 0x0003e60000100a00 */
[C---:B------:R-:W-:Y:S01]  /*c7a0*/  IMAD.WIDE R40, R0.reuse, 0x4, R8 ;  /* 0x0000000400287825 */ /* 0x040fe200078e0208 */
[----:B------:R4:W-:Y:S03]  /*c7b0*/  STL.64 [R1+0x1a90], R44 ;  /* 0x001a902c01007387 */ /* 0x0009e60000100a00 */
[C---:B------:R-:W-:Y:S01]  /*c7c0*/  IMAD.WIDE R38, R0.reuse, 0x4, R10 ;  /* 0x0000000400267825 */ /* 0x040fe200078e020a */
[----:B------:R4:W-:Y:S03]  /*c7d0*/  STL.64 [R1+0x1a98], R42 ;  /* 0x001a982a01007387 */ /* 0x0009e60000100a00 */
[----:B------:R-:W-:Y:S01]  /*c7e0*/  IMAD.WIDE R10, R0, 0x4, R14 ;  /* 0x00000004000a7825 */ /* 0x000fe200078e020e */
[----:B------:R4:W-:Y:S01]  /*c7f0*/  STL.64 [R1+0x1aa0], R40 ;  /* 0x001aa02801007387 */ /* 0x0009e20000100a00 */
[----:B-1----:R-:W-:-:S02]  /*c800*/  LOP3.LUT R3, R65, 0x1f, RZ, 0xc0, !PT ;  /* 0x0000001f41037812 */ /* 0x002fc400078ec0ff */
[C---:B------:R-:W-:Y:S01]  /*c810*/  IMAD.WIDE R8, R0.reuse, 0x4, R16 ;  /* 0x0000000400087825 */ /* 0x040fe200078e0210 */
[----:B------:R1:W-:Y:S03]  /*c820*/  STL.64 [R1+0x1aa8], R38 ;  /* 0x001aa82601007387 */ /* 0x0003e60000100a00 */
[C---:B------:R-:W-:Y:S01]  /*c830*/  IMAD.WIDE R6, R0.reuse, 0x4, R18 ;  /* 0x0000000400067825 */ /* 0x040fe200078e0212 */
[----:B------:R1:W-:Y:S01]  /*c840*/  STL.64 [R1+0x1ab0], R12 ;  /* 0x001ab00c01007387 */ /* 0x0003e20000100a00 */
[----:B------:R-:W-:Y:S02]  /*c850*/  ISETP.GE.U32.AND P2, PT, R35, 0x7fffffac, PT ;  /* 0x7fffffac2300780c */ /* 0x000fe40003f46070 */
        /* <DEDUP_REMOVED lines=10> */
[----:B------:R-:W-:Y:S01]  /*c900*/  IMAD.SHL.U32 R33, R3, 0x4, RZ ;  /* 0x0000000403217824 */ /* 0x000fe200078e00ff */
[----:B------:R-:W-:Y:S01]  /*c910*/  BAR.SYNC.DEFER_BLOCKING 0x0 ;  /* 0x0000000000007b1d */ /* 0x000fe20000010000 */
[----:B------:R-:W-:-:S05]  /*c920*/  IMAD.WIDE R30, R0, 0x4, R30 ;  /* 0x00000004001e7825 */ /* 0x000fca00078e021e */
[----:B------:R1:W-:Y:S04]  /*c930*/  STL.64 [R1+0x1ae0], R64 ;  /* 0x001ae04001007387 */ /* 0x0003e80000100a00 */
[----:B------:R1:W-:Y:S04]  /*c940*/  STL.64 [R1+0x1ae8], R34 ;  /* 0x001ae82201007387 */ /* 0x0003e80000100a00 */
[----:B------:R1:W-:Y:S04]  /*c950*/  STL.64 [R1+0x1af0], R26 ;  /* 0x001af01a01007387 */ /* 0x0003e80000100a00 */
[----:B------:R-:W-:Y:S01]  /*c960*/  @!PT LDS RZ, [RZ] ;  /* 0x00000000fffff984 */ /* 0x000fe20000000800 */
[----:B------:R-:W-:Y:S01]  /*c970*/  @!PT LDS RZ, [RZ] ;  /* 0x00000000fffff984 */ /* 0x000fe20000000800 */
[----:B------:R-:W-:Y:S01]  /*c980*/  @!PT LDS RZ, [RZ] ;  /* 0x00000000fffff984 */ /* 0x000fe20000000800 */
[----:B------:R1:W-:Y:S04]  /*c990*/  LDGSTS.E [R33+0x10000], [R48.64], !P4 ;  /* 0x1000000030217fae */ /* 0x0003e8000e121844 */
[----:B------:R4:W-:Y:S04]  /*c9a0*/  LDGSTS.E [R33+0x10080], [R46.64], !P4 ;  /* 0x100800002e217fae */ /* 0x0009e8000e121844 */
[----:B------:R4:W-:Y:S04]  /*c9b0*/  LDGSTS.E [R33+0x10100], [R44.64], !P4 ;  /* 0x101000002c217fae */ /* 0x0009e8000e121844 */
[----:B-1----:R-:W2:Y:S04]  /*c9c0*/  LDL.LU.64 R48, [R1+0x3080] ;  /* 0x0030800001307983 */ /* 0x002ea80000300a00 */
[----:B------:R1:W-:Y:S04]  /*c9d0*/  STL.64 [R1+0x1af8], R30 ;  /* 0x001af81e01007387 */ /* 0x0003e80000100a00 */
[----:B----4-:R-:W4:Y:S04]  /*c9e0*/  LDL.LU.64 R46, [R1+0x3078] ;  /* 0x00307800012e7983 */ /* 0x010f280000300a00 */
[----:B------:R-:W2:Y:S04]  /*c9f0*/  LDL.LU.64 R44, [R1+0x3070] ;  /* 0x00307000012c7983 */ /* 0x000ea80000300a00 */
[----:B------:R1:W-:Y:S04]  /*ca00*/  LDGSTS.E [R33+0x10180], [R42.64], !P4 ;  /* 0x101800002a217fae */ /* 0x0003e8000e121844 */
[----:B------:R1:W-:Y:S04]  /*ca10*/  LDGSTS.E [R33+0x10200], [R40.64], !P4 ;  /* 0x1020000028217fae */ /* 0x0003e8000e121844 */
[----:B------:R1:W-:Y:S04]  /*ca20*/  LDGSTS.E [R33+0x10280], [R38.64], !P4 ;  /* 0x1028000026217fae */ /* 0x0003e8000e121844 */
[----:B-1----:R-:W2:Y:S04]  /*ca30*/  LDL.LU.64 R42, [R1+0x3068] ;  /* 0x00306800012a7983 */ /* 0x002ea80000300a00 */
[----:B------:R-:W2:Y:S04]  /*ca40*/  LDL.LU.64 R24, [R1+0x710] ;  /* 0x0007100001187983 */ /* 0x000ea80000300a00 */
[----:B------:R-:W3:Y:S04]  /*ca50*/  LDL.LU.64 R22, [R1+0x708] ;  /* 0x0007080001167983 */ /* 0x000ee80000300a00 */
[----:B------:R-:W4:Y:S04]  /*ca60*/  LDL.LU.64 R20, [R1+0x700] ;  /* 0x0007000001147983 */ /* 0x000f280000300a00 */
[----:B------:R-:W4:Y:S04]  /*ca70*/  LDL.LU.64 R18, [R1+0x6f8] ;  /* 0x0006f80001127983 */ /* 0x000f280000300a00 */
[----:B------:R-:W4:Y:S04]  /*ca80*/  LDL.LU.64 R40, [R1+0x3060] ;  /* 0x0030600001287983 */ /* 0x000f280000300a00 */
[----:B------:R-:W4:Y:S04]  /*ca90*/  LDL.LU.64 R16, [R1+0x6f0] ;  /* 0x0006f00001107983 */ /* 0x000f280000300a00 */
[----:B------:R-:W4:Y:S04]  /*caa0*/  LDL.LU.64 R38, [R1+0x3058] ;  /* 0x0030580001267983 */ /* 0x000f280000300a00 */
[----:B------:R-:W4:Y:S04]  /*cab0*/  LDL.LU.64 R14, [R1+0x6e8] ;  /* 0x0006e800010e7983 */ /* 0x000f280000300a00 */
[----:B------:R1:W-:Y:S04]  /*cac0*/  LDGSTS.E [R33+0x10300], [R12.64], !P4 ;  /* 0x103000000c217fae */ /* 0x0003e8000e121844 */
[----:B------:R1:W-:Y:S04]  /*cad0*/  LDGSTS.E [R33+0x10380], [R10.64], !P4 ;  /* 0x103800000a217fae */ /* 0x0003e8000e121844 */
[----:B------:R1:W-:Y:S04]  /*cae0*/  LDGSTS.E [R33+0x10400], [R8.64], !P4 ;  /* 0x1040000008217fae */ /* 0x0003e8000e121844 */
[----:B-1----:R-:W4:Y:S04]  /*caf0*/  LDL.LU.64 R12, [R1+0x6e0] ;  /* 0x0006e000010c7983 */ /* 0x002f280000300a00 */
        /* <DEDUP_REMOVED lines=14> */
[----:B------:R-:W4:Y:S04]  /*cbe0*/  LDL.LU.64 R26, [R1+0x698] ;  /* 0x00069800011a7983 */ /* 0x000f280000300a00 */
[----:B------:R1:W-:Y:S01]  /*cbf0*/  LDGSTS.E [R33+0x10780], [R30.64], !P4 ;  /* 0x107800001e217fae */ /* 0x0003e2000e121844 */
[----:B--2---:R-:W-:-:S04]  /*cc00*/  IMAD.WIDE R24, R0, 0x4, R24 ;  /* 0x0000000400187825 */ /* 0x004fc800078e0218 */
[C---:B---3--:R-:W-:Y:S01]  /*cc10*/  IMAD.WIDE R22, R0.reuse, 0x4, R22 ;  /* 0x0000000400167825 */ /* 0x048fe200078e0216 */
[----:B------:R2:W-:Y:S03]  /*cc20*/  STL.64 [R1+0xca8], R24 ;  /* 0x000ca81801007387 */ /* 0x0005e60000100a00 */
[C---:B----4-:R-:W-:Y:S01]  /*cc30*/  IMAD.WIDE R20, R0.reuse, 0x4, R20 ;  /* 0x0000000400147825 */ /* 0x050fe200078e0214 */
[----:B------:R3:W-:Y:S03]  /*cc40*/  STL.64 [R1+0xcb0], R22 ;  /* 0x000cb01601007387 */ /* 0x0007e60000100a00 */
[C---:B------:R-:W-:Y:S01]  /*cc50*/  IMAD.WIDE R18, R0.reuse, 0x4, R18 ;  /* 0x0000000400127825 */ /* 0x040fe200078e0212 */
[----:B------:R2:W-:Y:S03]  /*cc60*/  STL.64 [R1+0xcb8], R20 ;  /* 0x000cb81401007387 */ /* 0x0005e60000100a00 */
[C---:B------:R-:W-:Y:S01]  /*cc70*/  IMAD.WIDE R16, R0.reuse, 0x4, R16 ;  /* 0x0000000400107825 */ /* 0x040fe200078e0210 */
[----:B------:R1:W-:Y:S03]  /*cc80*/  STL.64 [R1+0xcc0], R18 ;  /* 0x000cc01201007387 */ /* 0x0003e60000100a00 */
[C---:B------:R-:W-:Y:S01]  /*cc90*/  IMAD.WIDE R14, R0.reuse, 0x4, R14 ;  /* 0x00000004000e7825 */ /* 0x040fe200078e020e */
[----:B------:R1:W-:Y:S04]  /*cca0*/  STL.64 [R1+0xcc8], R16 ;  /* 0x000cc81001007387 */ /* 0x0003e80000100a00 */
[----:B------:R1:W-:Y:S04]  /*ccb0*/  STL.64 [R1+0xcd0], R14 ;  /* 0x000cd00e01007387 */ /* 0x0003e80000100a00 */
[----:B------:R2:W-:Y:S04]  /*ccc0*/  LDGSTS.E [R33+0x12000], [R24.64], !P1 ;  /* 0x1200000018217fae */ /* 0x0005e8000c921844 */
[----:B------:R3:W-:Y:S01]  /*ccd0*/  LDGSTS.E [R33+0x12080], [R22.64], !P1 ;  /* 0x1208000016217fae */ /* 0x0007e2000c921844 */
[----:B------:R-:W-:-:S03]  /*cce0*/  IMAD.WIDE R12, R0, 0x4, R12 ;  /* 0x00000004000c7825 */ /* 0x000fc600078e020c */
[----:B------:R2:W-:Y:S01]  /*ccf0*/  LDGSTS.E [R33+0x12100], [R20.64], !P1 ;  /* 0x1210000014217fae */ /* 0x0005e2000c921844 */
[----:B------:R-:W-:-:S03]  /*cd00*/  IMAD.WIDE R10, R0, 0x4, R10 ;  /* 0x00000004000a7825 */ /* 0x000fc600078e020a */
[----:B------:R1:W-:Y:S01]  /*cd10*/  STL.64 [R1+0xcd8], R12 ;  /* 0x000cd80c01007387 */ /* 0x0003e20000100a00 */
[----:B------:R-:W-:-:S03]  /*cd20*/  IMAD.WIDE R8, R0, 0x4, R8 ;  /* 0x0000000400087825 */ /* 0x000fc600078e0208 */
        /* <DEDUP_REMOVED lines=18> */
[----:B------:R2:W-:Y:S01]  /*ce50*/  STL.64 [R1+0xd10], R34 ;  /* 0x000d102201007387 */ /* 0x0005e20000100a00 */
[----:B-1----:R-:W-:-:S03]  /*ce60*/  IMAD.WIDE R30, R0, 0x4, R26 ;  /* 0x00000004001e7825 */ /* 0x002fc600078e021a */
[----:B------:R1:W-:Y:S04]  /*ce70*/  STL.64 [R1+0xd18], R28 ;  /* 0x000d181c01007387 */ /* 0x0003e80000100a00 */
[----:B------:R1:W-:Y:S04]  /*ce80*/  STL.64 [R1+0xd20], R30 ;  /* 0x000d201e01007387 */ /* 0x0003e80000100a00 */
[----:B------:R-:W4:Y:S04]  /*ce90*/  LDL.LU.64 R26, [R1+0x590] ;  /* 0x00059000011a7983 */ /* 0x000f280000300a00 */
[----:B--2---:R-:W2:Y:S04]  /*cea0*/  LDL.LU.64 R24, [R1+0x588] ;  /* 0x0005880001187983 */ /* 0x004ea80000300a00 */
[----:B---3--:R-:W3:Y:S04]  /*ceb0*/  LDL.LU.64 R22, [R1+0x580] ;  /* 0x0005800001167983 */ /* 0x008ee80000300a00 */
[----:B------:R-:W3:Y:S04]  /*cec0*/  LDL.LU.64 R20, [R1+0x578] ;  /* 0x0005780001147983 */ /* 0x000ee80000300a00 */
[----:B------:R-:W3:Y:S04]  /*ced0*/  LDL.LU.64 R18, [R1+0x570] ;  /* 0x0005700001127983 */ /* 0x000ee80000300a00 */
[----:B------:R-:W3:Y:S04]  /*cee0*/  LDL.LU.64 R16, [R1+0x568] ;  /* 0x0005680001107983 */ /* 0x000ee80000300a00 */
[----:B------:R-:W3:Y:S04]  /*cef0*/  LDL.LU.64 R14, [R1+0x560] ;  /* 0x00056000010e7983 */ /* 0x000ee80000300a00 */
[----:B------:R-:W3:Y:S04]  /*cf00*/  LDL.LU.64 R12, [R1+0x558] ;  /* 0x00055800010c7983 */ /* 0x000ee80000300a00 */
[----:B------:R-:W3:Y:S04]  /*cf10*/  LDL.LU.64 R10, [R1+0x550] ;  /* 0x00055000010a7983 */ /* 0x000ee80000300a00 */
[----:B------:R-:W3:Y:S04]  /*cf20*/  LDL.LU.64 R8, [R1+0x548] ;  /* 0x0005480001087983 */ /* 0x000ee80000300a00 */
[----:B------:R1:W-:Y:S04]  /*cf30*/  LDGSTS.E [R33+0x12480], [R6.64], !P1 ;  /* 0x1248000006217fae */ /* 0x0003e8000c921844 */
[----:B------:R1:W-:Y:S04]  /*cf40*/  LDGSTS.E [R33+0x12500], [R4.64], !P1 ;  /* 0x1250000004217fae */ /* 0x0003e8000c921844 */
[----:B------:R1:W-:Y:S04]  /*cf50*/  LDGSTS.E [R33+0x12580], [R36.64], !P1 ;  /* 0x1258000024217fae */ /* 0x0003e8000c921844 */
[----:B-1----:R-:W3:Y:S04]  /*cf60*/  LDL.LU.64 R6, [R1+0x540] ;  /* 0x0005400001067983 */ /* 0x002ee80000300a00 */
        /* <DEDUP_REMOVED lines=8> */
[----:B------:R1:W-:Y:S01]  /*cff0*/  LDGSTS.E [R33+0x12780], [R30.64], !P1 ;  /* 0x127800001e217fae */ /* 0x0003e2000c921844 */
[----:B----4-:R-:W-:-:S04]  /*d000*/  IMAD.WIDE R26, R0, 0x4, R26 ;  /* 0x00000004001a7825 */ /* 0x010fc800078e021a */
[C---:B--2---:R-:W-:Y:S01]  /*d010*/  IMAD.WIDE R24, R0.reuse, 0x4, R24 ;  /* 0x0000000400187825 */ /* 0x044fe200078e0218 */
[----:B------:R2:W-:Y:S03]  /*d020*/  STL.64 [R1+0x1400], R26 ;  /* 0x0014001a01007387 */ /* 0x0005e60000100a00 */
[C---:B---3--:R-:W-:Y:S01]  /*d030*/  IMAD.WIDE R22, R0.reuse, 0x4, R22 ;  /* 0x0000000400167825 */ /* 0x048fe200078e0216 */
        /* <DEDUP_REMOVED lines=162> */
[----:B-1----:R-:W4:Y:S04]  /*da60*/  LDL.LU.64 R34, [R1+0x110] ;  /* 0x0001100001227983 */ /* 0x002f280000300a00 */
[----:B------:R-:W4:Y:S04]  /*da70*/  LDL.LU.64 R64, [R1+0x108] ;  /* 0x0001080001407983 */ /* 0x000f280000300a00 */
[----:B--2---:R-:W2:Y:S04]  /*da80*/  LDL.LU.64 R30, [R1+0x100] ;  /* 0x00010000011e7983 */ /* 0x004ea80000300a00 */
[----:B---3--:R-:W3:Y:S04]  /*da90*/  LDL.LU.64 R28, [R1+0xf8] ;  /* 0x0000f800011c7983 */ /* 0x008ee80000300a00 */
        /* <DEDUP_REMOVED lines=22> */
[----:B-1----:R-:W3:Y:S01]  /*dc00*/  LDL.LU.64 R36, [R1+0x3050] ;  /* 0x0030500001247983 */ /* 0x002ee20000300a00 */
[----:B----4-:R-:W-:-:S04]  /*dc10*/  IMAD.WIDE R34, R0, 0x4, R34 ;  /* 0x0000000400227825 */ /* 0x010fc800078e0222 */
[C---:B------:R-:W-:Y:S01]  /*dc20*/  IMAD.WIDE R64, R0.reuse, 0x4, R64 ;  /* 0x0000000400407825 */ /* 0x040fe200078e0240 */
[----:B------:R1:W-:Y:S03]  /*dc30*/  STL.64 [R1+0x1b00], R34 ;  /* 0x001b002201007387 */ /* 0x0003e60000100a00 */
[C---:B--2---:R-:W-:Y:S01]  /*dc40*/  IMAD.WIDE R30, R0.reuse, 0x4, R30 ;  /* 0x00000004001e7825 */ /* 0x044fe200078e021e */
[----:B------:R2:W-:Y:S03]  /*dc50*/  STL.64 [R1+0x1b68], R64 ;  /* 0x001b684001007387 */ /* 0x0005e60000100a00 */
[C---:B---3--:R-:W-:Y:S01]  /*dc60*/  IMAD.WIDE R28, R0.reuse, 0x4, R28 ;  /* 0x00000004001c7825 */ /* 0x048fe200078e021c */
[----:B------:R-:W-:Y:S03]  /*dc70*/  STL.64 [R1+0x1b60], R30 ;  /* 0x001b601e01007387 */ /* 0x000fe60000100a00 */
        /* <DEDUP_REMOVED lines=25> */
[----:B-1----:R-:W3:Y:S04]  /*de10*/  LDL.LU.64 R34, [R1+0x3048] ;  /* 0x0030480001227983 */ /* 0x002ee80000300a00 */
[----:B------:R1:W-:Y:S01]  /*de20*/  LDGSTS.E [R33+0x1a300], [R22.64], !P2 ;  /* 0x1a30000016217fae */ /* 0x0003e2000d121844 */
[----:B------:R-:W-:-:S03]  /*de30*/  IMAD.WIDE R8, R0, 0x4, R8 ;  /* 0x0000000400087825 */ /* 0x000fc600078e0208 */
[----:B------:R1:W-:Y:S04]  /*de40*/  LDGSTS.E [R33+0x1a380], [R20.64], !P2 ;  /* 0x1a38000014217fae */ /* 0x0003e8000d121844 */
[----:B------:R1:W-:Y:S04]  /*de50*/  STL.64 [R1+0x1b08], R8 ;  /* 0x001b080801007387 */ /* 0x0003e80000100a00 */
[----:B--2---:R-:W2:Y:S01]  /*de60*/  LDL.LU.64 R64, [R1+0x3040] ;  /* 0x0030400001407983 */ /* 0x004ea20000300a00 */
[----:B------:R-:W-:-:S03]  /*de70*/  IMAD.WIDE R6, R0, 0x4, R6 ;  /* 0x0000000400067825 */ /* 0x000fc600078e0206 */
[----:B------:R1:W-:Y:S01]  /*de80*/  LDGSTS.E [R33+0x1a400], [R18.64], !P2 ;  /* 0x1a40000012217fae */ /* 0x0003e2000d121844 */
[----:B------:R-:W-:-:S03]  /*de90*/  IMAD.WIDE R4, R0, 0x4, R4 ;  /* 0x0000000400047825 */ /* 0x000fc600078e0204 */
[----:B------:R1:W-:Y:S01]  /*dea0*/  LDGSTS.E [R33+0x1a480], [R16.64], !P2 ;  /* 0x1a48000010217fae */ /* 0x0003e2000d121844 */
[----:B------:R-:W-:-:S03]  /*deb0*/  IMAD.WIDE R28, R0, 0x4, R38 ;  /* 0x00000004001c7825 */ /* 0x000fc600078e0226 */
[----:B------:R1:W-:Y:S01]  /*dec0*/  STL.64 [R1+0x2a98], R6 ;  /* 0x002a980601007387 */ /* 0x0003e20000100a00 */
[----:B----4-:R-:W-:-:S03]  /*ded0*/  IMAD.WIDE R26, R0, 0x4, R40 ;  /* 0x00000004001a7825 */ /* 0x010fc600078e0228 */
[----:B------:R4:W-:Y:S01]  /*dee0*/  LDGSTS.E [R33+0x1a500], [R14.64], !P2 ;  /* 0x1a5000000e217fae */ /* 0x0009e2000d121844 */
[----:B------:R-:W-:-:S03]  /*def0*/  IMAD.WIDE R30, R0, 0x4, R36 ;  /* 0x00000004001e7825 */ /* 0x000fc600078e0224 */
[----:B------:R4:W-:Y:S01]  /*df00*/  STL.64 [R1+0x2a90], R4 ;  /* 0x002a900401007387 */ /* 0x0009e20000100a00 */
[----:B------:R-:W-:-:S03]  /*df10*/  IMAD.WIDE R24, R0, 0x4, R42 ;  /* 0x0000000400187825 */ /* 0x000fc600078e022a */
[----:B------:R4:W-:Y:S01]  /*df20*/  LDGSTS.E [R33+0x1a580], [R12.64], !P2 ;  /* 0x1a5800000c217fae */ /* 0x0009e2000d121844 */
[----:B-1----:R-:W-:-:S03]  /*df30*/  IMAD.WIDE R22, R0, 0x4, R44 ;  /* 0x0000000400167825 */ /* 0x002fc600078e022c */
[----:B------:R1:W-:Y:S01]  /*df40*/  LDGSTS.E [R33+0x1a600], [R10.64], !P2 ;  /* 0x1a6000000a217fae */ /* 0x0003e2000d121844 */
[----:B------:R-:W-:-:S03]  /*df50*/  IMAD.WIDE R20, R0, 0x4, R46 ;  /* 0x0000000400147825 */ /* 0x000fc600078e022e */
[----:B------:R1:W-:Y:S01]  /*df60*/  LDGSTS.E [R33+0x1a680], [R8.64], !P2 ;  /* 0x1a68000008217fae */ /* 0x0003e2000d121844 */
[----:B------:R-:W-:-:S03]  /*df70*/  IMAD.WIDE R18, R0, 0x4, R48 ;  /* 0x0000000400127825 */ /* 0x000fc600078e0230 */
[----:B------:R1:W-:Y:S01]  /*df80*/  LDGSTS.E [R33+0x1a700], [R6.64], !P2 ;  /* 0x1a70000006217fae */ /* 0x0003e2000d121844 */
[----:B------:R-:W-:-:S03]  /*df90*/  IMAD.WIDE R16, R0, 0x4, R50 ;  /* 0x0000000400107825 */ /* 0x000fc600078e0232 */
[----:B------:R1:W-:Y:S01]  /*dfa0*/  LDGSTS.E [R33+0x1a780], [R4.64], !P2 ;  /* 0x1a78000004217fae */ /* 0x0003e2000d121844 */
[----:B----4-:R-:W-:-:S04]  /*dfb0*/  IMAD.WIDE R14, R0, 0x4, R52 ;  /* 0x00000004000e7825 */ /* 0x010fc800078e0234 */
[----:B------:R-:W-:Y:S01]  /*dfc0*/  IMAD.WIDE R12, R0, 0x4, R54 ;  /* 0x00000004000c7825 */ /* 0x000fe200078e0236 */
[----:B------:R-:W-:-:S03]  /*dfd0*/  MOV R2, c[0x0][0x180] ;  /* 0x0000600000027a02 */ /* 0x000fc60000000f00 */
[----:B-1----:R-:W-:-:S04]  /*dfe0*/  IMAD.WIDE R10, R0, 0x4, R56 ;  /* 0x00000004000a7825 */ /* 0x002fc800078e0238 */
[----:B------:R-:W-:-:S04]  /*dff0*/  IMAD.WIDE R8, R0, 0x4, R58 ;  /* 0x0000000400087825 */ /* 0x000fc800078e023a */
[----:B------:R-:W-:-:S04]  /*e000*/  IMAD.WIDE R6, R0, 0x4, R60 ;  /* 0x0000000400067825 */ /* 0x000fc800078e023c */
[----:B------:R-:W-:Y:S01]  /*e010*/  IMAD.WIDE R4, R0, 0x4, R62 ;  /* 0x0000000400047825 */ /* 0x000fe200078e023e */
[----:B------:R-:W-:-:S04]  /*e020*/  IADD3 R2, R2, -0x3d, RZ ;  /* 0xffffffc302027810 */ /* 0x000fc80007ffe0ff */
[----:B------:R-:W-:Y:S01]  /*e030*/  ISETP.GE.U32.AND P4, PT, R2, 0x7fffffa4, PT ;  /* 0x7fffffa40200780c */ /* 0x000fe20003f86070 */
[----:B------:R-:W-:-:S04]  /*e040*/  IMAD.WIDE R38, R0, 0x4, R86 ;  /* 0x0000000400267825 */ /* 0x000fc800078e0256 */
[----:B------:R-:W-:-:S04]  /*e050*/  IMAD.WIDE R36, R0, 0x4, R88 ;  /* 0x0000000400247825 */ /* 0x000fc800078e0258 */
[----:B---3--:R-:W-:-:S04]  /*e060*/  IMAD.WIDE R34, R0, 0x4, R34 ;  /* 0x0000000400227825 */ /* 0x008fc800078e0222 */
[----:B--2---:R-:W-:-:S05]  /*e070*/  IMAD.WIDE R64, R0, 0x4, R64 ;  /* 0x0000000400407825 */ /* 0x004fca00078e0240 */
[----:B------:R-:W-:Y:S04]  /*e080*/  STL.64 [R1+0x2b18], R64 ;  /* 0x002b184001007387 */ /* 0x000fe80000100a00 */
[----:B------:R-:W-:Y:S04]  /*e090*/  STL.64 [R1+0x2b10], R34 ;  /* 0x002b102201007387 */ /* 0x000fe80000100a00 */
[----:B------:R-:W-:Y:S04]  /*e0a0*/  STL.64 [R1+0x2b08], R30 ;  /* 0x002b081e01007387 */ /* 0x000fe80000100a00 */
[----:B------:R-:W-:Y:S04]  /*e0b0*/  STL.64 [R1+0x2b00], R28 ;  /* 0x002b001c01007387 */ /* 0x000fe80000100a00 */
[----:B------:R-:W-:Y:S04]  /*e0c0*/  STL.64 [R1+0x2af8], R26 ;  /* 0x002af81a01007387 */ /* 0x000fe80000100a00 */
[----:B------:R1:W-:Y:S04]  /*e0d0*/  LDGSTS.E [R33+0x1c000], [R64.64], !P3 ;  /* 0x1c00000040217fae */ /* 0x0003e8000d921844 */
[----:B------:R-:W-:Y:S04]  /*e0e0*/  STL.64 [R1+0x2af0], R24 ;  /* 0x002af01801007387 */ /* 0x000fe80000100a00 */
        /* <DEDUP_REMOVED lines=26> */
[----:B------:R3:W-:Y:S04]  /*e290*/  LDGSTS.E [R33+0x1c600], [R10.64], !P3 ;  /* 0x1c6000000a217fae */ /* 0x0007e8000d921844 */
[----:B------:R2:W-:Y:S01]  /*e2a0*/  STL.64 [R1+0x2b98], R22 ;  /* 0x002b981601007387 */ /* 0x0005e20000100a00 */
[----:B-1----:R-:W-:-:S03]  /*e2b0*/  IMAD.WIDE R12, R0, 0x4, R74 ;  /* 0x00000004000c7825 */ /* 0x002fc600078e024a */
[----:B------:R1:W-:Y:S04]  /*e2c0*/  LDGSTS.E [R33+0x1c680], [R8.64], !P3 ;  /* 0x1c68000008217fae */ /* 0x0003e8000d921844 */
[----:B------:R2:W-:Y:S01]  /*e2d0*/  STL.64 [R1+0x2b90], R20 ;  /* 0x002b901401007387 */ /* 0x0005e20000100a00 */
[----:B---3--:R-:W-:-:S03]  /*e2e0*/  IMAD.WIDE R10, R0, 0x4, R76 ;  /* 0x00000004000a7825 */ /* 0x008fc600078e024c */
[----:B------:R3:W-:Y:S01]  /*e2f0*/  LDGSTS.E [R33+0x1c700], [R6.64], !P3 ;  /* 0x1c70000006217fae */ /* 0x0007e2000d921844 */
[----:B------:R-:W-:-:S03]  /*e300*/  IMAD.WIDE R34, R0, 0x4, R84 ;  /* 0x0000000400227825 */ /* 0x000fc600078e0254 */
[----:B------:R2:W-:Y:S01]  /*e310*/  STL.64 [R1+0x2b88], R18 ;  /* 0x002b881201007387 */ /* 0x0005e20000100a00 */
[----:B-1----:R-:W-:-:S03]  /*e320*/  IMAD.WIDE R8, R0, 0x4, R78 ;  /* 0x0000000400087825 */ /* 0x002fc600078e024e */
[----:B------:R1:W-:Y:S04]  /*e330*/  LDGSTS.E [R33+0x1c780], [R4.64], !P3 ;  /* 0x1c78000004217fae */ /* 0x0003e8000d921844 */
[----:B------:R2:W-:Y:S01]  /*e340*/  STL.64 [R1+0x2b80], R16 ;  /* 0x002b801001007387 */ /* 0x0005e20000100a00 */
[----:B---3--:R-:W-:-:S03]  /*e350*/  IMAD.WIDE R6, R0, 0x4, R80 ;  /* 0x0000000400067825 */ /* 0x008fc600078e0250 */
[----:B------:R3:W-:Y:S01]  /*e360*/  STL.64 [R1+0x2b78], R14 ;  /* 0x002b780e01007387 */ /* 0x0007e20000100a00 */
[----:B-1----:R-:W-:-:S03]  /*e370*/  IMAD.WIDE R4, R0, 0x4, R82 ;  /* 0x0000000400047825 */ /* 0x002fc600078e0252 */
[----:B------:R1:W-:Y:S04]  /*e380*/  STL.64 [R1+0x2b70], R12 ;  /* 0x002b700c01007387 */ /* 0x0003e80000100a00 */
[----:B------:R1:W-:Y:S01]  /*e390*/  STL.64 [R1+0x2b68], R10 ;  /* 0x002b680a01007387 */ /* 0x0003e20000100a00 */
[----:B----4-:R-:W-:-:S03]  /*e3a0*/  IMAD.WIDE R30, R0, 0x4, R90 ;  /* 0x00000004001e7825 */ /* 0x010fc600078e025a */
[----:B------:R2:W-:Y:S01]  /*e3b0*/  STL.64 [R1+0x2b60], R8 ;  /* 0x002b600801007387 */ /* 0x0005e20000100a00 */
[----:B------:R-:W-:-:S03]  /*e3c0*/  IMAD.WIDE R28, R0, 0x4, R92 ;  /* 0x00000004001c7825 */ /* 0x000fc600078e025c */
[----:B------:R1:W-:Y:S01]  /*e3d0*/  STL.64 [R1+0x2b58], R6 ;  /* 0x002b580601007387 */ /* 0x0003e20000100a00 */
[----:B------:R-:W-:-:S03]  /*e3e0*/  IMAD.WIDE R26, R0, 0x4, R94 ;  /* 0x00000004001a7825 */ /* 0x000fc600078e025e */
[----:B------:R1:W-:Y:S04]  /*e3f0*/  STL.64 [R1+0x2b50], R4 ;  /* 0x002b500401007387 */ /* 0x0003e80000100a00 */
[----:B------:R1:W-:Y:S04]  /*e400*/  STL.64 [R1+0x2b48], R34 ;  /* 0x002b482201007387 */ /* 0x0003e80000100a00 */
[----:B------:R-:W-:Y:S04]  /*e410*/  STL.64 [R1+0x2b40], R38 ;  /* 0x002b402601007387 */ /* 0x000fe80000100a00 */
[----:B------:R-:W-:Y:S04]  /*e420*/  STL.64 [R1+0x2b38], R36 ;  /* 0x002b382401007387 */ /* 0x000fe80000100a00 */
[----:B------:R1:W-:Y:S04]  /*e430*/  STL.64 [R1+0x2b30], R30 ;  /* 0x002b301e01007387 */ /* 0x0003e80000100a00 */
[----:B------:R1:W-:Y:S04]  /*e440*/  STL.64 [R1+0x2b28], R28 ;  /* 0x002b281c01007387 */ /* 0x0003e80000100a00 */
[----:B------:R2:W-:Y:S04]  /*e450*/  LDGSTS.E [R33+0x1e000], [R22.64], !P4 ;  /* 0x1e00000016217fae */ /* 0x0005e8000e121844 */
[----:B------:R1:W-:Y:S04]  /*e460*/  STL.64 [R1+0x2b20], R26 ;  /* 0x002b201a01007387 */ /* 0x0003e80000100a00 */
[----:B------:R1:W-:Y:S04]  /*e470*/  LDGSTS.E [R33+0x1e080], [R20.64], !P4 ;  /* 0x1e08000014217fae */ /* 0x0003e8000e121844 */
[----:B------:R-:W2:Y:S04]  /*e480*/  LDL.LU.64 R24, [R1+0x890] ;  /* 0x0008900001187983 */ /* 0x000ea80000300a00 */
[----:B------:R3:W-:Y:S04]  /*e490*/  LDGSTS.E [R33+0x1e100], [R18.64], !P4 ;  /* 0x1e10000012217fae */ /* 0x0007e8000e121844 */
[----:B--2---:R-:W2:Y:S04]  /*e4a0*/  LDL.LU.64 R22, [R1+0x888] ;  /* 0x0008880001167983 */ /* 0x004ea80000300a00 */
[----:B-1----:R-:W2:Y:S04]  /*e4b0*/  LDL.LU.64 R20, [R1+0x880] ;  /* 0x0008800001147983 */ /* 0x002ea80000300a00 */
[----:B------:R1:W-:Y:S04]  /*e4c0*/  LDGSTS.E [R33+0x1e180], [R16.64], !P4 ;  /* 0x1e18000010217fae */ /* 0x0003e8000e121844 */
[----:B---3--:R-:W3:Y:S04]  /*e4d0*/  LDL.LU.64 R18, [R1+0x878] ;  /* 0x0008780001127983 */ /* 0x008ee80000300a00 */
[----:B------:R1:W-:Y:S04]  /*e4e0*/  LDGSTS.E [R33+0x1e200], [R14.64], !P4 ;  /* 0x1e2000000e217fae */ /* 0x0003e8000e121844 */
[----:B-1----:R-:W3:Y:S04]  /*e4f0*/  LDL.LU.64 R16, [R1+0x870] ;  /* 0x0008700001107983 */ /* 0x002ee80000300a00 */
[----:B------:R1:W-:Y:S04]  /*e500*/  LDGSTS.E [R33+0x1e280], [R12.64], !P4 ;  /* 0x1e2800000c217fae */ /* 0x0003e8000e121844 */
[----:B------:R-:W3:Y:S04]  /*e510*/  LDL.LU.64 R14, [R1+0x868] ;  /* 0x00086800010e7983 */ /* 0x000ee80000300a00 */
        /* <DEDUP_REMOVED lines=13> */
[----:B------:R-:W1:Y:S04]  /*e5f0*/  LDL.LU.64 R64, [R1+0x830] ;  /* 0x0008300001407983 */ /* 0x000e680000300a00 */
[----:B------:R4:W-:Y:S04]  /*e600*/  LDGSTS.E [R33+0x1e680], [R30.64], !P4 ;  /* 0x1e6800001e217fae */ /* 0x0009e8000e121844 */
[----:B------:R4:W-:Y:S04]  /*e610*/  LDGSTS.E [R33+0x1e700], [R28.64], !P4 ;  /* 0x1e7000001c217fae */ /* 0x0009e8000e121844 */
[----:B------:R4:W-:Y:S04]  /*e620*/  LDGSTS.E [R33+0x1e780], [R26.64], !P4 ;  /* 0x1e7800001a217fae */ /* 0x0009e8000e121844 */
[----:B----4-:R-:W4:Y:S04]  /*e630*/  LDL.LU.64 R30, [R1+0x828] ;  /* 0x00082800011e7983 */ /* 0x010f280000300a00 */
[----:B------:R-:W4:Y:S04]  /*e640*/  LDL.LU.64 R28, [R1+0x820] ;  /* 0x00082000011c7983 */ /* 0x000f280000300a00 */
[----:B------:R-:W4:Y:S01]  /*e650*/  LDL.LU.64 R26, [R1+0x818] ;  /* 0x00081800011a7983 */ /* 0x000f220000300a00 */
[----:B------:R-:W-:-:S05]  /*e660*/  IMAD.MOV.U32 R32, RZ, RZ, c[0x0][0x180] ;  /* 0x00006000ff207624 */ /* 0x000fca00078e00ff */
[----:B------:R-:W-:Y:S01]  /*e670*/  IADD3 R2, R32, -0x22, RZ ;  /* 0xffffffde20027810 */ /* 0x000fe20007ffe0ff */
[----:B------:R-:W-:-:S03]  /*e680*/  IMAD.SHL.U32 R3, R3, 0x4, RZ ;  /* 0x0000000403037824 */ /* 0x000fc600078e00ff */
[----:B------:R-:W-:Y:S02]  /*e690*/  ISETP.GE.U32.AND P1, PT, R2, 0x7fffffbf, PT ;  /* 0x7fffffbf0200780c */ /* 0x000fe40003f26070 */
[----:B------:R-:W-:Y:S01]  /*e6a0*/  LOP3.LUT R3, R3, 0x20, RZ, 0x3c, !PT ;  /* 0x0000002003037812 */ /* 0x000fe200078e3cff */
[----:B--2---:R-:W-:-:S04]  /*e6b0*/  IMAD.WIDE R24, R0, 0x4, R24 ;  /* 0x0000000400187825 */ /* 0x004fc800078e0218 */
[C---:B------:R-:W-:Y:S01]  /*e6c0*/  IMAD.WIDE R22, R0.reuse, 0x4, R22 ;  /* 0x0000000400167825 */ /* 0x040fe200078e0216 */
[----:B------:R2:W-:Y:S03]  /*e6d0*/  STL.64 [R1+0x248], R24 ;  /* 0x0002481801007387 */ /* 0x0005e60000100a00 */
[C---:B------:R-:W-:Y:S01]  /*e6e0*/  IMAD.WIDE R20, R0.reuse, 0x4, R20 ;  /* 0x0000000400147825 */ /* 0x040fe200078e0214 */
        /* <DEDUP_REMOVED lines=19> */
[C---:B-1----:R-:W-:Y:S01]  /*e820*/  IMAD.WIDE R38, R0.reuse, 0x4, R64 ;  /* 0x0000000400267825 */ /* 0x042fe200078e0240 */
[----:B------:R1:W-:Y:S04]  /*e830*/  STL.64 [R1+0x8b8], R34 ;  /* 0x0008b82201007387 */ /* 0x0003e80000100a00 */
[----:B------:R-:W-:Y:S04]  /*e840*/  STL.64 [R1+0x8c0], R38 ;  /* 0x0008c02601007387 */ /* 0x000fe80000100a00 */
[----:B------:R2:W-:Y:S04]  /*e850*/  LDGSTS.E [R3+0x10800], [R24.64], !P1 ;  /* 0x1080000018037fae */ /* 0x0005e8000c921844 */
[----:B------:R1:W-:Y:S01]  /*e860*/  LDGSTS.E [R3+0x10880], [R22.64], !P1 ;  /* 0x1088000016037fae */ /* 0x0003e2000c921844 */
[----:B----4-:R-:W-:-:S03]  /*e870*/  IMAD.WIDE R30, R0, 0x4, R30 ;  /* 0x00000004001e7825 */ /* 0x010fc600078e021e */
[----:B------:R3:W-:Y:S01]  /*e880*/  LDGSTS.E [R3+0x10900], [R20.64], !P1 ;  /* 0x1090000014037fae */ /* 0x0007e2000c921844 */
[----:B------:R-:W-:-:S03]  /*e890*/  IMAD.WIDE R28, R0, 0x4, R28 ;  /* 0x00000004001c7825 */ /* 0x000fc600078e021c */
[----:B------:R2:W-:Y:S01]  /*e8a0*/  STL.64 [R1+0x828], R30 ;  /* 0x0008281e01007387 */ /* 0x0005e20000100a00 */
[----:B------:R-:W-:-:S03]  /*e8b0*/  IMAD.WIDE R36, R0, 0x4, R26 ;  /* 0x0000000400247825 */ /* 0x000fc600078e021a */
[----:B------:R1:W-:Y:S04]  /*e8c0*/  STL.64 [R1+0x820], R28 ;  /* 0x0008201c01007387 */ /* 0x0003e80000100a00 */
[----:B------:R1:W-:Y:S04]  /*e8d0*/  STL.64 [R1+0x818], R36 ;  /* 0x0008182401007387 */ /* 0x0003e80000100a00 */
[----:B------:R-:W2:Y:S04]  /*e8e0*/  LDL.LU.64 R26, [R1+0x690] ;  /* 0x00069000011a7983 */ /* 0x000ea80000300a00 */
[----:B--2---:R-:W2:Y:S04]  /*e8f0*/  LDL.LU.64 R24, [R1+0x688] ;  /* 0x0006880001187983 */ /* 0x004ea80000300a00 */
[----:B-1----:R-:W2:Y:S04]  /*e900*/  LDL.LU.64 R22, [R1+0x680] ;  /* 0x0006800001167983 */ /* 0x002ea80000300a00 */
[----:B---3--:R-:W3:Y:S04]  /*e910*/  LDL.LU.64 R20, [R1+0x678] ;  /* 0x0006780001147983 */ /* 0x008ee80000300a00 */
        /* <DEDUP_REMOVED lines=19> */
[----:B------:R-:W1:Y:S04]  /*ea50*/  LDL.LU.64 R64, [R1+0x628] ;  /* 0x0006280001407983 */ /* 0x000e680000300a00 */
[----:B------:R4:W-:Y:S04]  /*ea60*/  LDGSTS.E [R3+0x10e80], [R30.64], !P1 ;  /* 0x10e800001e037fae */ /* 0x0009e8000c921844 */
[----:B------:R4:W-:Y:S01]  /*ea70*/  LDGSTS.E [R3+0x10f00], [R28.64], !P1 ;  /* 0x10f000001c037fae */ /* 0x0009e2000c921844 */
[----:B------:R-:W-:-:S03]  /*ea80*/  IADD3 R2, R32, -0x26, RZ ;  /* 0xffffffda20027810 */ /* 0x000fc60007ffe0ff */
[----:B------:R1:W-:Y:S04]  /*ea90*/  LDGSTS.E [R3+0x10f80], [R36.64], !P1 ;  /* 0x10f8000024037fae */ /* 0x0003e8000c921844 */
[----:B----4-:R-:W4:Y:S04]  /*eaa0*/  LDL.LU.64 R30, [R1+0x620] ;  /* 0x00062000011e7983 */ /* 0x010f280000300a00 */
[----:B------:R-:W4:Y:S01]  /*eab0*/  LDL.LU.64 R28, [R1+0x618] ;  /* 0x00061800011c7983 */ /* 0x000f220000300a00 */
[----:B------:R-:W-:Y:S01]  /*eac0*/  ISETP.GE.U32.AND P5, PT, R2, 0x7fffffbb, PT ;  /* 0x7fffffbb0200780c */ /* 0x000fe20003fa6070 */
[----:B--2---:R-:W-:-:S04]  /*ead0*/  IMAD.WIDE R26, R0, 0x4, R26 ;  /* 0x00000004001a7825 */ /* 0x004fc800078e021a */
[C---:B------:R-:W-:Y:S01]  /*eae0*/  IMAD.WIDE R24, R0.reuse, 0x4, R24 ;  /* 0x0000000400187825 */ /* 0x040fe200078e0218 */
[----:B------:R2:W-:Y:S03]  /*eaf0*/  STL.64 [R1+0xc38], R26 ;  /* 0x000c381a01007387 */ /* 0x0005e60000100a00 */
[C---:B------:R-:W-:Y:S01]  /*eb00*/  IMAD.WIDE R22, R0.reuse, 0x4, R22 ;  /* 0x0000000400167825 */ /* 0x040fe200078e0216 */
[----:B------:R1:W-:Y:S03]  /*eb10*/  STL.64 [R1+0xc40], R24 ;  /* 0x000c401801007387 */ /* 0x0003e60000100a00 */
[C---:B---3--:R-:W-:Y:S01]  /*eb20*/  IMAD.WIDE R20, R0.reuse, 0x4, R20 ;  /* 0x0000000400147825 */ /* 0x048fe200078e0214 */
        /* <DEDUP_REMOVED lines=30> */
[----:B------:R-:W-:Y:S04]  /*ed10*/  STL.64 [R1+0x628], R38 ;  /* 0x0006282601007387 */ /* 0x000fe80000100a00 */
[----:B------:R1:W-:Y:S04]  /*ed20*/  LDGSTS.E [R3+0x12c80], [R8.64], !P5 ;  /* 0x12c8000008037fae */ /* 0x0003e8000e921844 */
[----:B------:R1:W-:Y:S01]  /*ed30*/  LDGSTS.E [R3+0x12d00], [R6.64], !P5 ;  /* 0x12d0000006037fae */ /* 0x0003e2000e921844 */
[----:B----4-:R-:W-:-:S03]  /*ed40*/  IMAD.WIDE R30, R0, 0x4, R30 ;  /* 0x00000004001e7825 */ /* 0x010fc600078e021e */
[----:B------:R2:W-:Y:S01]  /*ed50*/  LDGSTS.E [R3+0x12d80], [R4.64], !P5 ;  /* 0x12d8000004037fae */ /* 0x0005e2000e921844 */
[----:B------:R-:W-:-:S03]  /*ed60*/  IMAD.WIDE R36, R0, 0x4, R28 ;  /* 0x0000000400247825 */ /* 0x000fc600078e021c */
[----:B------:R1:W-:Y:S04]  /*ed70*/  STL.64 [R1+0x620], R30 ;  /* 0x0006201e01007387 */ /* 0x0003e80000100a00 */
[----:B------:R1:W-:Y:S04]  /*ed80*/  STL.64 [R1+0x618], R36 ;  /* 0x0006182401007387 */ /* 0x0003e80000100a00 */
[----:B------:R-:W4:Y:S04]  /*ed90*/  LDL.LU.64 R28, [R1+0x510] ;  /* 0x00051000011c7983 */ /* 0x000f280000300a00 */
[----:B--2---:R-:W2:Y:S04]  /*eda0*/  LDL.LU.64 R26, [R1+0x508] ;  /* 0x00050800011a7983 */ /* 0x004ea80000300a00 */
[----:B------:R-:W2:Y:S04]  /*edb0*/  LDL.LU.64 R24, [R1+0x500] ;  /* 0x0005000001187983 */ /* 0x000ea80000300a00 */
[----:B---3--:R-:W3:Y:S04]  /*edc0*/  LDL.LU.64 R22, [R1+0x4f8] ;  /* 0x0004f80001167983 */ /* 0x008ee80000300a00 */
[----:B------:R-:W3:Y:S04]  /*edd0*/  LDL.LU.64 R20, [R1+0x4f0] ;  /* 0x0004f00001147983 */ /* 0x000ee80000300a00 */
[----:B------:R-:W3:Y:S04]  /*ede0*/  LDL.LU.64 R18, [R1+0x4e8] ;  /* 0x0004e80001127983 */ /* 0x000ee80000300a00 */
[----:B------:R-:W3:Y:S04]  /*edf0*/  LDL.LU.64 R16, [R1+0x4e0] ;  /* 0x0004e00001107983 */ /* 0x000ee80000300a00 */
[----:B------:R-:W3:Y:S04]  /*ee00*/  LDL.LU.64 R14, [R1+0x4d8] ;  /* 0x0004d800010e7983 */ /* 0x000ee80000300a00 */
[----:B------:R-:W3:Y:S04]  /*ee10*/  LDL.LU.64 R12, [R1+0x4d0] ;  /* 0x0004d000010c7983 */ /* 0x000ee80000300a00 */
[----:B------:R-:W3:Y:S04]  /*ee20*/  LDL.LU.64 R10, [R1+0x4c8] ;  /* 0x0004c800010a7983 */ /* 0x000ee80000300a00 */
        /* <DEDUP_REMOVED lines=8> */
[----:B------:R-:W3:Y:S01]  /*eeb0*/  LDL.LU.64 R30, [R1+0x498] ;  /* 0x00049800011e7983 */ /* 0x000ee20000300a00 */
[----:B------:R-:W-:-:S03]  /*eec0*/  IADD3 R2, R32, -0x2a, RZ ;  /* 0xffffffd620027810 */ /* 0x000fc60007ffe0ff */
[----:B------:R1:W-:Y:S01]  /*eed0*/  LDGSTS.E [R3+0x12f80], [R36.64], !P5 ;  /* 0x12f8000024037fae */ /* 0x0003e2000e921844 */
[----:B------:R-:W-:Y:S01]  /*eee0*/  ISETP.GE.U32.AND P6, PT, R2, 0x7fffffb7, PT ;  /* 0x7fffffb70200780c */ /* 0x000fe20003fc6070 */
[----:B----4-:R-:W-:-:S04]  /*eef0*/  IMAD.WIDE R28, R0, 0x4, R28 ;  /* 0x00000004001c7825 */ /* 0x010fc800078e021c */
[C---:B--2---:R-:W-:Y:S01]  /*ef00*/  IMAD.WIDE R26, R0.reuse, 0x4, R26 ;  /* 0x00000004001a7825 */ /* 0x044fe200078e021a */
        /* <DEDUP_REMOVED lines=33> */
[----:B------:R-:W3:Y:S04]  /*f120*/  LDL.LU.64 R30, [R1+0x390] ;  /* 0x00039000011e7983 */ /* 0x000ee80000300a00 */
[----:B--2---:R-:W2:Y:S04]  /*f130*/  LDL.LU.64 R28, [R1+0x388] ;  /* 0x00038800011c7983 */ /* 0x004ea80000300a00 */
[----:B----4-:R-:W4:Y:S04]  /*f140*/  LDL.LU.64 R26, [R1+0x380] ;  /* 0x00038000011a7983 */ /* 0x010f280000300a00 */
        /* <DEDUP_REMOVED lines=20> */
[----:B------:R1:W-:Y:S01]  /*f290*/  LDGSTS.E [R3+0x14e80], [R34.64], !P6 ;  /* 0x14e8000022037fae */ /* 0x0003e2000f121844 */
[----:B------:R-:W-:-:S03]  /*f2a0*/  IADD3 R2, R32, -0x2e, RZ ;  /* 0xffffffd220027810 */ /* 0x000fc60007ffe0ff */
[----:B------:R2:W-:Y:S04]  /*f2b0*/  LDGSTS.E [R3+0x14f00], [R38.64], !P6 ;  /* 0x14f0000026037fae */ /* 0x0005e8000f121844 */
[----:B-1----:R-:W4:Y:S04]  /*f2c0*/  LDL.LU.64 R4, [R1+0x328] ;  /* 0x0003280001047983 */ /* 0x002f280000300a00 */
[----:B------:R-:W4:Y:S04]  /*f2d0*/  LDL.LU.64 R34, [R1+0x320] ;  /* 0x0003200001227983 */ /* 0x000f280000300a00 */
[----:B------:R-:W4:Y:S01]  /*f2e0*/  LDL.LU.64 R64, [R1+0x318] ;  /* 0x0003180001407983 */ /* 0x000f220000300a00 */
[----:B------:R-:W-:-:S03]  /*f2f0*/  ISETP.GE.U32.AND P0, PT, R2, 0x7fffffb3, PT ;  /* 0x7fffffb30200780c */ /* 0x000fc60003f06070 */
[----:B------:R1:W-:Y:S01]  /*f300*/  LDGSTS.E [R3+0x14f80], [R36.64], !P6 ;  /* 0x14f8000024037fae */ /* 0x0003e2000f121844 */
[----:B---3--:R-:W-:-:S04]  /*f310*/  IMAD.WIDE R30, R0, 0x4, R30 ;  /* 0x00000004001e7825 */ /* 0x008fc800078e021e */
[C---:B--2---:R-:W-:Y:S01]  /*f320*/  IMAD.WIDE R28, R0.reuse, 0x4, R28 ;  /* 0x00000004001c7825 */ /* 0x044fe200078e021c */
[----:B------:R2:W-:Y:S03]  /*f330*/  STL.64 [R1+0x14b0], R30 ;  /* 0x0014b01e01007387 */ /* 0x0005e60000100a00 */
[C---:B----4-:R-:W-:Y:S01]  /*f340*/  IMAD.WIDE R26, R0.reuse, 0x4, R26 ;  /* 0x00000004001a7825 */ /* 0x050fe200078e021a */
        /* <DEDUP_REMOVED lines=38> */
[----:B------:R-:W-:Y:S04]  /*f5b0*/  STL.64 [R1+0x1550], R38 ;  /* 0x0015502601007387 */ /* 0x000fe80000100a00 */
        /* <DEDUP_REMOVED lines=15> */
[----:B------:R1:W-:Y:S01]  /*f6b0*/  LDGSTS.E [R3+0x16e80], [R4.64], !P0 ;  /* 0x16e8000004037fae */ /* 0x0003e2000c121844 */
[----:B------:R-:W-:-:S03]  /*f6c0*/  IADD3 R2, R32, -0x32, RZ ;  /* 0xffffffce20027810 */ /* 0x000fc60007ffe0ff */
[----:B------:R2:W-:Y:S04]  /*f6d0*/  LDGSTS.E [R3+0x16f00], [R38.64], !P0 ;  /* 0x16f0000026037fae */ /* 0x0005e8000c121844 */
[----:B-1----:R-:W3:Y:S04]  /*f6e0*/  LDL.LU.64 R6, [R1+0x1a8] ;  /* 0x0001a80001067983 */ /* 0x002ee80000300a00 */
[----:B------:R-:W3:Y:S04]  /*f6f0*/  LDL.LU.64 R4, [R1+0x1a0] ;  /* 0x0001a00001047983 */ /* 0x000ee80000300a00 */
[----:B------:R-:W3:Y:S01]  /*f700*/  LDL.LU.64 R64, [R1+0x198] ;  /* 0x0001980001407983 */ /* 0x000ee20000300a00 */
[----:B------:R-:W-:-:S03]  /*f710*/  ISETP.GE.U32.AND P2, PT, R2, 0x7fffffaf, PT ;  /* 0x7fffffaf0200780c */ /* 0x000fc60003f46070 */
        /* <DEDUP_REMOVED lines=36> */
[----:B--2---:R-:W2:Y:S04]  /*f960*/  LDL.LU.64 R34, [R1+0x90] ;  /* 0x0000900001227983 */ /* 0x004ea80000300a00 */
[----:B------:R-:W2:Y:S04]  /*f970*/  LDL.LU.64 R64, [R1+0x88] ;  /* 0x0000880001407983 */ /* 0x000ea80000300a00 */
[----:B---3--:R-:W3:Y:S04]  /*f980*/  LDL.LU.64 R30, [R1+0x80] ;  /* 0x00008000011e7983 */ /* 0x008ee80000300a00 */
[----:B----4-:R-:W4:Y:S04]  /*f990*/  LDL.LU.64 R28, [R1+0x78] ;  /* 0x00007800011c7983 */ /* 0x010f280000300a00 */
        /* <DEDUP_REMOVED lines=23> */
[----:B------:R-:W4:Y:S01]  /*fb10*/  LDL.LU.64 R4, [R1+0x18] ;  /* 0x0000180001047983 */ /* 0x000f220000300a00 */
[----:B------:R-:W-:-:S03]  /*fb20*/  IADD3 R2, R32, -0x36, RZ ;  /* 0xffffffca20027810 */ /* 0x000fc60007ffe0ff */
[----:B------:R2:W-:Y:S01]  /*fb30*/  LDGSTS.E [R3+0x18f80], [R36.64], !P2 ;  /* 0x18f8000024037fae */ /* 0x0005e2000d121844 */
[----:B------:R-:W-:Y:S02]  /*fb40*/  ISETP.GE.U32.AND P3, PT, R2, 0x7fffffab, PT ;  /* 0x7fffffab0200780c */ /* 0x000fe40003f66070 */
[----:B------:R-:W-:-:S04]  /*fb50*/  IADD3 R2, R32, -0x3a, RZ ;  /* 0xffffffc620027810 */ /* 0x000fc80007ffe0ff */
[----:B------:R-:W-:Y:S02]  /*fb60*/  ISETP.GE.U32.AND P4, PT, R2, 0x7fffffa7, PT ;  /* 0x7fffffa70200780c */ /* 0x000fe40003f86070 */
[----:B------:R-:W-:Y:S01]  /*fb70*/  IADD3 R2, R32, -0x3e, RZ ;  /* 0xffffffc220027810 */ /* 0x000fe20007ffe0ff */
[----:B------:R-:W-:-:S03]  /*fb80*/  IMAD.WIDE R42, R0, 0x4, R146 ;  /* 0x00000004002a7825 */ /* 0x000fc600078e0292 */
[----:B------:R-:W-:Y:S01]  /*fb90*/  ISETP.GE.U32.AND P1, PT, R2, 0x7fffffa3, PT ;  /* 0x7fffffa30200780c */ /* 0x000fe20003f26070 */
[----:B------:R-:W-:-:S04]  /*fba0*/  IMAD.WIDE R40, R0, 0x4, R148 ;  /* 0x0000000400287825 */ /* 0x000fc800078e0294 */
[----:B------:R-:W-:-:S04]  /*fbb0*/  IMAD.WIDE R38, R0, 0x4, R156 ;  /* 0x0000000400267825 */ /* 0x000fc800078e029c */
[----:B--2---:R-:W-:-:S04]  /*fbc0*/  IMAD.WIDE R36, R0, 0x4, R34 ;  /* 0x0000000400247825 */ /* 0x004fc800078e0222 */
[C---:B------:R-:W-:Y:S01]  /*fbd0*/  IMAD.WIDE R34, R0.reuse, 0x4, R64 ;  /* 0x0000000400227825 */ /* 0x040fe200078e0240 */
[----:B------:R1:W-:Y:S03]  /*fbe0*/  STL.64 [R1+0x2988], R36 ;  /* 0x0029882401007387 */ /* 0x0003e60000100a00 */
[C---:B---3--:R-:W-:Y:S01]  /*fbf0*/  IMAD.WIDE R30, R0.reuse, 0x4, R30 ;  /* 0x00000004001e7825 */ /* 0x048fe200078e021e */
[----:B------:R2:W-:Y:S03]  /*fc00*/  STL.64 [R1+0x2980], R34 ;  /* 0x0029802201007387 */ /* 0x0005e60000100a00 */
[C---:B----4-:R-:W-:Y:S01]  /*fc10*/  IMAD.WIDE R28, R0.reuse, 0x4, R28 ;  /* 0x00000004001c7825 */ /* 0x050fe200078e021c */
        /* <DEDUP_REMOVED lines=10> */
[----:B------:R2:W-:Y:S01]  /*fcc0*/  STL.64 [R1+0x2958], R22 ;  /* 0x0029581601007387 */ /* 0x0005e20000100a00 */
[----:B-1----:R-:W-:-:S03]  /*fcd0*/  IMAD.WIDE R36, R0, 0x4, R128 ;  /* 0x0000000400247825 */ /* 0x002fc600078e0280 */
        /* <DEDUP_REMOVED lines=8> */
[----:B--2---:R-:W-:-:S03]  /*fd60*/  IMAD.WIDE R34, R0, 0x4, R98 ;  /* 0x0000000400227825 */ /* 0x004fc600078e0262 */
[----:B------:R2:W-:Y:S01]  /*fd70*/  LDGSTS.E [R3+0x1aa80], [R24.64], !P3 ;  /* 0x1aa8000018037fae */ /* 0x0005e2000d921844 */
[----:B------:R-:W-:-:S03]  /*fd80*/  IMAD.WIDE R14, R0, 0x4, R14 ;  /* 0x00000004000e7825 */ /* 0x000fc600078e020e */
[----:B------:R1:W-:Y:S01]  /*fd90*/  LDGSTS.E [R3+0x1ab00], [R22.64], !P3 ;  /* 0x1ab0000016037fae */ /* 0x0003e2000d921844 */
[----:B------:R-:W-:-:S03]  /*fda0*/  IMAD.WIDE R12, R0, 0x4, R12 ;  /* 0x00000004000c7825 */ /* 0x000fc600078e020c */
[----:B------:R1:W-:Y:S01]  /*fdb0*/  STL.64 [R1+0x2938], R14 ;  /* 0x0029380e01007387 */ /* 0x0003e20000100a00 */
[----:B------:R-:W-:-:S03]  /*fdc0*/  IMAD.WIDE R10, R0, 0x4, R10 ;  /* 0x00000004000a7825 */ /* 0x000fc600078e020a */
[----:B------:R1:W-:Y:S01]  /*fdd0*/  STL.64 [R1+0x2930], R12 ;  /* 0x0029300c01007387 */ /* 0x0003e20000100a00 */
[----:B---3--:R-:W-:-:S03]  /*fde0*/  IMAD.WIDE R30, R0, 0x4, R100 ;  /* 0x00000004001e7825 */ /* 0x008fc600078e0264 */
[----:B------:R3:W-:Y:S01]  /*fdf0*/  STL.64 [R1+0x2928], R10 ;  /* 0x0029280a01007387 */ /* 0x0007e20000100a00 */
[----:B----4-:R-:W-:-:S03]  /*fe00*/  IMAD.WIDE R28, R0, 0x4, R102 ;  /* 0x00000004001c7825 */ /* 0x010fc600078e0266 */
        /* <DEDUP_REMOVED lines=8> */
[----:B------:R1:W-:Y:S01]  /*fe90*/  STL.64 [R1+0x2910], R4 ;  /* 0x0029100401007387 */ /* 0x0003e20000100a00 */
[----:B--2---:R-:W-:-:S03]  /*fea0*/  IMAD.WIDE R24, R0, 0x4, R106 ;  /* 0x0000000400187825 */ /* 0x004fc600078e026a */
[----:B------:R2:W-:Y:S01]  /*feb0*/  LDGSTS.E [R3+0x1ac80], [R16.64], !P3 ;  /* 0x1ac8000010037fae */ /* 0x0005e2000d921844 */
[----:B------:R-:W-:-:S03]  /*fec0*/  IMAD.WIDE R22, R0, 0x4, R108 ;  /* 0x0000000400167825 */ /* 0x000fc600078e026c */
[----:B------:R1:W-:Y:S04]  /*fed0*/  LDGSTS.E [R3+0x1ad00], [R14.64], !P3 ;  /* 0x1ad000000e037fae */ /* 0x0003e8000d921844 */
[----:B------:R-:W-:Y:S01]  /*fee0*/  STL.64 [R1+0x2a08], R36 ;  /* 0x002a082401007387 */ /* 0x000fe20000100a00 */
[----:B----4-:R-:W-:-:S03]  /*fef0*/  IMAD.WIDE R20, R0, 0x4, R110 ;  /* 0x0000000400147825 */ /* 0x010fc600078e026e */
[----:B------:R4:W-:Y:S01]  /*ff00*/  LDGSTS.E [R3+0x1ad80], [R12.64], !P3 ;  /* 0x1ad800000c037fae */ /* 0x0009e2000d921844 */
[----:B------:R-:W-:-:S03]  /*ff10*/  IMAD.WIDE R18, R0, 0x4, R112 ;  /* 0x0000000400127825 */ /* 0x000fc600078e0270 */
[----:B------:R-:W-:Y:S01]  /*ff20*/  STL.64 [R1+0x2a00], R34 ;  /* 0x002a002201007387 */ /* 0x000fe20000100a00 */
[----:B--2---:R-:W-:-:S03]  /*ff30*/  IMAD.WIDE R16, R0, 0x4, R114 ;  /* 0x0000000400107825 */ /* 0x004fc600078e0272 */
[----:B------:R3:W-:Y:S01]  /*ff40*/  LDGSTS.E [R3+0x1ae00], [R10.64], !P3 ;  /* 0x1ae000000a037fae */ /* 0x0007e2000d921844 */
[----:B-1----:R-:W-:-:S03]  /*ff50*/  IMAD.WIDE R14, R0, 0x4, R116 ;  /* 0x00000004000e7825 */ /* 0x002fc600078e0274 */
[----:B------:R-:W-:Y:S01]  /*ff60*/  STL.64 [R1+0x29f8], R30 ;  /* 0x0029f81e01007387 */ /* 0x000fe20000100a00 */
[----:B----4-:R-:W-:-:S03]  /*ff70*/  IMAD.WIDE R12, R0, 0x4, R118 ;  /* 0x00000004000c7825 */ /* 0x010fc600078e0276 */
[----:B------:R1:W-:Y:S04]  /*ff80*/  LDGSTS.E [R3+0x1ae80], [R8.64], !P3 ;  /* 0x1ae8000008037fae */ /* 0x0003e8000d921844 */
[----:B------:R-:W-:Y:S01]  /*ff90*/  STL.64 [R1+0x29f0], R28 ;  /* 0x0029f01c01007387 */ /* 0x000fe20000100a00 */
[----:B---3--:R-:W-:-:S03]  /*ffa0*/  IMAD.WIDE R10, R0, 0x4, R120 ;  /* 0x00000004000a7825 */ /* 0x008fc600078e0278 */
[----:B------:R2:W-:Y:S04]  /*ffb0*/  LDGSTS.E [R3+0x1af00], [R6.64], !P3 ;  /* 0x1af0000006037fae */ /* 0x0005e8000d921844 */
[----:B------:R3:W-:Y:S01]  /*ffc0*/  STL.64 [R1+0x29e8], R26 ;  /* 0x0029e81a01007387 */ /* 0x0007e20000100a00 */
[----:B-1----:R-:W-:-:S03]  /*ffd0*/  IMAD.WIDE R8, R0, 0x4, R122 ;  /* 0x0000000400087825 */ /* 0x002fc600078e027a */
[----:B------:R1:W-:Y:S04]  /*ffe0*/  LDGSTS.E [R3+0x1af80], [R4.64], !P3 ;  /* 0x1af8000004037fae */ /* 0x0003e8000d921844 */
[----:B------:R4:W-:Y:S01]  /*fff0*/  STL.64 [R1+0x29e0], R24 ;  /* 0x0029e01801007387 */ /* 0x0009e20000100a00 */
[----:B--2---:R-:W-:-:S03]  /*10000*/  IMAD.WIDE R6, R0, 0x4, R124 ;  /* 0x0000000400067825 */ /* 0x004fc600078e027c */
[----:B------:R2:W-:Y:S04]  /*10010*/  STL.64 [R1+0x29d8], R22 ;  /* 0x0029d81601007387 */ /* 0x0005e80000100a00 */
[----:B------:R2:W-:Y:S01]  /*10020*/  LDGSTS.E [R3+0x1c800], [R36.64], !P4 ;  /* 0x1c80000024037fae */ /* 0x0005e2000e121844 */
[----:B-1----:R-:W-:-:S03]  /*10030*/  IMAD.WIDE R4, R0, 0x4, R126 ;  /* 0x0000000400047825 */ /* 0x002fc600078e027e */
        /* <DEDUP_REMOVED lines=32> */
[----:B------:R1:W-:Y:S01]  /*10240*/  STL.64 [R1+0x2a70], R20 ;  /* 0x002a701401007387 */ /* 0x0003e20000100a00 */
[----:B---3--:R-:W-:-:S03]  /*10250*/  IMAD.WIDE R10, R0, 0x4, R144 ;  /* 0x00000004000a7825 */ /* 0x008fc600078e0290 */
[----:B------:R3:W-:Y:S04]  /*10260*/  STL.64 [R1+0x2a68], R18 ;  /* 0x002a681201007387 */ /* 0x0007e80000100a00 */
[----:B------:R4:W-:Y:S04]  /*10270*/  LDGSTS.E [R3+0x1ce80], [R8.64], !P4 ;  /* 0x1ce8000008037fae */ /* 0x0009e8000e121844 */
[----:B------:R1:W-:Y:S04]  /*10280*/  STL.64 [R1+0x2a60], R16 ;  /* 0x002a601001007387 */ /* 0x0003e80000100a00 */
[----:B------:R1:W-:Y:S04]  /*10290*/  LDGSTS.E [R3+0x1cf00], [R6.64], !P4 ;  /* 0x1cf0000006037fae */ /* 0x0003e8000e121844 */
[----:B------:R2:W-:Y:S01]  /*102a0*/  STL.64 [R1+0x2a58], R14 ;  /* 0x002a580e01007387 */ /* 0x0005e20000100a00 */
[----:B----4-:R-:W-:-:S03]  /*102b0*/  IMAD.WIDE R8, R0, 0x4, R150 ;  /* 0x0000000400087825 */ /* 0x010fc600078e0296 */
[----:B------:R4:W-:Y:S01]  /*102c0*/  LDGSTS.E [R3+0x1cf80], [R4.64], !P4 ;  /* 0x1cf8000004037fae */ /* 0x0009e2000e121844 */
[----:B------:R-:W-:-:S03]  /*102d0*/  IMAD.WIDE R36, R0, 0x4, R158 ;  /* 0x0000000400247825 */ /* 0x000fc600078e029e */
[----:B------:R2:W-:Y:S01]  /*102e0*/  STL.64 [R1+0x2a50], R12 ;  /* 0x002a500c01007387 */ /* 0x0005e20000100a00 */
[----:B-1----:R-:W-:-:S03]  /*102f0*/  IMAD.WIDE R6, R0, 0x4, R152 ;  /* 0x0000000400067825 */ /* 0x002fc600078e0298 */
[----:B------:R1:W-:Y:S01]  /*10300*/  STL.64 [R1+0x2a48], R10 ;  /* 0x002a480a01007387 */ /* 0x0003e20000100a00 */
[----:B----4-:R-:W-:-:S03]  /*10310*/  IMAD.WIDE R4, R0, 0x4, R154 ;  /* 0x0000000400047825 */ /* 0x010fc600078e029a */
[----:B------:R-:W-:Y:S04]  /*10320*/  STL.64 [R1+0x2a40], R42 ;  /* 0x002a402a01007387 */ /* 0x000fe80000100a00 */
[----:B------:R-:W-:Y:S04]  /*10330*/  STL.64 [R1+0x2a38], R40 ;  /* 0x002a382801007387 */ /* 0x000fe80000100a00 */
[----:B------:R2:W-:Y:S04]  /*10340*/  STL.64 [R1+0x2a30], R8 ;  /* 0x002a300801007387 */ /* 0x0005e80000100a00 */
[----:B------:R1:W-:Y:S04]  /*10350*/  STL.64 [R1+0x2a28], R6 ;  /* 0x002a280601007387 */ /* 0x0003e80000100a00 */
[----:B------:R1:W-:Y:S04]  /*10360*/  STL.64 [R1+0x2a20], R4 ;  /* 0x002a200401007387 */ /* 0x0003e80000100a00 */
[----:B------:R1:W-:Y:S04]  /*10370*/  STL.64 [R1+0x2a18], R38 ;  /* 0x002a182601007387 */ /* 0x0003e80000100a00 */
[----:B------:R1:W-:Y:S04]  /*10380*/  STL.64 [R1+0x2a10], R36 ;  /* 0x002a102401007387 */ /* 0x0003e80000100a00 */
[----:B------:R-:W4:Y:S04]  /*10390*/  LDL.LU.64 R34, [R1+0x810] ;  /* 0x0008100001227983 */ /* 0x000f280000300a00 */
[----:B------:R-:W4:Y:S04]  /*103a0*/  LDL.LU.64 R64, [R1+0x808] ;  /* 0x0008080001407983 */ /* 0x000f280000300a00 */
[----:B------:R1:W-:Y:S04]  /*103b0*/  LDGSTS.E [R3+0x1e800], [R26.64], !P1 ;  /* 0x1e8000001a037fae */ /* 0x0003e8000c921844 */
[----:B------:R-:W4:Y:S04]  /*103c0*/  LDL.LU.64 R30, [R1+0x800] ;  /* 0x00080000011e7983 */ /* 0x000f280000300a00 */
[----:B------:R1:W-:Y:S04]  /*103d0*/  LDGSTS.E [R3+0x1e880], [R24.64], !P1 ;  /* 0x1e88000018037fae */ /* 0x0003e8000c921844 */
[----:B------:R-:W4:Y:S04]  /*103e0*/  LDL.LU.64 R28, [R1+0x7f8] ;  /* 0x0007f800011c7983 */ /* 0x000f280000300a00 */
[----:B------:R2:W-:Y:S04]  /*103f0*/  LDGSTS.E [R3+0x1e900], [R22.64], !P1 ;  /* 0x1e90000016037fae */ /* 0x0005e8000c921844 */
[----:B-1----:R-:W4:Y:S04]  /*10400*/  LDL.LU.64 R26, [R1+0x7f0] ;  /* 0x0007f000011a7983 */ /* 0x002f280000300a00 */
[----:B------:R-:W4:Y:S04]  /*10410*/  LDL.LU.64 R24, [R1+0x7e8] ;  /* 0x0007e80001187983 */ /* 0x000f280000300a00 */
[----:B------:R1:W-:Y:S04]  /*10420*/  LDGSTS.E [R3+0x1e980], [R20.64], !P1 ;  /* 0x1e98000014037fae */ /* 0x0003e8000c921844 */
[----:B--2---:R-:W2:Y:S04]  /*10430*/  LDL.LU.64 R22, [R1+0x7e0] ;  /* 0x0007e00001167983 */ /* 0x004ea80000300a00 */
[----:B------:R3:W-:Y:S04]  /*10440*/  LDGSTS.E [R3+0x1ea00], [R18.64], !P1 ;  /* 0x1ea0000012037fae */ /* 0x0007e8000c921844 */
        /* <DEDUP_REMOVED lines=20> */
[----:B------:R-:W-:-:S03]  /*10590*/  ISETP.GE.U32.AND P5, PT, R2, 0x7fffffbe, PT ;  /* 0x7fffffbe0200780c */ /* 0x000fc60003fa6070 */
[----:B------:R1:W-:Y:S01]  /*105a0*/  LDGSTS.E [R3+0x1ef80], [R36.64], !P1 ;  /* 0x1ef8000024037fae */ /* 0x0003e2000c921844 */
[----:B------:R-:W-:Y:S01]  /*105b0*/  LOP3.LUT R33, R33, 0x40, RZ, 0x3c, !PT ;  /* 0x0000004021217812 */ /* 0x000fe200078e3cff */
[----:B----4-:R-:W-:-:S04]  /*105c0*/  IMAD.WIDE R150, R0, 0x4, R34 ;  /* 0x0000000400967825 */ /* 0x010fc800078e0222 */
[----:B------:R-:W-:-:S04]  /*105d0*/  IMAD.WIDE R152, R0, 0x4, R64 ;  /* 0x0000000400987825 */ /* 0x000fc800078e0240 */
[----:B------:R4:W-:Y:S04]  /*105e0*/  LDGSTS.E [R33+0x11000], [R150.64], !P5 ;  /* 0x1100000096217fae */ /* 0x0009e8000e921844 */
[----:B------:R4:W-:Y:S01]  /*105f0*/  LDGSTS.E [R33+0x11080], [R152.64], !P5 ;  /* 0x1108000098217fae */ /* 0x0009e2000e921844 */
[----:B------:R-:W-:-:S04]  /*10600*/  IMAD.WIDE R28, R0, 0x4, R28 ;  /* 0x00000004001c7825 */ /* 0x000fc800078e021c */
[C---:B------:R-:W-:Y:S01]  /*10610*/  IMAD.WIDE R26, R0.reuse, 0x4, R26 ;  /* 0x00000004001a7825 */ /* 0x040fe200078e021a */
[----:B------:R1:W-:Y:S03]  /*10620*/  STL.64 [R1+0x198], R28 ;  /* 0x0001981c01007387 */ /* 0x0003e60000100a00 */
[C---:B------:R-:W-:Y:S01]  /*10630*/  IMAD.WIDE R24, R0.reuse, 0x4, R24 ;  /* 0x0000000400187825 */ /* 0x040fe200078e0218 */
[----:B------:R1:W-:Y:S03]  /*10640*/  STL.64 [R1+0x1a0], R26 ;  /* 0x0001a01a01007387 */ /* 0x0003e60000100a00 */
        /* <DEDUP_REMOVED lines=10> */
[----:B------:R-:W-:-:S04]  /*106f0*/  IMAD.WIDE R154, R0, 0x4, R30 ;  /* 0x00000004009a7825 */ /* 0x000fc800078e021e */
[C---:B------:R-:W-:Y:S01]  /*10700*/  IMAD.WIDE R12, R0.reuse, 0x4, R12 ;  /* 0x00000004000c7825 */ /* 0x040fe200078e020c */
[----:B------:R1:W-:Y:S03]  /*10710*/  STL.64 [R1+0x1d0], R14 ;  /* 0x0001d00e01007387 */ /* 0x0003e60000100a00 */
[C---:B------:R-:W-:Y:S01]  /*10720*/  IMAD.WIDE R10, R0.reuse, 0x4, R10 ;  /* 0x00000004000a7825 */ /* 0x040fe200078e020a */
[----:B------:R1:W-:Y:S04]  /*10730*/  STL.64 [R1+0x1d8], R12 ;  /* 0x0001d80c01007387 */ /* 0x0003e80000100a00 */
[----:B------:R1:W-:Y:S04]  /*10740*/  STL.64 [R1+0x1e0], R10 ;  /* 0x0001e00a01007387 */ /* 0x0003e80000100a00 */
[----:B------:R4:W-:Y:S04]  /*10750*/  LDGSTS.E [R33+0x11100], [R154.64], !P5 ;  /* 0x111000009a217fae */ /* 0x0009e8000e921844 */
[----:B------:R2:W-:Y:S04]  /*10760*/  LDGSTS.E [R33+0x11180], [R28.64], !P5 ;  /* 0x111800001c217fae */ /* 0x0005e8000e921844 */
[----:B------:R2:W-:Y:S01]  /*10770*/  LDGSTS.E [R33+0x11200], [R26.64], !P5 ;  /* 0x112000001a217fae */ /* 0x0005e2000e921844 */
[----:B-1----:R-:W-:-:S03]  /*10780*/  IMAD.WIDE R38, R0, 0x4, R8 ;  /* 0x0000000400267825 */ /* 0x002fc600078e0208 */
[----:B------:R1:W-:Y:S01]  /*10790*/  LDGSTS.E [R33+0x11280], [R24.64], !P5 ;  /* 0x1128000018217fae */ /* 0x0003e2000e921844 */
[----:B------:R-:W-:-:S03]  /*107a0*/  IMAD.WIDE R30, R0, 0x4, R6 ;  /* 0x00000004001e7825 */ /* 0x000fc600078e0206 */
[----:B------:R-:W4:Y:S01]  /*107b0*/  LDL.LU.64 R8, [R1+0x610] ;  /* 0x0006100001087983 */ /* 0x000f220000300a00 */
[----:B------:R-:W-:-:S03]  /*107c0*/  IMAD.WIDE R36, R0, 0x4, R4 ;  /* 0x0000000400247825 */ /* 0x000fc600078e0204 */
[----:B------:R-:W-:Y:S04]  /*107d0*/  STL.64 [R1+0x1e8], R38 ;  /* 0x0001e82601007387 */ /* 0x000fe80000100a00 */
[----:B------:R-:W4:Y:S04]  /*107e0*/  LDL.LU.64 R6, [R1+0x608] ;  /* 0x0006080001067983 */ /* 0x000f280000300a00 */
[----:B------:R1:W-:Y:S04]  /*107f0*/  STL.64 [R1+0x1f0], R30 ;  /* 0x0001f01e01007387 */ /* 0x0003e80000100a00 */
[----:B------:R-:W4:Y:S04]  /*10800*/  LDL.LU.64 R4, [R1+0x600] ;  /* 0x0006000001047983 */ /* 0x000f280000300a00 */
[----:B------:R1:W-:Y:S04]  /*10810*/  STL.64 [R1+0x1f8], R36 ;  /* 0x0001f82401007387 */ /* 0x0003e80000100a00 */
[----:B------:R-:W4:Y:S04]  /*10820*/  LDL.LU.64 R34, [R1+0x5f8] ;  /* 0x0005f80001227983 */ /* 0x000f280000300a00 */
[----:B------:R-:W-:Y:S04]  /*10830*/  STL.64 [R1+0x2ca8], R150 ;  /* 0x002ca89601007387 */ /* 0x000fe80000100a00 */
[----:B------:R-:W-:Y:S04]  /*10840*/  STL.64 [R1+0x2cb0], R152 ;  /* 0x002cb09801007387 */ /* 0x000fe80000100a00 */
[----:B------:R-:W-:Y:S04]  /*10850*/  STL.64 [R1+0x2cb8], R154 ;  /* 0x002cb89a01007387 */ /* 0x000fe80000100a00 */
[----:B--2---:R-:W2:Y:S04]  /*10860*/  LDL.LU.64 R28, [R1+0x5f0] ;  /* 0x0005f000011c7983 */ /* 0x004ea80000300a00 */
[----:B------:R-:W2:Y:S04]  /*10870*/  LDL.LU.64 R26, [R1+0x5e8] ;  /* 0x0005e800011a7983 */ /* 0x000ea80000300a00 */
[----:B-1----:R-:W2:Y:S04]  /*10880*/  LDL.LU.64 R24, [R1+0x5e0] ;  /* 0x0005e00001187983 */ /* 0x002ea80000300a00 */
[----:B------:R1:W-:Y:S04]  /*10890*/  LDGSTS.E [R33+0x11300], [R22.64], !P5 ;  /* 0x1130000016217fae */ /* 0x0003e8000e921844 */
[----:B------:R3:W-:Y:S04]  /*108a0*/  LDGSTS.E [R33+0x11380], [R20.64], !P5 ;  /* 0x1138000014217fae */ /* 0x0007e8000e921844 */
[----:B------:R3:W-:Y:S04]  /*108b0*/  LDGSTS.E [R33+0x11400], [R18.64], !P5 ;  /* 0x1140000012217fae */ /* 0x0007e8000e921844 */
[----:B-1----:R-:W2:Y:S04]  /*108c0*/  LDL.LU.64 R22, [R1+0x5d8] ;  /* 0x0005d80001167983 */ /* 0x002ea80000300a00 */
[----:B---3--:R-:W3:Y:S04]  /*108d0*/  LDL.LU.64 R20, [R1+0x5d0] ;  /* 0x0005d00001147983 */ /* 0x008ee80000300a00 */
        /* <DEDUP_REMOVED lines=26> */
[----:B--2---:R-:W-:-:S03]  /*10a80*/  IMAD.WIDE R28, R0, 0x4, R28 ;  /* 0x00000004001c7825 */ /* 0x004fc600078e021c */
        /* <DEDUP_REMOVED lines=10> */
[----:B---3--:R-:W-:-:S03]  /*10b30*/  IMAD.WIDE R20, R0, 0x4, R20 ;  /* 0x0000000400147825 */ /* 0x008fc600078e0214 */
        /* <DEDUP_REMOVED lines=23> */
[----:B----4-:R-:W4:Y:S04]  /*10cb0*/  LDL.LU.64 R8, [R1+0x488] ;  /* 0x0004880001087983 */ /* 0x010f280000300a00 */
[----:B------:R-:W4:Y:S04]  /*10cc0*/  LDL.LU.64 R6, [R1+0x480] ;  /* 0x0004800001067983 */ /* 0x000f280000300a00 */
[----:B--2---:R-:W2:Y:S04]  /*10cd0*/  LDL.LU.64 R4, [R1+0x478] ;  /* 0x0004780001047983 */ /* 0x004ea80000300a00 */
[----:B------:R-:W1:Y:S04]  /*10ce0*/  LDL.LU.64 R34, [R1+0x470] ;  /* 0x0004700001227983 */ /* 0x000e680000300a00 */
[----:B------:R-:W2:Y:S04]  /*10cf0*/  LDL.LU.64 R28, [R1+0x468] ;  /* 0x00046800011c7983 */ /* 0x000ea80000300a00 */
[----:B------:R-:W2:Y:S04]  /*10d00*/  LDL.LU.64 R26, [R1+0x460] ;  /* 0x00046000011a7983 */ /* 0x000ea80000300a00 */
[----:B------:R-:W2:Y:S04]  /*10d10*/  LDL.LU.64 R24, [R1+0x458] ;  /* 0x0004580001187983 */ /* 0x000ea80000300a00 */
[----:B------:R-:W2:Y:S04]  /*10d20*/  LDL.LU.64 R22, [R1+0x450] ;  /* 0x0004500001167983 */ /* 0x000ea80000300a00 */
[----:B------:R-:W2:Y:S04]  /*10d30*/  LDL.LU.64 R20, [R1+0x448] ;  /* 0x0004480001147983 */ /* 0x000ea80000300a00 */
[----:B------:R-:W2:Y:S04]  /*10d40*/  LDL.LU.64 R18, [R1+0x440] ;  /* 0x0004400001127983 */ /* 0x000ea80000300a00 */
[----:B------:R-:W2:Y:S04]  /*10d50*/  LDL.LU.64 R16, [R1+0x438] ;  /* 0x0004380001107983 */ /* 0x000ea80000300a00 */
[----:B------:R-:W2:Y:S04]  /*10d60*/  LDL.LU.64 R14, [R1+0x430] ;  /* 0x00043000010e7983 */ /* 0x000ea80000300a00 */
[----:B------:R3:W-:Y:S04]  /*10d70*/  LDGSTS.E [R33+0x13600], [R12.64], !P6 ;  /* 0x136000000c217fae */ /* 0x0007e8000f121844 */
[----:B------:R3:W-:Y:S01]  /*10d80*/  LDGSTS.E [R33+0x13680], [R10.64], !P6 ;  /* 0x136800000a217fae */ /* 0x0007e2000f121844 */
[----:B------:R-:W-:-:S03]  /*10d90*/  IADD3 R2, R32, -0x2b, RZ ;  /* 0xffffffd520027810 */ /* 0x000fc60007ffe0ff */
[----:B------:R1:W-:Y:S04]  /*10da0*/  LDGSTS.E [R33+0x13700], [R38.64], !P6 ;  /* 0x1370000026217fae */ /* 0x0003e8000f121844 */
[----:B---3--:R-:W3:Y:S04]  /*10db0*/  LDL.LU.64 R12, [R1+0x428] ;  /* 0x00042800010c7983 */ /* 0x008ee80000300a00 */
[----:B------:R-:W3:Y:S04]  /*10dc0*/  LDL.LU.64 R10, [R1+0x420] ;  /* 0x00042000010a7983 */ /* 0x000ee80000300a00 */
[----:B------:R-:W3:Y:S01]  /*10dd0*/  LDL.LU.64 R64, [R1+0x418] ;  /* 0x0004180001407983 */ /* 0x000ee20000300a00 */
[----:B------:R-:W-:-:S03]  /*10de0*/  ISETP.GE.U32.AND P0, PT, R2, 0x7fffffb6, PT ;  /* 0x7fffffb60200780c */ /* 0x000fc60003f06070 */
[----:B------:R1:W-:Y:S01]  /*10df0*/  LDGSTS.E [R33+0x13780], [R36.64], !P6 ;  /* 0x1378000024217fae */ /* 0x0003e2000f121844 */
[----:B----4-:R-:W-:-:S04]  /*10e00*/  IMAD.WIDE R30, R0, 0x4, R30 ;  /* 0x00000004001e7825 */ /* 0x010fc800078e021e */
[C---:B------:R-:W-:Y:S01]  /*10e10*/  IMAD.WIDE R8, R0.reuse, 0x4, R8 ;  /* 0x0000000400087825 */ /* 0x040fe200078e0208 */
[----:B------:R4:W-:Y:S03]  /*10e20*/  STL.64 [R1+0x5d8], R30 ;  /* 0x0005d81e01007387 */ /* 0x0009e60000100a00 */
[C---:B------:R-:W-:Y:S01]  /*10e30*/  IMAD.WIDE R6, R0.reuse, 0x4, R6 ;  /* 0x0000000400067825 */ /* 0x040fe200078e0206 */
[----:B------:R2:W-:Y:S03]  /*10e40*/  STL.64 [R1+0x5e8], R8 ;  /* 0x0005e80801007387 */ /* 0x0005e60000100a00 */
[C---:B--2---:R-:W-:Y:S01]  /*10e50*/  IMAD.WIDE R4, R0.reuse, 0x4, R4 ;  /* 0x0000000400047825 */ /* 0x044fe200078e0204 */
[----:B------:R2:W-:Y:S03]  /*10e60*/  STL.64 [R1+0x5f0], R6 ;  /* 0x0005f00601007387 */ /* 0x0005e60000100a00 */
[C---:B-1----:R-:W-:Y:S01]  /*10e70*/  IMAD.WIDE R38, R0.reuse, 0x4, R34 ;  /* 0x0000000400267825 */ /* 0x042fe200078e0222 */
[----:B------:R1:W-:Y:S03]  /*10e80*/  STL.64 [R1+0x600], R4 ;  /* 0x0006000401007387 */ /* 0x0003e60000100a00 */
[C---:B------:R-:W-:Y:S01]  /*10e90*/  IMAD.WIDE R28, R0.reuse, 0x4, R28 ;  /* 0x00000004001c7825 */ /* 0x040fe200078e021c */
[----:B------:R-:W-:Y:S03]  /*10ea0*/  STL.64 [R1+0x608], R38 ;  /* 0x0006082601007387 */ /* 0x000fe60000100a00 */
        /* <DEDUP_REMOVED lines=17> */
[----:B---3--:R-:W-:-:S03]  /*10fc0*/  IMAD.WIDE R12, R0, 0x4, R12 ;  /* 0x00000004000c7825 */ /* 0x008fc600078e020c */
[----:B------:R2:W-:Y:S01]  /*10fd0*/  LDGSTS.E [R33+0x15100], [R6.64], !P0 ;  /* 0x1510000006217fae */ /* 0x0005e2000c121844 */
[----:B------:R-:W-:-:S03]  /*10fe0*/  IMAD.WIDE R10, R0, 0x4, R10 ;  /* 0x00000004000a7825 */ /* 0x000fc600078e020a */
[----:B------:R2:W-:Y:S01]  /*10ff0*/  STL.64 [R1+0xc90], R12 ;  /* 0x000c900c01007387 */ /* 0x0005e20000100a00 */
[----:B------:R-:W-:-:S03]  /*11000*/  IMAD.WIDE R36, R0, 0x4, R64 ;  /* 0x0000000400247825 */ /* 0x000fc600078e0240 */
[----:B------:R1:W-:Y:S04]  /*11010*/  STL.64 [R1+0xc98], R10 ;  /* 0x000c980a01007387 */ /* 0x0003e80000100a00 */
[----:B------:R1:W-:Y:S04]  /*11020*/  STL.64 [R1+0xca0], R36 ;  /* 0x000ca02401007387 */ /* 0x0003e80000100a00 */
[----:B------:R-:W3:Y:S04]  /*11030*/  LDL.LU.64 R34, [R1+0x310] ;  /* 0x0003100001227983 */ /* 0x000ee80000300a00 */
[----:B----4-:R-:W4:Y:S04]  /*11040*/  LDL.LU.64 R30, [R1+0x308] ;  /* 0x00030800011e7983 */ /* 0x010f280000300a00 */
[----:B-1----:R-:W4:Y:S04]  /*11050*/  LDL.LU.64 R8, [R1+0x300] ;  /* 0x0003000001087983 */ /* 0x002f280000300a00 */
[----:B--2---:R-:W2:Y:S04]  /*11060*/  LDL.LU.64 R6, [R1+0x2f8] ;  /* 0x0002f80001067983 */ /* 0x004ea80000300a00 */
[----:B------:R1:W-:Y:S04]  /*11070*/  LDGSTS.E [R33+0x15180], [R4.64], !P0 ;  /* 0x1518000004217fae */ /* 0x0003e8000c121844 */
[----:B------:R2:W-:Y:S04]  /*11080*/  LDGSTS.E [R33+0x15200], [R38.64], !P0 ;  /* 0x1520000026217fae */ /* 0x0005e8000c121844 */
[----:B------:R1:W-:Y:S04]  /*11090*/  LDGSTS.E [R33+0x15280], [R28.64], !P0 ;  /* 0x152800001c217fae */ /* 0x0003e8000c121844 */
[----:B-1----:R-:W2:Y:S04]  /*110a0*/  LDL.LU.64 R4, [R1+0x2f0] ;  /* 0x0002f00001047983 */ /* 0x002ea80000300a00 */
[----:B------:R-:W2:Y:S04]  /*110b0*/  LDL.LU.64 R64, [R1+0x2e8] ;  /* 0x0002e80001407983 */ /* 0x000ea80000300a00 */
[----:B------:R-:W2:Y:S04]  /*110c0*/  LDL.LU.64 R28, [R1+0x2e0] ;  /* 0x0002e000011c7983 */ /* 0x000ea80000300a00 */
        /* <DEDUP_REMOVED lines=17> */
[----:B------:R-:W2:Y:S01]  /*111e0*/  LDL.LU.64 R10, [R1+0x298] ;  /* 0x00029800010a7983 */ /* 0x000ea20000300a00 */
[----:B------:R-:W-:-:S03]  /*111f0*/  IADD3 R2, R32, -0x2f, RZ ;  /* 0xffffffd120027810 */ /* 0x000fc60007ffe0ff */
[----:B------:R1:W-:Y:S01]  /*11200*/  LDGSTS.E [R33+0x15780], [R36.64], !P0 ;  /* 0x1578000024217fae */ /* 0x0003e2000c121844 */
[----:B------:R-:W-:Y:S01]  /*11210*/  ISETP.GE.U32.AND P2, PT, R2, 0x7fffffb2, PT ;  /* 0x7fffffb20200780c */ /* 0x000fe20003f46070 */
[----:B---3--:R-:W-:-:S04]  /*11220*/  IMAD.WIDE R34, R0, 0x4, R34 ;  /* 0x0000000400227825 */ /* 0x008fc800078e0222 */
[C---:B----4-:R-:W-:Y:S01]  /*11230*/  IMAD.WIDE R30, R0.reuse, 0x4, R30 ;  /* 0x00000004001e7825 */ /* 0x050fe200078e021e */
[----:B------:R3:W-:Y:S03]  /*11240*/  STL.64 [R1+0x1380], R34 ;  /* 0x0013802201007387 */ /* 0x0007e60000100a00 */
[C---:B------:R-:W-:Y:S01]  /*11250*/  IMAD.WIDE R8, R0.reuse, 0x4, R8 ;  /* 0x0000000400087825 */ /* 0x040fe200078e0208 */
[----:B------:R4:W-:Y:S03]  /*11260*/  STL.64 [R1+0x1388], R30 ;  /* 0x0013881e01007387 */ /* 0x0009e60000100a00 */
[C---:B--2---:R-:W-:Y:S01]  /*11270*/  IMAD.WIDE R6, R0.reuse, 0x4, R6 ;  /* 0x0000000400067825 */ /* 0x044fe200078e0206 */
[----:B------:R2:W-:Y:S04]  /*11280*/  STL.64 [R1+0x1390], R8 ;  /* 0x0013900801007387 */ /* 0x0005e80000100a00 */
[----:B------:R1:W-:Y:S04]  /*11290*/  STL.64 [R1+0x1398], R6 ;  /* 0x0013980601007387 */ /* 0x0003e80000100a00 */
[----:B------:R3:W-:Y:S04]  /*112a0*/  LDGSTS.E [R33+0x17000], [R34.64], !P2 ;  /* 0x1700000022217fae */ /* 0x0007e8000d121844 */
[----:B------:R4:W-:Y:S01]  /*112b0*/  LDGSTS.E [R33+0x17080], [R30.64], !P2 ;  /* 0x170800001e217fae */ /* 0x0009e2000d121844 */
[----:B------:R-:W-:-:S03]  /*112c0*/  IMAD.WIDE R4, R0, 0x4, R4 ;  /* 0x0000000400047825 */ /* 0x000fc600078e0204 */
[----:B------:R2:W-:Y:S01]  /*112d0*/  LDGSTS.E [R33+0x17100], [R8.64], !P2 ;  /* 0x1710000008217fae */ /* 0x0005e2000d121844 */
[----:B-1----:R-:W-:-:S03]  /*112e0*/  IMAD.WIDE R36, R0, 0x4, R64 ;  /* 0x0000000400247825 */ /* 0x002fc600078e0240 */
[----:B------:R1:W-:Y:S01]  /*112f0*/  STL.64 [R1+0x13a0], R4 ;  /* 0x0013a00401007387 */ /* 0x0003e20000100a00 */
[----:B------:R-:W-:-:S03]  /*11300*/  IMAD.WIDE R28, R0, 0x4, R28 ;  /* 0x00000004001c7825 */ /* 0x000fc600078e021c */
[----:B------:R-:W-:Y:S04]  /*11310*/  STL.64 [R1+0x13a8], R36 ;  /* 0x0013a82401007387 */ /* 0x000fe80000100a00 */
        /* <DEDUP_REMOVED lines=28> */
[----:B---3--:R-:W3:Y:S04]  /*114e0*/  LDL.LU.64 R34, [R1+0x190] ;  /* 0x0001900001227983 */ /* 0x008ee80000300a00 */
[----:B------:R-:W3:Y:S04]  /*114f0*/  LDL.LU.64 R64, [R1+0x188] ;  /* 0x0001880001407983 */ /* 0x000ee80000300a00 */
[----:B----4-:R-:W4:Y:S04]  /*11500*/  LDL.LU.64 R30, [R1+0x180] ;  /* 0x00018000011e7983 */ /* 0x010f280000300a00 */
[----:B--2---:R-:W2:Y:S04]  /*11510*/  LDL.LU.64 R8, [R1+0x178] ;  /* 0x0001780001087983 */ /* 0x004ea80000300a00 */
[----:B-1----:R-:W2:Y:S04]  /*11520*/  LDL.LU.64 R6, [R1+0x170] ;  /* 0x0001700001067983 */ /* 0x002ea80000300a00 */
[----:B------:R-:W2:Y:S04]  /*11530*/  LDL.LU.64 R4, [R1+0x168] ;  /* 0x0001680001047983 */ /* 0x000ea80000300a00 */
[----:B------:R-:W2:Y:S04]  /*11540*/  LDL.LU.64 R28, [R1+0x160] ;  /* 0x00016000011c7983 */ /* 0x000ea80000300a00 */
[----:B------:R-:W2:Y:S04]  /*11550*/  LDL.LU.64 R26, [R1+0x158] ;  /* 0x00015800011a7983 */ /* 0x000ea80000300a00 */
[----:B------:R-:W2:Y:S04]  /*11560*/  LDL.LU.64 R24, [R1+0x150] ;  /* 0x0001500001187983 */ /* 0x000ea80000300a00 */
[----:B------:R-:W2:Y:S04]  /*11570*/  LDL.LU.64 R22, [R1+0x148] ;  /* 0x0001480001167983 */ /* 0x000ea80000300a00 */
[----:B------:R-:W2:Y:S04]  /*11580*/  LDL.LU.64 R20, [R1+0x140] ;  /* 0x0001400001147983 */ /* 0x000ea80000300a00 */
[----:B------:R1:W-:Y:S04]  /*11590*/  LDGSTS.E [R33+0x17600], [R16.64], !P2 ;  /* 0x1760000010217fae */ /* 0x0003e8000d121844 */
[----:B------:R-:W2:Y:S04]  /*115a0*/  LDL.LU.64 R18, [R1+0x138] ;  /* 0x0001380001127983 */ /* 0x000ea80000300a00 */
[----:B------:R1:W-:Y:S04]  /*115b0*/  LDGSTS.E [R33+0x17680], [R14.64], !P2 ;  /* 0x176800000e217fae */ /* 0x0003e8000d121844 */
[----:B-1----:R-:W2:Y:S04]  /*115c0*/  LDL.LU.64 R16, [R1+0x130] ;  /* 0x0001300001107983 */ /* 0x002ea80000300a00 */
[----:B------:R1:W-:Y:S04]  /*115d0*/  LDGSTS.E [R33+0x17700], [R12.64], !P2 ;  /* 0x177000000c217fae */ /* 0x0003e8000d121844 */
[----:B------:R-:W2:Y:S04]  /*115e0*/  LDL.LU.64 R14, [R1+0x128] ;  /* 0x00012800010e7983 */ /* 0x000ea80000300a00 */
[----:B------:R1:W-:Y:S04]  /*115f0*/  LDGSTS.E [R33+0x17780], [R10.64], !P2 ;  /* 0x177800000a217fae */ /* 0x0003e8000d121844 */
[----:B-1----:R-:W2:Y:S04]  /*11600*/  LDL.LU.64 R12, [R1+0x120] ;  /* 0x00012000010c7983 */ /* 0x002ea80000300a00 */
[----:B------:R-:W2:Y:S01]  /*11610*/  LDL.LU.64 R10, [R1+0x118] ;  /* 0x00011800010a7983 */ /* 0x000ea20000300a00 */
[----:B---3--:R-:W-:-:S04]  /*11620*/  IMAD.WIDE R42, R0, 0x4, R34 ;  /* 0x00000004002a7825 */ /* 0x008fc800078e0222 */
[C---:B------:R-:W-:Y:S01]  /*11630*/  IMAD.WIDE R40, R0.reuse, 0x4, R64 ;  /* 0x0000000400287825 */ /* 0x040fe200078e0240 */
[----:B------:R-:W-:Y:S03]  /*11640*/  STL.64 [R1+0x1560], R42 ;  /* 0x0015602a01007387 */ /* 0x000fe60000100a00 */
[C---:B----4-:R-:W-:Y:S01]  /*11650*/  IMAD.WIDE R38, R0.reuse, 0x4, R30 ;  /* 0x0000000400267825 */ /* 0x050fe200078e021e */
[----:B------:R-:W-:Y:S03]  /*11660*/  STL.64 [R1+0x1568], R40 ;  /* 0x0015682801007387 */ /* 0x000fe60000100a00 */
[C---:B--2---:R-:W-:Y:S01]  /*11670*/  IMAD.WIDE R36, R0.reuse, 0x4, R8 ;  /* 0x0000000400247825 */ /* 0x044fe200078e0208 */
[----:B------:R-:W-:Y:S03]  /*11680*/  STL.64 [R1+0x1578], R38 ;  /* 0x0015782601007387 */ /* 0x000fe60000100a00 */
[C---:B------:R-:W-:Y:S01]  /*11690*/  IMAD.WIDE R34, R0.reuse, 0x4, R6 ;  /* 0x0000000400227825 */ /* 0x040fe200078e0206 */
[----:B------:R-:W2:Y:S04]  /*116a0*/  LDL.LU.64 R8, [R1+0x10] ;  /* 0x0000100001087983 */ /* 0x000ea80000300a00 */
[----:B------:R-:W-:Y:S01]  /*116b0*/  STL.64 [R1+0x1580], R36 ;  /* 0x0015802401007387 */ /* 0x000fe20000100a00 */
[----:B------:R-:W-:-:S03]  /*116c0*/  IMAD.WIDE R30, R0, 0x4, R4 ;  /* 0x00000004001e7825 */ /* 0x000fc600078e0204 */
[----:B------:R-:W3:Y:S04]  /*116d0*/  LDL.LU.64 R6, [R1+0x8] ;  /* 0x0000080001067983 */ /* 0x000ee80000300a00 */
[----:B------:R-:W-:Y:S04]  /*116e0*/  STL.64 [R1+0x1590], R34 ;  /* 0x0015902201007387 */ /* 0x000fe80000100a00 */
[----:B------:R-:W4:Y:S01]  /*116f0*/  LDL.LU.64 R4, [R1] ;  /* 0x0000000001047983 */ /* 0x000f220000300a00 */
[----:B------:R-:W-:-:S04]  /*11700*/  IADD3 R2, R32, -0x33, RZ ;  /* 0xffffffcd20027810 */ /* 0x000fc80007ffe0ff */
[----:B------:R-:W-:Y:S02]  /*11710*/  ISETP.GE.U32.AND P3, PT, R2, 0x7fffffae, PT ;  /* 0x7fffffae0200780c */ /* 0x000fe40003f66070 */
[----:B------:R-:W-:Y:S01]  /*11720*/  IADD3 R2, R32, -0x37, RZ ;  /* 0xffffffc920027810 */ /* 0x000fe20007ffe0ff */
[----:B------:R-:W-:-:S03]  /*11730*/  IMAD.WIDE R28, R0, 0x4, R28 ;  /* 0x00000004001c7825 */ /* 0x000fc600078e021c */
[----:B------:R-:W-:Y:S01]  /*11740*/  ISETP.GE.U32.AND P4, PT, R2, 0x7fffffaa, PT ;  /* 0x7fffffaa0200780c */ /* 0x000fe20003f86070 */
[----:B------:R-:W-:Y:S01]  /*11750*/  IMAD.WIDE R26, R0, 0x4, R26 ;  /* 0x00000004001a7825 */ /* 0x000fe200078e021a */
[----:B------:R-:W-:Y:S01]  /*11760*/  IADD3 R2, R32, -0x3b, RZ ;  /* 0xffffffc520027810 */ /* 0x000fe20007ffe0ff */
[----:B------:R-:W1:Y:S04]  /*11770*/  S2R R3, SR_TID.X ;  /* 0x0000000000037919 */ /* 0x000e680000002100 */
[----:B------:R1:W-:Y:S01]  /*11780*/  LDGSTS.E [R33+0x19000], [R42.64], !P3 ;  /* 0x190000002a217fae */ /* 0x0003e2000d921844 */
[----:B------:R-:W-:-:S03]  /*11790*/  IMAD.WIDE R24, R0, 0x4, R24 ;  /* 0x0000000400187825 */ /* 0x000fc600078e0218 */
[----:B------:R1:W-:Y:S01]  /*117a0*/  LDGSTS.E [R33+0x19080], [R40.64], !P3 ;  /* 0x1908000028217fae */ /* 0x0003e2000d921844 */
[----:B------:R-:W-:-:S03]  /*117b0*/  IMAD.WIDE R22, R0, 0x4, R22 ;  /* 0x0000000400167825 */ /* 0x000fc600078e0216 */
[----:B------:R1:W-:Y:S01]  /*117c0*/  LDGSTS.E [R33+0x19100], [R38.64], !P3 ;  /* 0x1910000026217fae */ /* 0x0003e2000d921844 */
[----:B------:R-:W-:Y:S01]  /*117d0*/  ISETP.GE.U32.AND P1, PT, R2, 0x7fffffa6, PT ;  /* 0x7fffffa60200780c */ /* 0x000fe20003f26070 */
[----:B------:R-:W-:Y:S02]  /*117e0*/  IMAD.WIDE R20, R0, 0x4, R20 ;  /* 0x0000000400147825 */ /* 0x000fe400078e0214 */
[----:B------:R2:W-:Y:S01]  /*117f0*/  LDGSTS.E [R33+0x19180], [R36.64], !P3 ;  /* 0x1918000024217fae */ /* 0x0005e2000d921844 */
[----:B------:R-:W-:Y:S01]  /*11800*/  IADD3 R2, R32, -0x3f, RZ ;  /* 0xffffffc120027810 */ /* 0x000fe20007ffe0ff */
[C---:B------:R-:W-:Y:S02]  /*11810*/  IMAD.WIDE R18, R0.reuse, 0x4, R18 ;  /* 0x0000000400127825 */ /* 0x040fe400078e0212 */
[----:B------:R3:W-:Y:S02]  /*11820*/  LDGSTS.E [R33+0x19200], [R34.64], !P3 ;  /* 0x1920000022217fae */ /* 0x0007e4000d921844 */
[----:B------:R-:W-:-:S02]  /*11830*/  IMAD.WIDE R16, R0, 0x4, R16 ;  /* 0x0000000400107825 */ /* 0x000fc400078e0210 */
[----:B------:R4:W-:Y:S02]  /*11840*/  LDGSTS.E [R33+0x19280], [R30.64], !P3 ;  /* 0x192800001e217fae */ /* 0x0009e4000d921844 */
[----:B------:R-:W-:Y:S02]  /*11850*/  IMAD.WIDE R14, R0, 0x4, R14 ;  /* 0x00000004000e7825 */ /* 0x000fe400078e020e */
[----:B------:R1:W-:Y:S01]  /*11860*/  LDGSTS.E [R33+0x19300], [R28.64], !P3 ;  /* 0x193000001c217fae */ /* 0x0003e2000d921844 */
[----:B------:R-:W-:Y:S01]  /*11870*/  ISETP.GE.U32.AND P5, PT, R2, 0x7fffffa2, PT ;  /* 0x7fffffa20200780c */ /* 0x000fe20003fa6070 */
[----:B------:R-:W-:Y:S02]  /*11880*/  IMAD.WIDE R12, R0, 0x4, R12 ;  /* 0x00000004000c7825 */ /* 0x000fe400078e020c */
[----:B------:R1:W-:Y:S01]  /*11890*/  LDGSTS.E [R33+0x19380], [R26.64], !P3 ;  /* 0x193800001a217fae */ /* 0x0003e2000d921844 */
[----:B------:R-:W-:Y:S01]  /*118a0*/  IADD3 R2, R32, -0x24, RZ ;  /* 0xffffffdc20027810 */ /* 0x000fe20007ffe0ff */
[----:B------:R-:W-:-:S02]  /*118b0*/  IMAD.WIDE R10, R0, 0x4, R10 ;  /* 0x00000004000a7825 */ /* 0x000fc400078e020a */
[----:B------:R-:W-:Y:S04]  /*118c0*/  STL.64 [R1+0x1598], R30 ;  /* 0x0015981e01007387 */ /* 0x000fe80000100a00 */
[----:B------:R1:W-:Y:S04]  /*118d0*/  LDGSTS.E [R33+0x19400], [R24.64], !P3 ;  /* 0x1940000018217fae */ /* 0x0003e8000d921844 */
[----:B------:R1:W-:Y:S04]  /*118e0*/  STL.64 [R1+0x15a8], R28 ;  /* 0x0015a81c01007387 */ /* 0x0003e80000100a00 */
[----:B------:R1:W-:Y:S04]  /*118f0*/  LDGSTS.E [R33+0x19480], [R22.64], !P3 ;  /* 0x1948000016217fae */ /* 0x0003e8000d921844 */
[----:B------:R1:W-:Y:S04]  /*11900*/  STL.64 [R1+0x15b0], R26 ;  /* 0x0015b01a01007387 */ /* 0x0003e80000100a00 */
[----:B------:R1:W-:Y:S02]  /*11910*/  LDGSTS.E [R33+0x19500], [R20.64], !P3 ;  /* 0x1950000014217fae */ /* 0x0003e4000d921844 */
[----:B-1----:R-:W-:-:S02]  /*11920*/  IMAD.WIDE R28, R0, 0x4, R250 ;  /* 0x00000004001c7825 */ /* 0x002fc400078e02fa */
[----:B------:R1:W-:Y:S04]  /*11930*/  STL.64 [R1+0x15c0], R24 ;  /* 0x0015c01801007387 */ /* 0x0003e80000100a00 */
[----:B------:R1:W-:Y:S01]  /*11940*/  LDGSTS.E [R33+0x19580], [R18.64], !P3 ;  /* 0x1958000012217fae */ /* 0x0003e2000d921844 */
[----:B------:R-:W-:-:S03]  /*11950*/  ISETP.GE.U32.AND P6, PT, R2, 0x7fffffbd, PT ;  /* 0x7fffffbd0200780c */ /* 0x000fc60003fc6070 */
[----:B------:R1:W-:Y:S01]  /*11960*/  STL.64 [R1+0x15c8], R22 ;  /* 0x0015c81601007387 */ /* 0x0003e20000100a00 */
[----:B------:R-:W-:-:S03]  /*11970*/  IMAD.WIDE R26, R0, 0x4, R162 ;  /* 0x00000004001a7825 */ /* 0x000fc600078e02a2 */
[----:B------:R1:W-:Y:S01]  /*11980*/  LDGSTS.E [R33+0x19600], [R16.64], !P3 ;  /* 0x1960000010217fae */ /* 0x0003e2000d921844 */
[----:B------:R-:W-:-:S03]  /*11990*/  IADD3 R2, R32, -0x28, RZ ;  /* 0xffffffd820027810 */ /* 0x000fc60007ffe0ff */
[----:B------:R1:W-:Y:S02]  /*119a0*/  STL.64 [R1+0x15d0], R20 ;  /* 0x0015d01401007387 */ /* 0x0003e40000100a00 */
[C---:B-1----:R-:W-:Y:S02]  /*119b0*/  IMAD.WIDE R24, R0.reuse, 0x4, R164 ;  /* 0x0000000400187825 */ /* 0x042fe400078e02a4 */
[----:B------:R1:W-:Y:S02]  /*119c0*/  LDGSTS.E [R33+0x19680], [R14.64], !P3 ;  /* 0x196800000e217fae */ /* 0x0003e4000d921844 */
[C---:B------:R-:W-:Y:S02]  /*119d0*/  IMAD.WIDE R22, R0.reuse, 0x4, R166 ;  /* 0x0000000400167825 */ /* 0x040fe400078e02a6 */
[----:B------:R1:W-:Y:S04]  /*119e0*/  STL.64 [R1+0x15d8], R18 ;  /* 0x0015d81201007387 */ /* 0x0003e80000100a00 */
[----:B------:R1:W-:Y:S01]  /*119f0*/  LDGSTS.E [R33+0x19700], [R12.64], !P3 ;  /* 0x197000000c217fae */ /* 0x0003e2000d921844 */
[----:B------:R-:W-:-:S03]  /*11a00*/  IMAD.WIDE R20, R0, 0x4, R168 ;  /* 0x0000000400147825 */ /* 0x000fc600078e02a8 */
[----:B------:R1:W-:Y:S04]  /*11a10*/  STL.64 [R1+0x15e8], R16 ;  /* 0x0015e81001007387 */ /* 0x0003e80000100a00 */
[----:B------:R1:W-:Y:S02]  /*11a20*/  LDGSTS.E [R33+0x19780], [R10.64], !P3 ;  /* 0x197800000a217fae */ /* 0x0003e4000d921844 */
[----:B-1----:R-:W-:Y:S02]  /*11a30*/  IMAD.WIDE R18, R0, 0x4, R170 ;  /* 0x0000000400127825 */ /* 0x002fe400078e02aa */
[----:B------:R1:W-:Y:S01]  /*11a40*/  STL.64 [R1+0x15f0], R14 ;  /* 0x0015f00e01007387 */ /* 0x0003e20000100a00 */
[----:B------:R-:W-:-:S03]  /*11a50*/  ISETP.GE.U32.AND P0, PT, R2, 0x7fffffb9, PT ;  /* 0x7fffffb90200780c */ /* 0x000fc60003f06070 */
[----:B------:R1:W-:Y:S01]  /*11a60*/  STL.64 [R1+0x1600], R12 ;  /* 0x0016000c01007387 */ /* 0x0003e20000100a00 */
[----:B------:R-:W-:-:S03]  /*11a70*/  IMAD.WIDE R16, R0, 0x4, R172 ;  /* 0x0000000400107825 */ /* 0x000fc600078e02ac */
[----:B------:R1:W-:Y:S01]  /*11a80*/  STL.64 [R1+0x1608], R10 ;  /* 0x0016080a01007387 */ /* 0x0003e20000100a00 */
[----:B------:R-:W-:Y:S01]  /*11a90*/  IADD3 R2, R32, -0x2c, RZ ;  /* 0xffffffd420027810 */ /* 0x000fe20007ffe0ff */
[----:B-1----:R-:W-:-:S03]  /*11aa0*/  IMAD.WIDE R14, R0, 0x4, R174 ;  /* 0x00000004000e7825 */ /* 0x002fc600078e02ae */
[----:B------:R-:W-:Y:S01]  /*11ab0*/  ISETP.GE.U32.AND P2, PT, R2, 0x7fffffb5, PT ;  /* 0x7fffffb50200780c */ /* 0x000fe20003f46070 */
[----:B------:R-:W-:Y:S01]  /*11ac0*/  IMAD.WIDE R12, R0, 0x4, R176 ;  /* 0x00000004000c7825 */ /* 0x000fe200078e02b0 */
[----:B------:R-:W-:-:S03]  /*11ad0*/  IADD3 R2, R32, -0x30, RZ ;  /* 0xffffffd020027810 */ /* 0x000fc60007ffe0ff */
[----:B------:R-:W-:Y:S01]  /*11ae0*/  IMAD.WIDE R10, R0, 0x4, R178 ;  /* 0x00000004000a7825 */ /* 0x000fe200078e02b2 */
[----:B------:R-:W-:Y:S02]  /*11af0*/  ISETP.GE.U32.AND P3, PT, R2, 0x7fffffb1, PT ;  /* 0x7fffffb10200780c */ /* 0x000fe40003f66070 */
[----:B------:R-:W-:Y:S01]  /*11b00*/  IADD3 R2, R32, -0x34, RZ ;  /* 0xffffffcc20027810 */ /* 0x000fe20007ffe0ff */
[----:B------:R-:W-:-:S04]  /*11b10*/  IMAD.WIDE R56, R0, 0x4, R228 ;  /* 0x0000000400387825 */ /* 0x000fc800078e02e4 */
        /* <DEDUP_REMOVED lines=9> */
[----:B--2---:R-:W-:-:S05]  /*11bb0*/  IMAD.WIDE R36, R0, 0x4, R8 ;  /* 0x0000000400247825 */ /* 0x004fca00078e0208 */
[----:B------:R1:W-:Y:S01]  /*11bc0*/  LDGSTS.E [R33+0x1b000], [R36.64], !P4 ;  /* 0x1b00000024217fae */ /* 0x0003e2000e121844 */
[----:B---3--:R-:W-:-:S03]  /*11bd0*/  IMAD.WIDE R34, R0, 0x4, R6 ;  /* 0x0000000400227825 */ /* 0x008fc600078e0206 */
[----:B------:R-:W-:Y:S04]  /*11be0*/  STL.64 [R1+0x2650], R36 ;  /* 0x0026502401007387 */ /* 0x000fe80000100a00 */
[----:B------:R2:W-:Y:S01]  /*11bf0*/  LDGSTS.E [R33+0x1b080], [R34.64], !P4 ;  /* 0x1b08000022217fae */ /* 0x0005e2000e121844 */
[----:B----4-:R-:W-:-:S03]  /*11c00*/  IMAD.WIDE R30, R0, 0x4, R4 ;  /* 0x00000004001e7825 */ /* 0x010fc600078e0204 */
[----:B------:R-:W-:Y:S04]  /*11c10*/  STL.64 [R1+0x2648], R34 ;  /* 0x0026482201007387 */ /* 0x000fe80000100a00 */
[----:B------:R3:W-:Y:S04]  /*11c20*/  LDGSTS.E [R33+0x1b100], [R30.64], !P4 ;  /* 0x1b1000001e217fae */ /* 0x0007e8000e121844 */
[----:B------:R3:W-:Y:S04]  /*11c30*/  LDGSTS.E [R33+0x1b180], [R28.64], !P4 ;  /* 0x1b1800001c217fae */ /* 0x0007e8000e121844 */
[----:B------:R3:W-:Y:S01]  /*11c40*/  LDGSTS.E [R33+0x1b200], [R26.64], !P4 ;  /* 0x1b2000001a217fae */ /* 0x0007e2000e121844 */
[----:B------:R-:W-:-:S03]  /*11c50*/  IMAD.WIDE R8, R0, 0x4, R180 ;  /* 0x0000000400087825 */ /* 0x000fc600078e02b4 */
[----:B------:R-:W-:Y:S04]  /*11c60*/  STL.64 [R1+0x2640], R30 ;  /* 0x0026401e01007387 */ /* 0x000fe80000100a00 */
[----:B------:R3:W-:Y:S01]  /*11c70*/  LDGSTS.E [R33+0x1b280], [R24.64], !P4 ;  /* 0x1b28000018217fae */ /* 0x0007e2000e121844 */
[----:B------:R-:W-:-:S03]  /*11c80*/  IMAD.WIDE R6, R0, 0x4, R182 ;  /* 0x0000000400067825 */ /* 0x000fc600078e02b6 */
[----:B------:R-:W-:Y:S04]  /*11c90*/  STL.64 [R1+0x2638], R28 ;  /* 0x0026381c01007387 */ /* 0x000fe80000100a00 */
        /* <DEDUP_REMOVED lines=12> */
[----:B------:R3:W-:Y:S01]  /*11d60*/  LDGSTS.E [R33+0x1b600], [R10.64], !P4 ;  /* 0x1b6000000a217fae */ /* 0x0007e2000e121844 */
[----:B----4-:R-:W-:-:S03]  /*11d70*/  LOP3.LUT R19, R3, 0x1f, RZ, 0xc0, !PT ;  /* 0x0000001f03137812 */ /* 0x010fc600078ec0ff */
[----:B------:R3:W-:Y:S04]  /*11d80*/  LDGSTS.E [R33+0x1b680], [R8.64], !P4 ;  /* 0x1b68000008217fae */ /* 0x0007e8000e121844 */
[----:B------:R3:W-:Y:S04]  /*11d90*/  LDGSTS.E [R33+0x1b700], [R6.64], !P4 ;  /* 0x1b70000006217fae */ /* 0x0007e8000e121844 */
[----:B------:R3:W-:Y:S01]  /*11da0*/  LDGSTS.E [R33+0x1b780], [R4.64], !P4 ;  /* 0x1b78000004217fae */ /* 0x0007e2000e121844 */
[----:B-1----:R-:W-:-:S03]  /*11db0*/  IMAD.WIDE R36, R0, 0x4, R186 ;  /* 0x0000000400247825 */ /* 0x002fc600078e02ba */
[----:B------:R1:W-:Y:S01]  /*11dc0*/  STL.64 [R1+0x2608], R16 ;  /* 0x0026081001007387 */ /* 0x0003e20000100a00 */
[----:B--2---:R-:W-:-:S04]  /*11dd0*/  IMAD.WIDE R34, R0, 0x4, R188 ;  /* 0x0000000400227825 */ /* 0x004fc800078e02bc */
[----:B---3--:R-:W-:-:S04]  /*11de0*/  IMAD.WIDE R32, R0, 0x4, R190 ;  /* 0x0000000400207825 */ /* 0x008fc800078e02be */
[----:B------:R-:W-:Y:S01]  /*11df0*/  IMAD.SHL.U32 R191, R19, 0x4, RZ ;  /* 0x0000000413bf7824 */ /* 0x000fe200078e00ff */
[----:B------:R2:W-:Y:S01]  /*11e00*/  STL.64 [R1+0x2600], R14 ;  /* 0x0026000e01007387 */ /* 0x0005e20000100a00 */
[----:B------:R-:W-:-:S03]  /*11e10*/  IMAD.WIDE R30, R0, 0x4, R192 ;  /* 0x00000004001e7825 */ /* 0x000fc600078e02c0 */
[----:B------:R3:W-:Y:S01]  /*11e20*/  STL.64 [R1+0x25f8], R12 ;  /* 0x0025f80c01007387 */ /* 0x0007e20000100a00 */
[----:B------:R-:W-:-:S03]  /*11e30*/  LOP3.LUT R190, R191, 0x40, RZ, 0x3c, !PT ;  /* 0x00000040bfbe7812 */ /* 0x000fc600078e3cff */
[----:B------:R4:W-:Y:S01]  /*11e40*/  STL.64 [R1+0x25f0], R10 ;  /* 0x0025f00a01007387 */ /* 0x0009e20000100a00 */
[----:B------:R-:W-:-:S03]  /*11e50*/  IMAD.WIDE R28, R0, 0x4, R194 ;  /* 0x00000004001c7825 */ /* 0x000fc600078e02c2 */
[----:B------:R1:W-:Y:S01]  /*11e60*/  STL.64 [R1+0x25e8], R8 ;  /* 0x0025e80801007387 */ /* 0x0003e20000100a00 */
[----:B------:R-:W-:-:S03]  /*11e70*/  IMAD.WIDE R26, R0, 0x4, R196 ;  /* 0x00000004001a7825 */ /* 0x000fc600078e02c4 */
[----:B------:R1:W-:Y:S01]  /*11e80*/  STL.64 [R1+0x25e0], R6 ;  /* 0x0025e00601007387 */ /* 0x0003e20000100a00 */
[----:B------:R-:W-:-:S03]  /*11e90*/  IMAD.WIDE R24, R0, 0x4, R198 ;  /* 0x0000000400187825 */ /* 0x000fc600078e02c6 */
[----:B------:R2:W-:Y:S01]  /*11ea0*/  STL.64 [R1+0x1b70], R4 ;  /* 0x001b700401007387 */ /* 0x0005e20000100a00 */
[----:B------:R-:W-:-:S03]  /*11eb0*/  IMAD.WIDE R22, R0, 0x4, R200 ;  /* 0x0000000400167825 */ /* 0x000fc600078e02c8 */
[----:B------:R-:W-:Y:S01]  /*11ec0*/  STL.64 [R1+0x26d0], R36 ;  /* 0x0026d02401007387 */ /* 0x000fe20000100a00 */
[----:B------:R-:W-:-:S03]  /*11ed0*/  IMAD.WIDE R20, R0, 0x4, R202 ;  /* 0x0000000400147825 */ /* 0x000fc600078e02ca */
[----:B------:R3:W-:Y:S01]  /*11ee0*/  LDGSTS.E [R190+0x1d000], [R36.64], !P1 ;  /* 0x1d00000024be7fae */ /* 0x0007e2000c921844 */
[----:B-1----:R-:W-:-:S03]  /*11ef0*/  IMAD.WIDE R16, R0, 0x4, R204 ;  /* 0x0000000400107825 */ /* 0x002fc600078e02cc */
[----:B------:R-:W-:Y:S04]  /*11f00*/  STL.64 [R1+0x26c8], R34 ;  /* 0x0026c82201007387 */ /* 0x000fe80000100a00 */
[----:B------:R1:W-:Y:S01]  /*11f10*/  LDGSTS.E [R190+0x1d080], [R34.64], !P1 ;  /* 0x1d08000022be7fae */ /* 0x0003e2000c921844 */
[----:B--2---:R-:W-:-:S03]  /*11f20*/  IMAD.WIDE R14, R0, 0x4, R206 ;  /* 0x00000004000e7825 */ /* 0x004fc600078e02ce */
[----:B------:R-:W-:Y:S04]  /*11f30*/  STL.64 [R1+0x26c0], R32 ;  /* 0x0026c02001007387 */ /* 0x000fe80000100a00 */
[----:B------:R2:W-:Y:S01]  /*11f40*/  LDGSTS.E [R190+0x1d100], [R32.64], !P1 ;  /* 0x1d10000020be7fae */ /* 0x0005e2000c921844 */
[----:B---3--:R-:W-:-:S03]  /*11f50*/  IMAD.WIDE R12, R0, 0x4, R208 ;  /* 0x00000004000c7825 */ /* 0x008fc600078e02d0 */
[----:B------:R-:W-:Y:S04]  /*11f60*/  STL.64 [R1+0x26b8], R30 ;  /* 0x0026b81e01007387 */ /* 0x000fe80000100a00 */
[----:B------:R3:W-:Y:S01]  /*11f70*/  LDGSTS.E [R190+0x1d180], [R30.64], !P1 ;  /* 0x1d1800001ebe7fae */ /* 0x0007e2000c921844 */
[----:B----4-:R-:W-:-:S03]  /*11f80*/  IMAD.WIDE R10, R0, 0x4, R210 ;  /* 0x00000004000a7825 */ /* 0x010fc600078e02d2 */
[----:B------:R-:W-:Y:S04]  /*11f90*/  STL.64 [R1+0x26b0], R28 ;  /* 0x0026b01c01007387 */ /* 0x000fe80000100a00 */
        /* <DEDUP_REMOVED lines=29> */
[----:B-1----:R-:W-:-:S03]  /*12170*/  IMAD.WIDE R6, R0, 0x4, R220 ;  /* 0x0000000400067825 */ /* 0x002fc600078e02dc */
[----:B------:R-:W-:Y:S01]  /*12180*/  STL.64 [R1+0x2908], R12 ;  /* 0x0029080c01007387 */ /* 0x000fe20000100a00 */
[----:B--2---:R-:W-:-:S03]  /*12190*/  IMAD.WIDE R4, R0, 0x4, R222 ;  /* 0x0000000400047825 */ /* 0x004fc600078e02de */
[----:B------:R-:W-:Y:S04]  /*121a0*/  STL.64 [R1+0x2900], R6 ;  /* 0x0029000601007387 */ /* 0x000fe80000100a00 */
[----:B------:R1:W-:Y:S04]  /*121b0*/  STL.64 [R1+0x28f8], R4 ;  /* 0x0028f80401007387 */ /* 0x0003e80000100a00 */
[----:B------:R2:W-:Y:S04]  /*121c0*/  STL.64 [R1+0x28f0], R10 ;  /* 0x0028f00a01007387 */ /* 0x0005e80000100a00 */
[----:B------:R2:W-:Y:S04]  /*121d0*/  STL.64 [R1+0x28e8], R8 ;  /* 0x0028e80801007387 */ /* 0x0005e80000100a00 */
[----:B------:R1:W-:Y:S04]  /*121e0*/  STL.64 [R1+0x28e0], R56 ;  /* 0x0028e03801007387 */ /* 0x0003e80000100a00 */
[----:B------:R-:W-:Y:S01]  /*121f0*/  STL.64 [R1+0x28d8], R54 ;  /* 0x0028d83601007387 */ /* 0x000fe20000100a00 */
[----:B------:R-:W-:-:S03]  /*12200*/  IMAD.WIDE R36, R0, 0x4, R248 ;  /* 0x0000000400247825 */ /* 0x000fc600078e02f8 */
[----:B------:R1:W-:Y:S04]  /*12210*/  STL.64 [R1+0x28d0], R52 ;  /* 0x0028d03401007387 */ /* 0x0003e80000100a00 */
[----:B------:R-:W-:Y:S04]  /*12220*/  STL.64 [R1+0x28c8], R50 ;  /* 0x0028c83201007387 */ /* 0x000fe80000100a00 */
[----:B------:R1:W-:Y:S04]  /*12230*/  STL.64 [R1+0x28c0], R48 ;  /* 0x0028c03001007387 */ /* 0x0003e80000100a00 */
[----:B------:R-:W-:Y:S04]  /*12240*/  STL.64 [R1+0x28b8], R46 ;  /* 0x0028b82e01007387 */ /* 0x000fe80000100a00 */
[----:B------:R1:W-:Y:S04]  /*12250*/  STL.64 [R1+0x28b0], R44 ;  /* 0x0028b02c01007387 */ /* 0x0003e80000100a00 */
[----:B------:R-:W-:Y:S04]  /*12260*/  STL.64 [R1+0x28a8], R42 ;  /* 0x0028a82a01007387 */ /* 0x000fe80000100a00 */
[----:B------:R1:W-:Y:S04]  /*12270*/  STL.64 [R1+0x28a0], R40 ;  /* 0x0028a02801007387 */ /* 0x0003e80000100a00 */
[----:B------:R1:W-:Y:S04]  /*12280*/  LDGSTS.E [R190+0x1f000], [R12.64], !P5 ;  /* 0x1f0000000cbe7fae */ /* 0x0003e8000e921844 */
[----:B------:R-:W-:Y:S04]  /*12290*/  STL.64 [R1+0x2898], R38 ;  /* 0x0028982601007387 */ /* 0x000fe80000100a00 */
[----:B------:R1:W-:Y:S04]  /*122a0*/  LDGSTS.E [R190+0x1f080], [R6.64], !P5 ;  /* 0x1f08000006be7fae */ /* 0x0003e8000e921844 */
[----:B------:R1:W-:Y:S04]  /*122b0*/  STL.64 [R1+0x2890], R36 ;  /* 0x0028902401007387 */ /* 0x0003e80000100a00 */
[----:B------:R1:W-:Y:S04]  /*122c0*/  LDGSTS.E [R190+0x1f100], [R4.64], !P5 ;  /* 0x1f10000004be7fae */ /* 0x0003e8000e921844 */
[----:B------:R-:W3:Y:S04]  /*122d0*/  LDL.LU.64 R34, [R1+0x790] ;  /* 0x0007900001227983 */ /* 0x000ee80000300a00 */
[----:B------:R2:W-:Y:S04]  /*122e0*/  LDGSTS.E [R190+0x1f180], [R10.64], !P5 ;  /* 0x1f1800000abe7fae */ /* 0x0005e8000e921844 */
[----:B-1----:R-:W3:Y:S04]  /*122f0*/  LDL.LU.64 R4, [R1+0x788] ;  /* 0x0007880001047983 */ /* 0x002ee80000300a00 */
[----:B------:R-:W3:Y:S04]  /*12300*/  LDL.LU.64 R6, [R1+0x780] ;  /* 0x0007800001067983 */ /* 0x000ee80000300a00 */
[----:B------:R-:W3:Y:S04]  /*12310*/  LDL.LU.64 R64, [R1+0x778] ;  /* 0x0007780001407983 */ /* 0x000ee80000300a00 */
[----:B------:R-:W3:Y:S04]  /*12320*/  LDL.LU.64 R30, [R1+0x770] ;  /* 0x00077000011e7983 */ /* 0x000ee80000300a00 */
[----:B----4-:R-:W4:Y:S04]  /*12330*/  LDL.LU.64 R28, [R1+0x768] ;  /* 0x00076800011c7983 */ /* 0x010f280000300a00 */
[----:B------:R-:W4:Y:S04]  /*12340*/  LDL.LU.64 R26, [R1+0x760] ;  /* 0x00076000011a7983 */ /* 0x000f280000300a00 */
[----:B------:R-:W4:Y:S04]  /*12350*/  LDL.LU.64 R24, [R1+0x758] ;  /* 0x0007580001187983 */ /* 0x000f280000300a00 */
[----:B------:R-:W4:Y:S04]  /*12360*/  LDL.LU.64 R22, [R1+0x750] ;  /* 0x0007500001167983 */ /* 0x000f280000300a00 */
[----:B------:R-:W4:Y:S04]  /*12370*/  LDL.LU.64 R20, [R1+0x748] ;  /* 0x0007480001147983 */ /* 0x000f280000300a00 */
[----:B------:R-:W4:Y:S04]  /*12380*/  LDL.LU.64 R16, [R1+0x740] ;  /* 0x0007400001107983 */ /* 0x000f280000300a00 */
[----:B------:R-:W4:Y:S04]  /*12390*/  LDL.LU.64 R14, [R1+0x738] ;  /* 0x00073800010e7983 */ /* 0x000f280000300a00 */
[----:B------:R-:W4:Y:S04]  /*123a0*/  LDL.LU.64 R12, [R1+0x730] ;  /* 0x00073000010c7983 */ /* 0x000f280000300a00 */
[----:B------:R1:W-:Y:S04]  /*123b0*/  LDGSTS.E [R190+0x1f200], [R8.64], !P5 ;  /* 0x1f20000008be7fae */ /* 0x0003e8000e921844 */
[----:B--2---:R-:W2:Y:S01]  /*123c0*/  LDL.LU.64 R10, [R1+0x728] ;  /* 0x00072800010a7983 */ /* 0x004ea20000300a00 */
[----:B------:R-:W-:-:S02]  /*123d0*/  MOV R185, c[0x0][0x180] ;  /* 0x0000600000b97a02 */ /* 0x000fc40000000f00 */
[----:B------:R-:W-:Y:S01]  /*123e0*/  ISETP.GE.U32.AND P4, PT, R2, 0x7fffffad, PT ;  /* 0x7fffffad0200780c */ /* 0x000fe20003f86070 */
[----:B------:R2:W-:Y:S04]  /*123f0*/  LDGSTS.E [R190+0x1f280], [R56.64], !P5 ;  /* 0x1f28000038be7fae */ /* 0x0005e8000e921844 */
[----:B-1----:R-:W2:Y:S04]  /*12400*/  LDL.LU.64 R8, [R1+0x720] ;  /* 0x0007200001087983 */ /* 0x002ea80000300a00 */
[----:B------:R-:W2:Y:S01]  /*12410*/  LDL.LU.64 R32, [R1+0x718] ;  /* 0x0007180001207983 */ /* 0x000ea20000300a00 */
[----:B------:R-:W-:-:S03]  /*12420*/  IADD3 R2, R185, -0x38, RZ ;  /* 0xffffffc8b9027810 */ /* 0x000fc60007ffe0ff */
[----:B------:R1:W-:Y:S04]  /*12430*/  LDGSTS.E [R190+0x1f300], [R54.64], !P5 ;  /* 0x1f30000036be7fae */ /* 0x0003e8000e921844 */
[----:B------:R1:W-:Y:S01]  /*12440*/  LDGSTS.E [R190+0x1f380], [R52.64], !P5 ;  /* 0x1f38000034be7fae */ /* 0x0003e2000e921844 */
[----:B------:R-:W-:-:S03]  /*12450*/  ISETP.GE.U32.AND P1, PT, R2, 0x7fffffa9, PT ;  /* 0x7fffffa90200780c */ /* 0x000fc60003f26070 */
[----:B------:R1:W-:Y:S01]  /*12460*/  LDGSTS.E [R190+0x1f400], [R50.64], !P5 ;  /* 0x1f40000032be7fae */ /* 0x0003e2000e921844 */
[----:B------:R-:W-:-:S03]  /*12470*/  IADD3 R2, R185, -0x3c, RZ ;  /* 0xffffffc4b9027810 */ /* 0x000fc60007ffe0ff */
[----:B------:R1:W-:Y:S04]  /*12480*/  LDGSTS.E [R190+0x1f480], [R48.64], !P5 ;  /* 0x1f48000030be7fae */ /* 0x0003e8000e921844 */
[----:B------:R1:W-:Y:S04]  /*12490*/  LDGSTS.E [R190+0x1f500], [R46.64], !P5 ;  /* 0x1f5000002ebe7fae */ /* 0x0003e8000e921844 */
[----:B------:R1:W-:Y:S04]  /*124a0*/  LDGSTS.E [R190+0x1f580], [R44.64], !P5 ;  /* 0x1f5800002cbe7fae */ /* 0x0003e8000e921844 */
[----:B------:R1:W-:Y:S04]  /*124b0*/  LDGSTS.E [R190+0x1f600], [R42.64], !P5 ;  /* 0x1f6000002abe7fae */ /* 0x0003e8000e921844 */
[----:B------:R1:W-:Y:S04]  /*124c0*/  LDGSTS.E [R190+0x1f680], [R40.64], !P5 ;  /* 0x1f68000028be7fae */ /* 0x0003e8000e921844 */
[----:B------:R1:W-:Y:S04]  /*124d0*/  LDGSTS.E [R190+0x1f700], [R38.64], !P5 ;  /* 0x1f70000026be7fae */ /* 0x0003e8000e921844 */
[----:B------:R1:W-:Y:S01]  /*124e0*/  LDGSTS.E [R190+0x1f780], [R36.64], !P5 ;  /* 0x1f78000024be7fae */ /* 0x0003e2000e921844 */
[----:B------:R-:W-:-:S03]  /*124f0*/  ISETP.GE.U32.AND P5, PT, R2, 0x7fffffa5, PT ;  /* 0x7fffffa50200780c */ /* 0x000fc60003fa6070 */
[----:B------:R-:W-:Y:S01]  /*12500*/  STL.64 [R1+0x2cc0], R190 ;  /* 0x002cc0be01007387 */ /* 0x000fe20000100a00 */
[----:B---3--:R-:W-:-:S04]  /*12510*/  IMAD.WIDE R2, R0, 0x4, R34 ;  /* 0x0000000400027825 */ /* 0x008fc800078e0222 */
[C---:B------:R-:W-:Y:S01]  /*12520*/  IMAD.WIDE R4, R0.reuse, 0x4, R4 ;  /* 0x0000000400047825 */ /* 0x040fe200078e0204 */
[----:B------:R-:W-:Y:S03]  /*12530*/  STL.64 [R1+0x2cc8], R2 ;  /* 0x002cc80201007387 */ /* 0x000fe60000100a00 */
[C---:B------:R-:W-:Y:S01]  /*12540*/  IMAD.WIDE R6, R0.reuse, 0x4, R6 ;  /* 0x0000000400067825 */ /* 0x040fe200078e0206 */
[----:B------:R-:W-:Y:S03]  /*12550*/  STL.64 [R1+0x2cd0], R4 ;  /* 0x002cd00401007387 */ /* 0x000fe60000100a00 */
[C---:B------:R-:W-:Y:S01]  /*12560*/  IMAD.WIDE R124, R0.reuse, 0x4, R64 ;  /* 0x00000004007c7825 */ /* 0x040fe200078e0240 */
[----:B------:R-:W-:Y:S03]  /*12570*/  STL.64 [R1+0x2cd8], R6 ;  /* 0x002cd80601007387 */ /* 0x000fe60000100a00 */
[C---:B------:R-:W-:Y:S01]  /*12580*/  IMAD.WIDE R126, R0.reuse, 0x4, R30 ;  /* 0x00000004007e7825 */ /* 0x040fe200078e021e */
[----:B------:R-:W-:Y:S03]  /*12590*/  STL.64 [R1+0x2ce0], R124 ;  /* 0x002ce07c01007387 */ /* 0x000fe60000100a00 */
[C---:B----4-:R-:W-:Y:S01]  /*125a0*/  IMAD.WIDE R128, R0.reuse, 0x4, R28 ;  /* 0x0000000400807825 */ /* 0x050fe200078e021c */
[----:B------:R-:W-:Y:S03]  /*125b0*/  STL.64 [R1+0x2ce8], R126 ;  /* 0x002ce87e01007387 */ /* 0x000fe60000100a00 */
        /* <DEDUP_REMOVED lines=14> */
[C---:B--2---:R-:W-:Y:S01]  /*126a0*/  IMAD.WIDE R144, R0.reuse, 0x4, R10 ;  /* 0x0000000400907825 */ /* 0x044fe200078e020a */
[----:B------:R-:W-:Y:S03]  /*126b0*/  STL.64 [R1+0x2d28], R142 ;  /* 0x002d288e01007387 */ /* 0x000fe60000100a00 */
[C---:B------:R-:W-:Y:S01]  /*126c0*/  IMAD.WIDE R146, R0.reuse, 0x4, R8 ;  /* 0x0000000400927825 */ /* 0x040fe200078e0208 */
[----:B------:R-:W-:Y:S03]  /*126d0*/  STL.64 [R1+0x2d30], R144 ;  /* 0x002d309001007387 */ /* 0x000fe60000100a00 */
[----:B------:R-:W-:Y:S01]  /*126e0*/  IMAD.WIDE R148, R0, 0x4, R32 ;  /* 0x0000000400947825 */ /* 0x000fe200078e0220 */
[----:B------:R-:W-:Y:S04]  /*126f0*/  STL [R1+0x2d38], R147 ;  /* 0x002d389301007387 */ /* 0x000fe80000100800 */
[----:B------:R-:W-:Y:S04]  /*12700*/  STL [R1+0x2dd0], R146 ;  /* 0x002dd09201007387 */ /* 0x000fe80000100800 */
[----:B------:R-:W-:Y:S04]  /*12710*/  STL.64 [R1+0x2d40], R148 ;  /* 0x002d409401007387 */ /* 0x000fe80000100a00 */
[----:B------:R-:W-:Y:S04]  /*12720*/  STL [R1+0xad0], RZ ;  /* 0x000ad0ff01007387 */ /* 0x000fe80000100800 */
        /* <DEDUP_REMOVED lines=594> */
[----:B------:R-:W-:Y:S01]  /*14c50*/  STL [R1+0x2c], RZ ;  /* 0x00002cff01007387 */ /* 0x000fe20000100800 */
[----:B------:R-:W-:-:S03]  /*14c60*/  CS2R R248, SRZ ;  /* 0x0000000000f87805 */ /* 0x000fc6000001ff00 */
[----:B------:R-:W-:Y:S01]  /*14c70*/  STL [R1+0x10], RZ ;  /* 0x000010ff01007387 */ /* 0x000fe20000100800 */
[----:B------:R-:W-:-:S03]  /*14c80*/  CS2R R250, SRZ ;  /* 0x0000000000fa7805 */ /* 0x000fc6000001ff00 */
[----:B------:R-:W-:Y:S04]  /*14c90*/  STL [R1+0x14], RZ ;  /* 0x000014ff01007387 */ /* 0x000fe80000100800 */
[----:B------:R-:W-:Y:S04]  /*14ca0*/  STL [R1+0x18], RZ ;  /* 0x000018ff01007387 */ /* 0x000fe80000100800 */
[----:B------:R-:W-:Y:S04]  /*14cb0*/  STL [R1+0x1c], RZ ;  /* 0x00001cff01007387 */ /* 0x000fe80000100800 */
[----:B------:R-:W-:Y:S04]  /*14cc0*/  STL [R1], RZ ;  /* 0x000000ff01007387 */ /* 0x000fe80000100800 */
[----:B------:R-:W-:Y:S04]  /*14cd0*/  STL [R1+0x4], RZ ;  /* 0x000004ff01007387 */ /* 0x000fe80000100800 */
[----:B------:R-:W-:Y:S04]  /*14ce0*/  STL [R1+0x8], RZ ;  /* 0x000008ff01007387 */ /* 0x000fe80000100800 */
[----:B------:R-:W-:Y:S04]  /*14cf0*/  STL [R1+0xc], RZ ;  /* 0x00000cff01007387 */ /* 0x000fe80000100800 */
[----:B------:R-:W-:Y:S04]  /*14d00*/  STL.64 [R1+0x2d48], R248 ;  /* 0x002d48f801007387 */ /* 0x000fe80000100a00 */
        /* <DEDUP_REMOVED lines=42> */
[----:B------:R-:W-:Y:S01]  /*14fb0*/  STL.64 [R1+0x2d58], R244 ;  /* 0x002d58f401007387 */ /* 0x000fe20000100a00 */
        /* <DEDUP_REMOVED lines=13> */
[----:B------:R-:W-:Y:S04]  /*15090*/  STL.64 [R1+0x2d90], R122 ;  /* 0x002d907a01007387 */ /* 0x000fe80000100a00 */
        /* <DEDUP_REMOVED lines=112> */
[----:B-1----:R-:W-:-:S03]  /*157a0*/  CS2R R52, SRZ ;  /* 0x0000000000347805 */ /* 0x002fc6000001ff00 */
        /* <DEDUP_REMOVED lines=67> */
[----:B------:R-:W-:-:S03]  /*15be0*/  IMAD.SHL.U32 R161, R19, 0x4, RZ ;  /* 0x0000000413a17824 */ /* 0x000fc600078e00ff */
        /* <DEDUP_REMOVED lines=15> */
[----:B------:R1:W-:Y:S04]  /*15ce0*/  STL.64 [R1+0x2f38], R18 ;  /* 0x002f381201007387 */ /* 0x0003e80000100a00 */
[----:B------:R-:W-:Y:S04]  /*15cf0*/  STL.64 [R1+0x2f40], R12 ;  /* 0x002f400c01007387 */ /* 0x000fe80000100a00 */
[----:B------:R2:W-:Y:S04]  /*15d00*/  STL.64 [R1+0x2f48], R14 ;  /* 0x002f480e01007387 */ /* 0x0005e80000100a00 */
[----:B------:R-:W-:Y:S04]  /*15d10*/  STL.64 [R1+0x2f50], R8 ;  /* 0x002f500801007387 */ /* 0x000fe80000100a00 */
[----:B------:R3:W-:Y:S04]  /*15d20*/  STL.64 [R1+0x2f58], R10 ;  /* 0x002f580a01007387 */ /* 0x0007e80000100a00 */
        /* <DEDUP_REMOVED lines=8> */
[----:B------:R-:W4:Y:S04]  /*15db0*/  LDL.LU.64 R182, [R1+0x1420] ;  /* 0x0014200001b67983 */ /* 0x000f280000300a00 */
[----:B------:R-:W2:Y:S04]  /*15dc0*/  LDL.LU.64 R180, [R1+0x1438] ;  /* 0x0014380001b47983 */ /* 0x000ea80000300a00 */
[----:B------:R-:W2:Y:S04]  /*15dd0*/  LDL.LU.64 R178, [R1+0x1450] ;  /* 0x0014500001b27983 */ /* 0x000ea80000300a00 */
[----:B------:R-:W3:Y:S04]  /*15de0*/  LDL.LU.64 R176, [R1+0x1468] ;  /* 0x0014680001b07983 */ /* 0x000ee80000300a00 */
[----:B------:R-:W4:Y:S04]  /*15df0*/  LDL.LU.64 R174, [R1+0x1490] ;  /* 0x0014900001ae7983 */ /* 0x000f280000300a00 */
[----:B------:R-:W4:Y:S04]  /*15e00*/  LDL.LU.64 R172, [R1+0x14a8] ;  /* 0x0014a80001ac7983 */ /* 0x000f280000300a00 */
[----:B------:R-:W4:Y:S04]  /*15e10*/  LDL.LU.64 R170, [R1+0x14c0] ;  /* 0x0014c00001aa7983 */ /* 0x000f280000300a00 */
[----:B------:R-:W4:Y:S04]  /*15e20*/  LDL.LU.64 R168, [R1+0x14d8] ;  /* 0x0014d80001a87983 */ /* 0x000f280000300a00 */
[----:B------:R-:W1:Y:S04]  /*15e30*/  LDL.LU.64 R166, [R1+0x1500] ;  /* 0x0015000001a67983 */ /* 0x000e680000300a00 */
[----:B------:R-:W4:Y:S04]  /*15e40*/  LDL.LU.64 R164, [R1+0x1518] ;  /* 0x0015180001a47983 */ /* 0x000f280000300a00 */
[----:B------:R-:W4:Y:S04]  /*15e50*/  LDL.LU.64 R162, [R1+0x1530] ;  /* 0x0015300001a27983 */ /* 0x000f280000300a00 */
[----:B------:R-:W4:Y:S04]  /*15e60*/  LDL.LU.64 R154, [R1+0x1548] ;  /* 0x00154800019a7983 */ /* 0x000f280000300a00 */
[----:B------:R-:W-:Y:S04]  /*15e70*/  STL [R1+0x7b0], RZ ;  /* 0x0007b0ff01007387 */ /* 0x000fe80000100800 */
[----:B------:R-:W-:Y:S04]  /*15e80*/  STL [R1+0x7b4], RZ ;  /* 0x0007b4ff01007387 */ /* 0x000fe80000100800 */
[----:B------:R-:W-:Y:S04]  /*15e90*/  STL [R1+0x7b8], RZ ;  /* 0x0007b8ff01007387 */ /* 0x000fe80000100800 */
[----:B------:R-:W-:Y:S04]  /*15ea0*/  STL [R1+0x7bc], RZ ;  /* 0x0007bcff01007387 */ /* 0x000fe80000100800 */
[----:B------:R-:W4:Y:S04]  /*15eb0*/  LDL.LU.64 R152, [R1+0x1570] ;  /* 0x0015700001987983 */ /* 0x000f280000300a00 */
[----:B------:R-:W4:Y:S04]  /*15ec0*/  LDL.LU.64 R150, [R1+0x1588] ;  /* 0x0015880001967983 */ /* 0x000f280000300a00 */
[----:B------:R-:W4:Y:S04]  /*15ed0*/  LDL.LU.64 R158, [R1+0x15a0] ;  /* 0x0015a000019e7983 */ /* 0x000f280000300a00 */
[----:B------:R-:W4:Y:S04]  /*15ee0*/  LDL.LU.64 R156, [R1+0x15b8] ;  /* 0x0015b800019c7983 */ /* 0x000f280000300a00 */
[----:B------:R-:W-:Y:S04]  /*15ef0*/  STL [R1+0x7a0], RZ ;  /* 0x0007a0ff01007387 */ /* 0x000fe80000100800 */
[----:B------:R-:W-:Y:S04]  /*15f00*/  STL [R1+0x7a4], RZ ;  /* 0x0007a4ff01007387 */ /* 0x000fe80000100800 */
[----:B------:R-:W-:Y:S04]  /*15f10*/  STL [R1+0x7a8], RZ ;  /* 0x0007a8ff01007387 */ /* 0x000fe80000100800 */
[----:B------:R-:W-:Y:S01]  /*15f20*/  STL [R1+0x7ac], RZ ;  /* 0x0007acff01007387 */ /* 0x000fe20000100800 */
[----:B------:R-:W-:-:S03]  /*15f30*/  LOP3.LUT R160, R161, 0x60, RZ, 0x3c, !PT ;  /* 0x00000060a1a07812 */ /* 0x000fc600078e3cff */
        /* <DEDUP_REMOVED lines=24> */
[----:B--2---:R-:W-:-:S04]  /*160c0*/  IMAD.WIDE R224, R0, 0x4, R178 ;  /* 0x0000000400e07825 */ /* 0x004fc800078e02b2 */
[----:B---3--:R-:W-:-:S04]  /*160d0*/  IMAD.WIDE R226, R0, 0x4, R176 ;  /* 0x0000000400e27825 */ /* 0x008fc800078e02b0 */
[----:B-1----:R-:W-:-:S04]  /*160e0*/  IMAD.WIDE R18, R0, 0x4, R166 ;  /* 0x0000000400127825 */ /* 0x002fc800078e02a6 */
[C---:B----4-:R-:W-:Y:S01]  /*160f0*/  IMAD.WIDE R16, R0.reuse, 0x4, R164 ;  /* 0x0000000400107825 */ /* 0x050fe200078e02a4 */
[----:B------:R1:W-:Y:S03]  /*16100*/  STL.64 [R1+0x190], R18 ;  /* 0x0001901201007387 */ /* 0x0003e60000100a00 */
[C---:B------:R-:W-:Y:S01]  /*16110*/  IMAD.WIDE R14, R0.reuse, 0x4, R162 ;  /* 0x00000004000e7825 */ /* 0x040fe200078e02a2 */
[----:B------:R2:W-:Y:S03]  /*16120*/  STL.64 [R1+0x200], R16 ;  /* 0x0002001001007387 */ /* 0x0005e60000100a00 */
[C---:B------:R-:W-:Y:S01]  /*16130*/  IMAD.WIDE R12, R0.reuse, 0x4, R154 ;  /* 0x00000004000c7825 */ /* 0x040fe200078e029a */
[----:B------:R3:W-:Y:S04]  /*16140*/  STL.64 [R1+0x208], R14 ;  /* 0x0002080e01007387 */ /* 0x0007e80000100a00 */
[----:B------:R4:W-:Y:S01]  /*16150*/  STL.64 [R1+0x210], R12 ;  /* 0x0002100c01007387 */ /* 0x0009e20000100a00 */
[----:B------:R-:W-:-:S04]  /*16160*/  IMAD.WIDE R228, R0, 0x4, R174 ;  /* 0x0000000400e47825 */ /* 0x000fc800078e02ae */
[----:B------:R-:W-:-:S04]  /*16170*/  IMAD.WIDE R10, R0, 0x4, R152 ;  /* 0x00000004000a7825 */ /* 0x000fc800078e0298 */
[C---:B------:R-:W-:Y:S01]  /*16180*/  IMAD.WIDE R8, R0.reuse, 0x4, R150 ;  /* 0x0000000400087825 */ /* 0x040fe200078e0296 */
[----:B------:R1:W-:Y:S03]  /*16190*/  STL.64 [R1+0x218], R10 ;  /* 0x0002180a01007387 */ /* 0x0003e60000100a00 */
[C---:B------:R-:W-:Y:S01]  /*161a0*/  IMAD.WIDE R6, R0.reuse, 0x4, R158 ;  /* 0x0000000400067825 */ /* 0x040fe200078e029e */
[----:B------:R-:W2:Y:S03]  /*161b0*/  LDL.LU.64 R150, [R1+0x15e0] ;  /* 0x0015e00001967983 */ /* 0x000ea60000300a00 */
[C---:B------:R-:W-:Y:S01]  /*161c0*/  IMAD.WIDE R4, R0.reuse, 0x4, R156 ;  /* 0x0000000400047825 */ /* 0x040fe200078e029c */
[----:B------:R1:W-:Y:S04]  /*161d0*/  STL.64 [R1+0x220], R8 ;  /* 0x0002200801007387 */ /* 0x0003e80000100a00 */
[----:B------:R-:W3:Y:S04]  /*161e0*/  LDL.LU.64 R178, [R1+0x15f8] ;  /* 0x0015f80001b27983 */ /* 0x000ee80000300a00 */
[----:B------:R1:W-:Y:S04]  /*161f0*/  STL.64 [R1+0x228], R6 ;  /* 0x0002280601007387 */ /* 0x0003e80000100a00 */
[----:B------:R-:W4:Y:S01]  /*16200*/  LDL.LU.64 R158, [R1+0x1610] ;  /* 0x00161000019e7983 */ /* 0x000f220000300a00 */
[----:B------:R-:W-:-:S03]  /*16210*/  IMAD.WIDE R230, R0, 0x4, R172 ;  /* 0x0000000400e67825 */ /* 0x000fc600078e02ac */
[----:B------:R1:W-:Y:S01]  /*16220*/  STL.64 [R1+0x240], R4 ;  /* 0x0002400401007387 */ /* 0x0003e20000100a00 */
[----:B------:R-:W-:-:S03]  /*16230*/  IMAD.WIDE R220, R0, 0x4, R182 ;  /* 0x0000000400dc7825 */ /* 0x000fc600078e02b6 */
[----:B------:R-:W4:Y:S01]  /*16240*/  LDL.LU.64 R176, [R1+0x1618] ;  /* 0x0016180001b07983 */ /* 0x000f220000300a00 */
[----:B------:R-:W-:-:S03]  /*16250*/  IMAD.WIDE R232, R0, 0x4, R170 ;  /* 0x0000000400e87825 */ /* 0x000fc600078e02aa */
[----:B------:R-:W4:Y:S01]  /*16260*/  LDL.LU.64 R174, [R1+0x1620] ;  /* 0x0016200001ae7983 */ /* 0x000f220000300a00 */
[----:B------:R-:W-:-:S03]  /*16270*/  IMAD.WIDE R222, R0, 0x4, R180 ;  /* 0x0000000400de7825 */ /* 0x000fc600078e02b4 */
[----:B------:R-:W4:Y:S01]  /*16280*/  LDL.LU.64 R172, [R1+0x1628] ;  /* 0x0016280001ac7983 */ /* 0x000f220000300a00 */
[----:B------:R-:W-:-:S03]  /*16290*/  IMAD.WIDE R234, R0, 0x4, R168 ;  /* 0x0000000400ea7825 */ /* 0x000fc600078e02a8 */
[----:B------:R-:W4:Y:S04]  /*162a0*/  LDL.LU.64 R170, [R1+0x1630] ;  /* 0x0016300001aa7983 */ /* 0x000f280000300a00 */
[----:B------:R-:W1:Y:S04]  /*162b0*/  LDL.LU.64 R168, [R1+0x1638] ;  /* 0x0016380001a87983 */ /* 0x000e680000300a00 */
[----:B------:R-:W4:Y:S04]  /*162c0*/  LDL.LU.64 R166, [R1+0x1640] ;  /* 0x0016400001a67983 */ /* 0x000f280000300a00 */
[----:B------:R-:W4:Y:S04]  /*162d0*/  LDL.LU.64 R164, [R1+0x1648] ;  /* 0x0016480001a47983 */ /* 0x000f280000300a00 */
        /* <DEDUP_REMOVED lines=8> */
[----:B------:R-:W4:Y:S04]  /*16360*/  LDL.LU.64 R162, [R1+0x1650] ;  /* 0x0016500001a27983 */ /* 0x000f280000300a00 */
[----:B------:R-:W4:Y:S04]  /*16370*/  LDL.LU.64 R156, [R1+0x1658] ;  /* 0x00165800019c7983 */ /* 0x000f280000300a00 */
[----:B------:R-:W4:Y:S04]  /*16380*/  LDL.LU.64 R152, [R1+0x1660] ;  /* 0x0016600001987983 */ /* 0x000f280000300a00 */
[----:B------:R-:W4:Y:S04]  /*16390*/  LDL.LU.64 R154, [R1+0x1668] ;  /* 0x00166800019a7983 */ /* 0x000f280000300a00 */
        /* <DEDUP_REMOVED lines=13> */
[----:B------:R-:W-:-:S03]  /*16470*/  IADD3 R2, R185, -0x40, RZ ;  /* 0xffffffc0b9027810 */ /* 0x000fc60007ffe0ff */
[----:B------:R1:W-:Y:S04]  /*16480*/  LDGSTS.E [R160+0x13e80], [R8.64], !P0 ;  /* 0x13e8000008a07fae */ /* 0x0003e8000c121844 */
[----:B------:R1:W-:Y:S04]  /*16490*/  LDGSTS.E [R160+0x13f00], [R6.64], !P0 ;  /* 0x13f0000006a07fae */ /* 0x0003e8000c121844 */
[----:B------:R1:W-:Y:S01]  /*164a0*/  LDGSTS.E [R160+0x13f80], [R4.64], !P0 ;  /* 0x13f8000004a07fae */ /* 0x0003e2000c121844 */
[----:B--2---:R-:W-:-:S03]  /*164b0*/  IMAD.WIDE R32, R0, 0x4, R150 ;  /* 0x0000000400207825 */ /* 0x004fc600078e0296 */
[----:B------:R-:W2:Y:S01]  /*164c0*/  LDL.LU.64 R150, [R1+0x1670] ;  /* 0x0016700001967983 */ /* 0x000ea20000300a00 */
[----:B---3--:R-:W-:-:S04]  /*164d0*/  IMAD.WIDE R30, R0, 0x4, R178 ;  /* 0x00000004001e7825 */ /* 0x008fc800078e02b2 */
[----:B----4-:R-:W-:-:S04]  /*164e0*/  IMAD.WIDE R28, R0, 0x4, R158 ;  /* 0x00000004001c7825 */ /* 0x010fc800078e029e */
[C---:B------:R-:W-:Y:S01]  /*164f0*/  IMAD.WIDE R26, R0.reuse, 0x4, R176 ;  /* 0x00000004001a7825 */ /* 0x040fe200078e02b0 */
[----:B------:R-:W3:Y:S03]  /*16500*/  LDL.LU.64 R158, [R1+0x1678] ;  /* 0x00167800019e7983 */ /* 0x000ee60000300a00 */
[C---:B------:R-:W-:Y:S01]  /*16510*/  IMAD.WIDE R24, R0.reuse, 0x4, R174 ;  /* 0x0000000400187825 */ /* 0x040fe200078e02ae */
[----:B------:R-:W-:Y:S03]  /*16520*/  STL.64 [R1+0x298], R32 ;  /* 0x0002982001007387 */ /* 0x000fe60000100a00 */
[C---:B------:R-:W-:Y:S01]  /*16530*/  IMAD.WIDE R22, R0.reuse, 0x4, R172 ;  /* 0x0000000400167825 */ /* 0x040fe200078e02ac */
[----:B------:R-:W-:Y:S03]  /*16540*/  STL.64 [R1+0x2a0], R30 ;  /* 0x0002a01e01007387 */ /* 0x000fe60000100a00 */
[C---:B------:R-:W-:Y:S01]  /*16550*/  IMAD.WIDE R20, R0.reuse, 0x4, R170 ;  /* 0x0000000400147825 */ /* 0x040fe200078e02aa */
[----:B------:R-:W-:Y:S03]  /*16560*/  STL.64 [R1+0x2a8], R28 ;  /* 0x0002a81c01007387 */ /* 0x000fe60000100a00 */
[C---:B-1----:R-:W-:Y:S01]  /*16570*/  IMAD.WIDE R18, R0.reuse, 0x4, R168 ;  /* 0x0000000400127825 */ /* 0x042fe200078e02a8 */
[----:B------:R-:W-:Y:S03]  /*16580*/  STL.64 [R1+0x2b0], R26 ;  /* 0x0002b01a01007387 */ /* 0x000fe60000100a00 */
[C---:B------:R-:W-:Y:S01]  /*16590*/  IMAD.WIDE R16, R0.reuse, 0x4, R166 ;  /* 0x0000000400107825 */ /* 0x040fe200078e02a6 */
[----:B------:R-:W-:Y:S03]  /*165a0*/  STL.64 [R1+0x2b8], R24 ;  /* 0x0002b81801007387 */ /* 0x000fe60000100a00 */
[C---:B------:R-:W-:Y:S01]  /*165b0*/  IMAD.WIDE R14, R0.reuse, 0x4, R164 ;  /* 0x00000004000e7825 */ /* 0x040fe200078e02a4 */
[----:B------:R-:W-:Y:S04]  /*165c0*/  STL.64 [R1+0x2c0], R22 ;  /* 0x0002c01601007387 */ /* 0x000fe80000100a00 */
[----:B------:R-:W-:Y:S04]  /*165d0*/  STL.64 [R1+0x2c8], R20 ;  /* 0x0002c81401007387 */ /* 0x000fe80000100a00 */
[----:B------:R-:W-:Y:S04]  /*165e0*/  STL.64 [R1+0x2d0], R18 ;  /* 0x0002d01201007387 */ /* 0x000fe80000100a00 */
[----:B------:R-:W-:Y:S04]  /*165f0*/  STL.64 [R1+0x2d8], R16 ;  /* 0x0002d81001007387 */ /* 0x000fe80000100a00 */
[----:B------:R-:W4:Y:S04]  /*16600*/  LDL.LU.64 R168, [R1+0xc30] ;  /* 0x000c300001a87983 */ /* 0x000f280000300a00 */
[----:B------:R-:W-:Y:S04]  /*16610*/  STL.64 [R1+0x2e0], R14 ;  /* 0x0002e00e01007387 */ /* 0x000fe80000100a00 */
[----:B------:R-:W4:Y:S01]  /*16620*/  LDL.LU.64 R166, [R1+0xc28] ;  /* 0x000c280001a67983 */ /* 0x000f220000300a00 */
[----:B------:R-:W-:-:S04]  /*16630*/  IMAD.WIDE R12, R0, 0x4, R162 ;  /* 0x00000004000c7825 */ /* 0x000fc800078e02a2 */
[C---:B------:R-:W-:Y:S01]  /*16640*/  IMAD.WIDE R10, R0.reuse, 0x4, R156 ;  /* 0x00000004000a7825 */ /* 0x040fe200078e029c */
[----:B------:R-:W-:Y:S04]  /*16650*/  STL.64 [R1+0x2e8], R12 ;  /* 0x0002e80c01007387 */ /* 0x000fe80000100a00 */
[----:B------:R-:W4:Y:S01]  /*16660*/  LDL.LU.64 R156, [R1+0xc20] ;  /* 0x000c2000019c7983 */ /* 0x000f220000300a00 */
[----:B------:R-:W-:Y:S01]  /*16670*/  IMAD.WIDE R8, R0, 0x4, R152 ;  /* 0x0000000400087825 */ /* 0x000fe200078e0298 */
[----:B------:R-:W-:Y:S02]  /*16680*/  ISETP.GE.U32.AND P0, PT, R2, 0x7fffffa1, PT ;  /* 0x7fffffa10200780c */ /* 0x000fe40003f06070 */
[----:B------:R-:W-:Y:S01]  /*16690*/  STL.64 [R1+0x2f0], R10 ;  /* 0x0002f00a01007387 */ /* 0x000fe20000100a00 */
[----:B------:R-:W-:-:S03]  /*166a0*/  IMAD.WIDE R6, R0, 0x4, R154 ;  /* 0x0000000400067825 */ /* 0x000fc600078e029a */
[----:B------:R-:W4:Y:S04]  /*166b0*/  LDL.LU.64 R152, [R1+0xc18] ;  /* 0x000c180001987983 */ /* 0x000f280000300a00 */
[----:B------:R-:W-:Y:S01]  /*166c0*/  STL.64 [R1+0x2f8], R8 ;  /* 0x0002f80801007387 */ /* 0x000fe20000100a00 */
[----:B------:R-:W-:Y:S01]  /*166d0*/  IMAD.MOV.U32 R155, RZ, RZ, 0x1f ;  /* 0x0000001fff9b7424 */ /* 0x000fe200078e00ff */
[----:B------:R-:W-:Y:S02]  /*166e0*/  ISETP.NE.U32.AND P6, PT, R252, RZ, PT ;  /* 0x000000fffc00720c */ /* 0x000fe40003fc5070 */
[----:B------:R-:W-:Y:S01]  /*166f0*/  MOV R252, c[0x0][0x18c] ;  /* 0x0000630000fc7a02 */ /* 0x000fe20000000f00 */
[----:B------:R1:W-:Y:S01]  /*16700*/  LDGSTS.E [R160+0x15800], [R32.64], !P2 ;  /* 0x1580000020a07fae */ /* 0x0003e2000d121844 */
[----:B------:R-:W-:-:S03]  /*16710*/  IADD3 R173, R155, c[0x0][0x180], RZ ;  /* 0x000060009bad7a10 */ /* 0x000fc60007ffe0ff */
[----:B------:R-:W-:Y:S01]  /*16720*/  IMAD.SHL.U32 R252, R252, 0x20, RZ ;  /* 0x00000020fcfc7824 */ /* 0x000fe200078e00ff */
        /* <DEDUP_REMOVED lines=13> */
[----:B--2---:R-:W-:-:S03]  /*16800*/  IMAD.WIDE R4, R0, 0x4, R150 ;  /* 0x0000000400047825 */ /* 0x004fc600078e0296 */
[----:B------:R-:W2:Y:S04]  /*16810*/  LDL.LU.64 R150, [R1+0xc10] ;  /* 0x000c100001967983 */ /* 0x000ea80000300a00 */
[----:B------:R1:W-:Y:S04]  /*16820*/  STL.64 [R1+0x300], R6 ;  /* 0x0003000601007387 */ /* 0x0003e80000100a00 */
[----:B------:R1:W-:Y:S04]  /*16830*/  STL.64 [R1+0x308], R4 ;  /* 0x0003080401007387 */ /* 0x0003e80000100a00 */
[----:B------:R1:W-:Y:S01]  /*16840*/  LDGSTS.E [R160+0x15f00], [R4.64], !P2 ;  /* 0x15f0000004a07fae */ /* 0x0003e2000d121844 */
[----:B---3--:R-:W-:-:S05]  /*16850*/  IMAD.WIDE R2, R0, 0x4, R158 ;  /* 0x0000000400027825 */ /* 0x008fca00078e029e */
[----:B------:R3:W-:Y:S04]  /*16860*/  STL.64 [R1+0x310], R2 ;  /* 0x0003100201007387 */ /* 0x0007e80000100a00 */
[----:B------:R-:W3:Y:S04]  /*16870*/  LDL.LU.64 R158, [R1+0xc08] ;  /* 0x000c0800019e7983 */ /* 0x000ee80000300a00 */
[----:B------:R-:W3:Y:S04]  /*16880*/  LDL.LU.64 R164, [R1+0xc00] ;  /* 0x000c000001a47983 */ /* 0x000ee80000300a00 */
[----:B------:R-:W3:Y:S04]  /*16890*/  LDL.LU.64 R162, [R1+0xbf8] ;  /* 0x000bf80001a27983 */ /* 0x000ee80000300a00 */
[----:B------:R-:W3:Y:S04]  /*168a0*/  LDL.LU.64 R170, [R1+0xbf0] ;  /* 0x000bf00001aa7983 */ /* 0x000ee80000300a00 */
[----:B------:R-:W3:Y:S04]  /*168b0*/  LDL.LU.64 R154, [R1+0xbe8] ;  /* 0x000be800019a7983 */ /* 0x000ee80000300a00 */
[----:B------:R1:W-:Y:S01]  /*168c0*/  LDGSTS.E [R160+0x15f80], [R2.64], !P2 ;  /* 0x15f8000002a07fae */ /* 0x0003e2000d121844 */
[----:B----4-:R-:W-:-:S03]  /*168d0*/  IMAD.WIDE R144, R252, 0x4, R156 ;  /* 0x00000004fc907825 */ /* 0x010fc600078e029c */
[----:B------:R-:W4:Y:S01]  /*168e0*/  LDL.LU.64 R156, [R1+0xbe0] ;  /* 0x000be000019c7983 */ /* 0x000f220000300a00 */
[----:B------:R-:W-:-:S04]  /*168f0*/  IMAD.WIDE R108, R252, 0x4, R168 ;  /* 0x00000004fc6c7825 */ /* 0x000fc800078e02a8 */
[C---:B------:R-:W-:Y:S01]  /*16900*/  IMAD.WIDE R236, R252.reuse, 0x4, R166 ;  /* 0x00000004fcec7825 */ /* 0x040fe200078e02a6 */
[----:B------:R-:W-:Y:S03]  /*16910*/  STL.64 [R1+0x1570], R108 ;  /* 0x0015706c01007387 */ /* 0x000fe60000100a00 */
[C---:B------:R-:W-:Y:S01]  /*16920*/  IMAD.WIDE R128, R252.reuse, 0x4, R152 ;  /* 0x00000004fc807825 */ /* 0x040fe200078e0298 */
[----:B------:R-:W-:Y:S04]  /*16930*/  STL.64 [R1+0x2fa0], R108 ;  /* 0x002fa06c01007387 */ /* 0x000fe80000100a00 */
[----:B------:R-:W4:Y:S01]  /*16940*/  LDL.LU.64 R166, [R1+0xbd8] ;  /* 0x000bd80001a67983 */ /* 0x000f220000300a00 */
[----:B------:R-:W-:Y:S01]  /*16950*/  ISETP.GE.AND P2, PT, R173, 0x20, PT ;  /* 0x00000020ad00780c */ /* 0x000fe20003f46270 */
[----:B--2---:R-:W-:-:S02]  /*16960*/  IMAD.WIDE R152, R252, 0x4, R150 ;  /* 0x00000004fc987825 */ /* 0x004fc400078e0296 */
[----:B------:R-:W2:Y:S04]  /*16970*/  LDL.LU.64 R150, [R1+0xbd0] ;  /* 0x000bd00001967983 */ /* 0x000ea80000300a00 */
[----:B------:R-:W-:Y:S04]  /*16980*/  STL.64 [R1+0x2888], R236 ;  /* 0x002888ec01007387 */ /* 0x000fe80000100a00 */
[----:B------:R-:W-:Y:S04]  /*16990*/  STL.64 [R1+0x2fa8], R236 ;  /* 0x002fa8ec01007387 */ /* 0x000fe80000100a00 */
[----:B------:R-:W2:Y:S01]  /*169a0*/  LDL.LU.64 R168, [R1+0xbc8] ;  /* 0x000bc80001a87983 */ /* 0x000ea20000300a00 */
[----:B---3--:R-:W-:-:S03]  /*169b0*/  IMAD.WIDE R206, R252, 0x4, R158 ;  /* 0x00000004fcce7825 */ /* 0x008fc600078e029e */
[----:B------:R-:W3:Y:S04]  /*169c0*/  LDL.LU.64 R158, [R1+0xbc0] ;  /* 0x000bc000019e7983 */ /* 0x000ee80000300a00 */
[----:B------:R-:W-:Y:S01]  /*169d0*/  STL.64 [R1+0x2880], R144 ;  /* 0x0028809001007387 */ /* 0x000fe20000100a00 */
[----:B------:R-:W-:-:S03]  /*169e0*/  IMAD.WIDE R188, R252, 0x4, R164 ;  /* 0x00000004fcbc7825 */ /* 0x000fc600078e02a4 */
[----:B------:R-:W-:Y:S01]  /*169f0*/  STL.64 [R1+0x2fb0], R144 ;  /* 0x002fb09001007387 */ /* 0x000fe20000100a00 */
[----:B------:R-:W-:-:S03]  /*16a00*/  IMAD.WIDE R172, R252, 0x4, R162 ;  /* 0x00000004fcac7825 */ /* 0x000fc600078e02a2 */
[----:B------:R-:W-:Y:S04]  /*16a10*/  STL.64 [R1+0x2878], R128 ;  /* 0x0028788001007387 */ /* 0x000fe80000100a00 */
[----:B------:R-:W-:Y:S04]  /*16a20*/  STL.64 [R1+0x2fb8], R128 ;  /* 0x002fb88001007387 */ /* 0x000fe80000100a00 */
[----:B------:R-:W3:Y:S04]  /*16a30*/  LDL.LU.64 R164, [R1+0xbb8] ;  /* 0x000bb80001a47983 */ /* 0x000ee80000300a00 */
[----:B------:R-:W3:Y:S01]  /*16a40*/  LDL.LU.64 R162, [R1+0xbb0] ;  /* 0x000bb00001a27983 */ /* 0x000ee20000300a00 */
[----:B------:R-:W-:-:S03]  /*16a50*/  IMAD.WIDE R114, R252, 0x4, R170 ;  /* 0x00000004fc727825 */ /* 0x000fc600078e02aa */
[----:B------:R-:W-:Y:S01]  /*16a60*/  STL.64 [R1+0x2870], R152 ;  /* 0x0028709801007387 */ /* 0x000fe20000100a00 */
[----:B------:R-:W-:-:S03]  /*16a70*/  IMAD.WIDE R242, R252, 0x4, R154 ;  /* 0x00000004fcf27825 */ /* 0x000fc600078e029a */
[----:B------:R-:W-:Y:S04]  /*16a80*/  STL.64 [R1+0x2fc0], R152 ;  /* 0x002fc09801007387 */ /* 0x000fe80000100a00 */
[----:B------:R-:W-:Y:S04]  /*16a90*/  STL.64 [R1+0x1548], R206 ;  /* 0x001548ce01007387 */ /* 0x000fe80000100a00 */
[----:B------:R-:W-:Y:S04]  /*16aa0*/  STL.64 [R1+0x2fc8], R206 ;  /* 0x002fc8ce01007387 */ /* 0x000fe80000100a00 */
[----:B------:R-:W3:Y:S04]  /*16ab0*/  LDL.LU.64 R154, [R1+0xba8] ;  /* 0x000ba800019a7983 */ /* 0x000ee80000300a00 */
[----:B------:R-:W-:Y:S04]  /*16ac0*/  STL.64 [R1+0x2868], R188 ;  /* 0x002868bc01007387 */ /* 0x000fe80000100a00 */
[----:B------:R-:W-:Y:S04]  /*16ad0*/  STL.64 [R1+0x2fd0], R188 ;  /* 0x002fd0bc01007387 */ /* 0x000fe80000100a00 */
[----:B------:R-:W-:Y:S01]  /*16ae0*/  STL.64 [R1+0x1530], R114 ;  /* 0x0015307201007387 */ /* 0x000fe20000100a00 */
[----:B----4-:R-:W-:-:S03]  /*16af0*/  IMAD.WIDE R142, R252, 0x4, R156 ;  /* 0x00000004fc8e7825 */ /* 0x010fc600078e029c */
[----:B------:R-:W-:Y:S04]  /*16b00*/  STL.64 [R1+0x2fd8], R114 ;  /* 0x002fd87201007387 */ /* 0x000fe80000100a00 */
[----:B------:R-:W4:Y:S04]  /*16b10*/  LDL.LU.64 R156, [R1+0xba0] ;  /* 0x000ba000019c7983 */ /* 0x000f280000300a00 */
[----:B------:R-:W-:Y:S04]  /*16b20*/  STL.64 [R1+0x2860], R172 ;  /* 0x002860ac01007387 */ /* 0x000fe80000100a00 */
[----:B------:R-:W-:Y:S01]  /*16b30*/  STL.64 [R1+0x2fe0], R172 ;  /* 0x002fe0ac01007387 */ /* 0x000fe20000100a00 */
[----:B------:R-:W-:-:S03]  /*16b40*/  IMAD.WIDE R126, R252, 0x4, R166 ;  /* 0x00000004fc7e7825 */ /* 0x000fc600078e02a6 */
[----:B------:R-:W-:Y:S04]  /*16b50*/  STL.64 [R1+0x2858], R242 ;  /* 0x002858f201007387 */ /* 0x000fe80000100a00 */
[----:B------:R-:W-:Y:S04]  /*16b60*/  STL.64 [R1+0x2fe8], R242 ;  /* 0x002fe8f201007387 */ /* 0x000fe80000100a00 */
[----:B------:R-:W4:Y:S04]  /*16b70*/  LDL.LU.64 R176, [R1+0xb98] ;  /* 0x000b980001b07983 */ /* 0x000f280000300a00 */
[----:B------:R-:W4:Y:S04]  /*16b80*/  LDL.LU.64 R166, [R1+0xb90] ;  /* 0x000b900001a67983 */ /* 0x000f280000300a00 */
[----:B------:R-:W-:Y:S04]  /*16b90*/  STL.64 [R1+0x2850], R142 ;  /* 0x0028508e01007387 */ /* 0x000fe80000100a00 */
[----:B------:R-:W-:Y:S04]  /*16ba0*/  STL.64 [R1+0x2ff0], R142 ;  /* 0x002ff08e01007387 */ /* 0x000fe80000100a00 */
[----:B------:R-:W4:Y:S01]  /*16bb0*/  LDL.LU.64 R178, [R1+0xb88] ;  /* 0x000b880001b27983 */ /* 0x000f220000300a00 */
[----:B--2---:R-:W-:-:S04]  /*16bc0*/  IMAD.WIDE R150, R252, 0x4, R150 ;  /* 0x00000004fc967825 */ /* 0x004fc800078e0296 */
[----:B------:R-:W-:-:S04]  /*16bd0*/  IMAD.WIDE R204, R252, 0x4, R168 ;  /* 0x00000004fccc7825 */ /* 0x000fc800078e02a8 */
[C---:B---3--:R-:W-:Y:S02]  /*16be0*/  IMAD.WIDE R186, R252.reuse, 0x4, R158 ;  /* 0x00000004fcba7825 */ /* 0x048fe400078e029e */
[----:B------:R-:W2:Y:S04]  /*16bf0*/  LDL.LU.64 R158, [R1+0xb80] ;  /* 0x000b8000019e7983 */ /* 0x000ea80000300a00 */
[----:B------:R-:W-:Y:S04]  /*16c00*/  STL.64 [R1+0x1518], R126 ;  /* 0x0015187e01007387 */ /* 0x000fe80000100a00 */
[----:B------:R-:W-:Y:S04]  /*16c10*/  STL.64 [R1+0x2ff8], R126 ;  /* 0x002ff87e01007387 */ /* 0x000fe80000100a00 */
[----:B------:R-:W-:Y:S04]  /*16c20*/  STL.64 [R1+0x2848], R150 ;  /* 0x0028489601007387 */ /* 0x000fe80000100a00 */
[----:B------:R-:W-:Y:S04]  /*16c30*/  STL.64 [R1+0x3000], R150 ;  /* 0x0030009601007387 */ /* 0x000fe80000100a00 */
[----:B------:R-:W3:Y:S01]  /*16c40*/  LDL.LU.64 R168, [R1+0xb78] ;  /* 0x000b780001a87983 */ /* 0x000ee20000300a00 */
[----:B------:R-:W-:-:S03]  /*16c50*/  IMAD.WIDE R112, R252, 0x4, R162 ;  /* 0x00000004fc707825 */ /* 0x000fc600078e02a2 */
[----:B------:R-:W3:Y:S04]  /*16c60*/  LDL.LU.64 R174, [R1+0xb70] ;  /* 0x000b700001ae7983 */ /* 0x000ee80000300a00 */
[----:B------:R-:W-:Y:S04]  /*16c70*/  STL.64 [R1+0x2840], R204 ;  /* 0x002840cc01007387 */ /* 0x000fe80000100a00 */
[----:B------:R-:W-:Y:S04]  /*16c80*/  STL.64 [R1+0x3008], R204 ;  /* 0x003008cc01007387 */ /* 0x000fe80000100a00 */
[----:B------:R-:W3:Y:S01]  /*16c90*/  LDL.LU.64 R162, [R1+0xb58] ;  /* 0x000b580001a27983 */ /* 0x000ee20000300a00 */
[----:B------:R-:W-:-:S04]  /*16ca0*/  IMAD.WIDE R170, R252, 0x4, R164 ;  /* 0x00000004fcaa7825 */ /* 0x000fc800078e02a4 */
[C---:B------:R-:W-:Y:S02]  /*16cb0*/  IMAD.WIDE R240, R252.reuse, 0x4, R154 ;  /* 0x00000004fcf07825 */ /* 0x040fe400078e029a */
[----:B------:R-:W3:Y:S04]  /*16cc0*/  LDL.LU.64 R154, [R1+0xb50] ;  /* 0x000b5000019a7983 */ /* 0x000ee80000300a00 */
[----:B------:R-:W-:Y:S04]  /*16cd0*/  STL.64 [R1+0x1500], R186 ;  /* 0x001500ba01007387 */ /* 0x000fe80000100a00 */
[----:B------:R-:W-:Y:S04]  /*16ce0*/  STL.64 [R1+0x3010], R186 ;  /* 0x003010ba01007387 */ /* 0x000fe80000100a00 */
[----:B------:R-:W-:Y:S04]  /*16cf0*/  STL.64 [R1+0x2830], R112 ;  /* 0x0028307001007387 */ /* 0x000fe80000100a00 */
[----:B------:R-:W-:Y:S01]  /*16d00*/  STL.64 [R1+0x3018], R112 ;  /* 0x0030187001007387 */ /* 0x000fe20000100a00 */
[----:B----4-:R-:W-:-:S03]  /*16d10*/  IMAD.WIDE R140, R252, 0x4, R156 ;  /* 0x00000004fc8c7825 */ /* 0x010fc600078e029c */
[----:B------:R-:W1:Y:S04]  /*16d20*/  LDL.LU.64 R164, [R1+0xb48] ;  /* 0x000b480001a47983 */ /* 0x000e680000300a00 */
[----:B------:R-:W4:Y:S04]  /*16d30*/  LDL.LU.64 R156, [R1+0xb40] ;  /* 0x000b4000019c7983 */ /* 0x000f280000300a00 */
[----:B------:R-:W-:Y:S04]  /*16d40*/  STL.64 [R1+0x2838], R170 ;  /* 0x002838aa01007387 */ /* 0x000fe80000100a00 */
[----:B------:R-:W-:Y:S04]  /*16d50*/  STL.64 [R1+0x3020], R170 ;  /* 0x003020aa01007387 */ /* 0x000fe80000100a00 */
[----:B------:R-:W-:Y:S01]  /*16d60*/  STL.64 [R1+0x2828], R240 ;  /* 0x002828f001007387 */ /* 0x000fe20000100a00 */
[----:B------:R-:W-:-:S03]  /*16d70*/  IMAD.WIDE R124, R252, 0x4, R176 ;  /* 0x00000004fc7c7825 */ /* 0x000fc600078e02b0 */
[----:B------:R-:W-:Y:S01]  /*16d80*/  STL.64 [R1+0x3028], R240 ;  /* 0x003028f001007387 */ /* 0x000fe20000100a00 */
[----:B------:R-:W-:-:S03]  /*16d90*/  IMAD.WIDE R218, R252, 0x4, R166 ;  /* 0x00000004fcda7825 */ /* 0x000fc600078e02a6 */
[----:B------:R-:W4:Y:S04]  /*16da0*/  LDL.LU.64 R182, [R1+0xb38] ;  /* 0x000b380001b67983 */ /* 0x000f280000300a00 */
[----:B------:R-:W4:Y:S04]  /*16db0*/  LDL.LU.64 R176, [R1+0xb30] ;  /* 0x000b300001b07983 */ /* 0x000f280000300a00 */
[----:B------:R-:W4:Y:S04]  /*16dc0*/  LDL.LU.64 R166, [R1+0xb28] ;  /* 0x000b280001a67983 */ /* 0x000f280000300a00 */
[----:B------:R-:W-:Y:S01]  /*16dd0*/  STL.64 [R1+0x2820], R140 ;  /* 0x0028208c01007387 */ /* 0x000fe20000100a00 */
[----:B------:R-:W-:-:S03]  /*16de0*/  IMAD.WIDE R202, R252, 0x4, R178 ;  /* 0x00000004fcca7825 */ /* 0x000fc600078e02b2 */
[----:B------:R-:W-:Y:S04]  /*16df0*/  STL.64 [R1+0x3030], R140 ;  /* 0x0030308c01007387 */ /* 0x000fe80000100a00 */
[----:B------:R-:W4:Y:S01]  /*16e00*/  LDL.LU.64 R192, [R1+0xb20] ;  /* 0x000b200001c07983 */ /* 0x000f220000300a00 */
[----:B--2---:R-:W-:-:S03]  /*16e10*/  IMAD.WIDE R184, R252, 0x4, R158 ;  /* 0x00000004fcb87825 */ /* 0x004fc600078e029e */
[----:B------:R-:W2:Y:S04]  /*16e20*/  LDL.LU.64 R158, [R1+0xb18] ;  /* 0x000b1800019e7983 */ /* 0x000ea80000300a00 */
[----:B------:R-:W-:Y:S04]  /*16e30*/  STL.64 [R1+0x14d8], R124 ;  /* 0x0014d87c01007387 */ /* 0x000fe80000100a00 */
[----:B------:R1:W-:Y:S04]  /*16e40*/  STL.64 [R1+0x3038], R124 ;  /* 0x0030387c01007387 */ /* 0x0003e80000100a00 */
[----:B------:R-:W-:Y:S04]  /*16e50*/  STL.64 [R1+0x2818], R218 ;  /* 0x002818da01007387 */ /* 0x000fe80000100a00 */
[----:B------:R-:W2:Y:S04]  /*16e60*/  LDL.LU.64 R178, [R1+0xb10] ;  /* 0x000b100001b27983 */ /* 0x000ea80000300a00 */
[----:B------:R-:W-:Y:S01]  /*16e70*/  STL.64 [R1+0x2810], R202 ;  /* 0x002810ca01007387 */ /* 0x000fe20000100a00 */
[----:B---3--:R-:W-:-:S03]  /*16e80*/  IMAD.WIDE R118, R252, 0x4, R174 ;  /* 0x00000004fc767825 */ /* 0x008fc600078e02ae */
[----:B------:R-:W3:Y:S01]  /*16e90*/  LDL.LU.64 R174, [R1+0xaf8] ;  /* 0x000af80001ae7983 */ /* 0x000ee20000300a00 */
[----:B------:R-:W-:-:S04]  /*16ea0*/  IMAD.WIDE R168, R252, 0x4, R168 ;  /* 0x00000004fca87825 */ /* 0x000fc800078e02a8 */
[C---:B------:R-:W-:Y:S02]  /*16eb0*/  IMAD.WIDE R246, R252.reuse, 0x4, R162 ;  /* 0x00000004fcf67825 */ /* 0x040fe400078e02a2 */
[----:B------:R-:W3:Y:S04]  /*16ec0*/  LDL.LU.64 R162, [R1+0xaf0] ;  /* 0x000af00001a27983 */ /* 0x000ee80000300a00 */
[----:B------:R-:W-:Y:S01]  /*16ed0*/  STL.64 [R1+0x14c0], R184 ;  /* 0x0014c0b801007387 */ /* 0x000fe20000100a00 */
[----:B------:R-:W-:-:S03]  /*16ee0*/  IMAD.WIDE R138, R252, 0x4, R154 ;  /* 0x00000004fc8a7825 */ /* 0x000fc600078e029a */
[----:B------:R-:W-:Y:S04]  /*16ef0*/  STL.64 [R1+0x2800], R118 ;  /* 0x0028007601007387 */ /* 0x000fe80000100a00 */
[----:B------:R-:W3:Y:S04]  /*16f00*/  LDL.LU.64 R180, [R1+0xae8] ;  /* 0x000ae80001b47983 */ /* 0x000ee80000300a00 */
[----:B------:R-:W3:Y:S04]  /*16f10*/  LDL.LU.64 R154, [R1+0xae0] ;  /* 0x000ae000019a7983 */ /* 0x000ee80000300a00 */
[----:B------:R-:W-:Y:S04]  /*16f20*/  STL.64 [R1+0x2808], R168 ;  /* 0x002808a801007387 */ /* 0x000fe80000100a00 */
[----:B------:R-:W-:Y:S01]  /*16f30*/  STL.64 [R1+0x14a8], R246 ;  /* 0x0014a8f601007387 */ /* 0x000fe20000100a00 */
[----:B-1----:R-:W-:-:S03]  /*16f40*/  IMAD.WIDE R6, R252, 0x4, R164 ;  /* 0x00000004fc067825 */ /* 0x002fc600078e02a4 */
[----:B------:R-:W3:Y:S01]  /*16f50*/  LDL.LU.64 R164, [R1+0xac8] ;  /* 0x000ac80001a47983 */ /* 0x000ee20000300a00 */
[----:B----4-:R-:W-:-:S03]  /*16f60*/  IMAD.WIDE R216, R252, 0x4, R156 ;  /* 0x00000004fcd87825 */ /* 0x010fc600078e029c */
[----:B------:R-:W4:Y:S04]  /*16f70*/  LDL.LU.64 R156, [R1+0xac0] ;  /* 0x000ac000019c7983 */ /* 0x000f280000300a00 */
[----:B------:R-:W-:Y:S04]  /*16f80*/  STL.64 [R1+0x27f8], R138 ;  /* 0x0027f88a01007387 */ /* 0x000fe80000100a00 */
[----:B------:R-:W4:Y:S04]  /*16f90*/  LDL.LU.64 R194, [R1+0xaa8] ;  /* 0x000aa80001c27983 */ /* 0x000f280000300a00 */
[----:B------:R-:W-:Y:S01]  /*16fa0*/  STL.64 [R1+0x27f0], R6 ;  /* 0x0027f00601007387 */ /* 0x000fe20000100a00 */
[----:B------:R-:W-:-:S04]  /*16fb0*/  IMAD.WIDE R200, R252, 0x4, R182 ;  /* 0x00000004fcc87825 */ /* 0x000fc800078e02b6 */
[C---:B------:R-:W-:Y:S02]  /*16fc0*/  IMAD.WIDE R182, R252.reuse, 0x4, R176 ;  /* 0x00000004fcb67825 */ /* 0x040fe400078e02b0 */
[----:B------:R-:W4:Y:S04]  /*16fd0*/  LDL.LU.64 R176, [R1+0xaa0] ;  /* 0x000aa00001b07983 */ /* 0x000f280000300a00 */
[----:B------:R-:W-:Y:S01]  /*16fe0*/  STL.64 [R1+0x1490], R216 ;  /* 0x001490d801007387 */ /* 0x000fe20000100a00 */
[----:B------:R-:W-:-:S03]  /*16ff0*/  IMAD.WIDE R166, R252, 0x4, R166 ;  /* 0x00000004fca67825 */ /* 0x000fc600078e02a6 */
[----:B------:R-:W-:Y:S04]  /*17000*/  STL.64 [R1+0x27e8], R200 ;  /* 0x0027e8c801007387 */ /* 0x000fe80000100a00 */
[----:B------:R-:W4:Y:S01]  /*17010*/  LDL.LU.64 R196, [R1+0xa88] ;  /* 0x000a880001c47983 */ /* 0x000f220000300a00 */
[----:B------:R-:W-:-:S04]  /*17020*/  IMAD.WIDE R116, R252, 0x4, R192 ;  /* 0x00000004fc747825 */ /* 0x000fc800078e02c0 */
[C---:B--2---:R-:W-:Y:S02]  /*17030*/  IMAD.WIDE R244, R252.reuse, 0x4, R158 ;  /* 0x00000004fcf47825 */ /* 0x044fe400078e029e */
[----:B------:R-:W2:Y:S04]  /*17040*/  LDL.LU.64 R158, [R1+0xa80] ;  /* 0x000a8000019e7983 */ /* 0x000ea80000300a00 */
[----:B------:R-:W-:Y:S04]  /*17050*/  STL.64 [R1+0x27e0], R182 ;  /* 0x0027e0b601007387 */ /* 0x000fe80000100a00 */
[----:B------:R-:W-:Y:S04]  /*17060*/  STL.64 [R1+0x27d0], R116 ;  /* 0x0027d07401007387 */ /* 0x000fe80000100a00 */
[----:B------:R-:W2:Y:S01]  /*17070*/  LDL.LU.64 R192, [R1+0x988] ;  /* 0x0009880001c07983 */ /* 0x000ea20000300a00 */
[----:B------:R-:W-:-:S03]  /*17080*/  IMAD.WIDE R136, R252, 0x4, R178 ;  /* 0x00000004fc887825 */ /* 0x000fc600078e02b2 */
[----:B------:R-:W2:Y:S04]  /*17090*/  LDL.LU.64 R178, [R1+0x980] ;  /* 0x0009800001b27983 */ /* 0x000ea80000300a00 */
[----:B------:R-:W-:Y:S01]  /*170a0*/  STL.64 [R1+0x27d8], R166 ;  /* 0x0027d8a601007387 */ /* 0x000fe20000100a00 */
[----:B---3--:R-:W-:-:S03]  /*170b0*/  IMAD.WIDE R4, R252, 0x4, R174 ;  /* 0x00000004fc047825 */ /* 0x008fc600078e02ae */
[----:B------:R-:W-:Y:S01]  /*170c0*/  STL.64 [R1+0x27c8], R244 ;  /* 0x0027c8f401007387 */ /* 0x000fe20000100a00 */
[----:B------:R-:W-:-:S03]  /*170d0*/  IMAD.WIDE R214, R252, 0x4, R162 ;  /* 0x00000004fcd67825 */ /* 0x000fc600078e02a2 */
[----:B------:R-:W3:Y:S04]  /*170e0*/  LDL.LU.64 R162, [R1+0x968] ;  /* 0x0009680001a27983 */ /* 0x000ee80000300a00 */
[----:B------:R-:W3:Y:S04]  /*170f0*/  LDL.LU.64 R174, [R1+0x960] ;  /* 0x0009600001ae7983 */ /* 0x000ee80000300a00 */
[----:B------:R-:W-:Y:S01]  /*17100*/  STL.64 [R1+0x27c0], R136 ;  /* 0x0027c08801007387 */ /* 0x000fe20000100a00 */
[----:B------:R-:W-:-:S04]  /*17110*/  IMAD.WIDE R198, R252, 0x4, R180 ;  /* 0x00000004fcc67825 */ /* 0x000fc800078e02b4 */
[C---:B------:R-:W-:Y:S02]  /*17120*/  IMAD.WIDE R180, R252.reuse, 0x4, R154 ;  /* 0x00000004fcb47825 */ /* 0x040fe400078e029a */
[----:B------:R-:W3:Y:S04]  /*17130*/  LDL.LU.64 R154, [R1+0x948] ;  /* 0x00094800019a7983 */ /* 0x000ee80000300a00 */
[----:B------:R-:W-:Y:S04]  /*17140*/  STL.64 [R1+0x27b8], R4 ;  /* 0x0027b80401007387 */ /* 0x000fe80000100a00 */
[----:B------:R-:W-:Y:S01]  /*17150*/  STL.64 [R1+0x27b0], R214 ;  /* 0x0027b0d601007387 */ /* 0x000fe20000100a00 */
[----:B----4-:R-:W-:-:S03]  /*17160*/  IMAD.WIDE R122, R252, 0x4, R156 ;  /* 0x00000004fc7a7825 */ /* 0x010fc600078e029c */
[----:B------:R-:W4:Y:S01]  /*17170*/  LDL.LU.64 R156, [R1+0x940] ;  /* 0x00094000019c7983 */ /* 0x000f220000300a00 */
[----:B------:R-:W-:-:S03]  /*17180*/  IMAD.WIDE R164, R252, 0x4, R164 ;  /* 0x00000004fca47825 */ /* 0x000fc600078e02a4 */
[----:B------:R-:W-:Y:S01]  /*17190*/  STL.64 [R1+0x27a8], R198 ;  /* 0x0027a8c601007387 */ /* 0x000fe20000100a00 */
[----:B------:R-:W-:-:S03]  /*171a0*/  IMAD.WIDE R250, R252, 0x4, R194 ;  /* 0x00000004fcfa7825 */ /* 0x000fc600078e02c2 */
[----:B------:R-:W-:Y:S04]  /*171b0*/  STL.64 [R1+0x27a0], R180 ;  /* 0x0027a0b401007387 */ /* 0x000fe80000100a00 */
[----:B------:R-:W-:Y:S04]  /*171c0*/  STL.64 [R1+0x2790], R122 ;  /* 0x0027907a01007387 */ /* 0x000fe80000100a00 */
[----:B------:R-:W4:Y:S04]  /*171d0*/  LDL.LU.64 R190, [R1+0x938] ;  /* 0x0009380001be7983 */ /* 0x000f280000300a00 */
[----:B------:R-:W4:Y:S01]  /*171e0*/  LDL.LU.64 R210, [R1+0x930] ;  /* 0x0009300001d27983 */ /* 0x000f220000300a00 */
[----:B------:R-:W-:-:S03]  /*171f0*/  IMAD.WIDE R134, R252, 0x4, R176 ;  /* 0x00000004fc867825 */ /* 0x000fc600078e02b0 */
[----:B------:R-:W4:Y:S04]  /*17200*/  LDL.LU.64 R194, [R1+0x918] ;  /* 0x0009180001c27983 */ /* 0x000f280000300a00 */
[----:B------:R-:W4:Y:S04]  /*17210*/  LDL.LU.64 R176, [R1+0x910] ;  /* 0x0009100001b07983 */ /* 0x000f280000300a00 */
[----:B------:R-:W-:Y:S01]  /*17220*/  STL.64 [R1+0x2798], R164 ;  /* 0x002798a401007387 */ /* 0x000fe20000100a00 */
[----:B------:R-:W-:-:S03]  /*17230*/  IMAD.WIDE R2, R252, 0x4, R196 ;  /* 0x00000004fc027825 */ /* 0x000fc600078e02c4 */
[----:B------:R-:W-:Y:S01]  /*17240*/  STL.64 [R1+0x2788], R250 ;  /* 0x002788fa01007387 */ /* 0x000fe20000100a00 */
[----:B--2---:R-:W-:-:S03]  /*17250*/  IMAD.WIDE R212, R252, 0x4, R158 ;  /* 0x00000004fcd47825 */ /* 0x004fc600078e029e */
[----:B------:R-:W2:Y:S04]  /*17260*/  LDL.LU.64 R158, [R1+0x908] ;  /* 0x00090800019e7983 */ /* 0x000ea80000300a00 */
[----:B------:R-:W2:Y:S04]  /*17270*/  LDL.LU.64 R148, [R1+0x900] ;  /* 0x0009000001947983 */ /* 0x000ea80000300a00 */
[----:B------:R-:W-:Y:S01]  /*17280*/  STL.64 [R1+0x2780], R134 ;  /* 0x0027808601007387 */ /* 0x000fe20000100a00 */
[----:B------:R-:W-:-:S03]  /*17290*/  IMAD.WIDE R196, R252, 0x4, R192 ;  /* 0x00000004fcc47825 */ /* 0x000fc600078e02c0 */
[----:B------:R-:W2:Y:S01]  /*172a0*/  LDL.LU.64 R146, [R1+0x8f8] ;  /* 0x0008f80001927983 */ /* 0x000ea20000300a00 */
[----:B------:R-:W-:-:S03]  /*172b0*/  IMAD.WIDE R178, R252, 0x4, R178 ;  /* 0x00000004fcb27825 */ /* 0x000fc600078e02b2 */
[----:B------:R-:W-:Y:S04]  /*172c0*/  STL.64 [R1+0x2778], R2 ;  /* 0x0027780201007387 */ /* 0x000fe80000100a00 */
[----:B------:R-:W-:Y:S04]  /*172d0*/  STL.64 [R1+0x2770], R212 ;  /* 0x002770d401007387 */ /* 0x000fe80000100a00 */
[----:B------:R-:W2:Y:S04]  /*172e0*/  LDL.LU.64 R130, [R1+0x8f0] ;  /* 0x0008f00001827983 */ /* 0x000ea80000300a00 */
[----:B------:R-:W-:Y:S01]  /*172f0*/  STL.64 [R1+0x2768], R196 ;  /* 0x002768c401007387 */ /* 0x000fe20000100a00 */
[----:B---3--:R-:W-:-:S04]  /*17300*/  IMAD.WIDE R162, R252, 0x4, R162 ;  /* 0x00000004fca27825 */ /* 0x008fc800078e02a2 */
[----:B------:R-:W-:-:S04]  /*17310*/  IMAD.WIDE R120, R252, 0x4, R174 ;  /* 0x00000004fc787825 */ /* 0x000fc800078e02ae */
[C---:B------:R-:W-:Y:S02]  /*17320*/  IMAD.WIDE R248, R252.reuse, 0x4, R154 ;  /* 0x00000004fcf87825 */ /* 0x040fe400078e029a */
[----:B------:R-:W3:Y:S04]  /*17330*/  LDL.LU.64 R154, [R1+0x8e8] ;  /* 0x0008e800019a7983 */ /* 0x000ee80000300a00 */
[----:B------:R-:W3:Y:S04]  /*17340*/  LDL.LU.64 R208, [R1+0x8e0] ;  /* 0x0008e00001d07983 */ /* 0x000ee80000300a00 */
[----:B------:R-:W-:Y:S04]  /*17350*/  STL.64 [R1+0x2760], R178 ;  /* 0x002760b201007387 */ /* 0x000fe80000100a00 */
[----:B------:R-:W-:Y:S01]  /*17360*/  STL.64 [R1+0x2750], R120 ;  /* 0x0027507801007387 */ /* 0x000fe20000100a00 */
[----:B----4-:R-:W-:-:S03]  /*17370*/  IMAD.WIDE R132, R252, 0x4, R156 ;  /* 0x00000004fc847825 */ /* 0x010fc600078e029c */
[----:B------:R-:W4:Y:S04]  /*17380*/  LDL.LU.64 R192, [R1+0x8d8] ;  /* 0x0008d80001c07983 */ /* 0x000f280000300a00 */
[----:B------:R-:W4:Y:S04]  /*17390*/  LDL.LU.64 R174, [R1+0x8d0] ;  /* 0x0008d00001ae7983 */ /* 0x000f280000300a00 */
[----:B------:R-:W4:Y:S04]  /*173a0*/  LDL.LU.64 R156, [R1+0x8c8] ;  /* 0x0008c800019c7983 */ /* 0x000f280000300a00 */
[----:B------:R-:W-:Y:S04]  /*173b0*/  STL.64 [R1+0x2758], R162 ;  /* 0x002758a201007387 */ /* 0x000fe80000100a00 */
[----:B------:R-:W-:Y:S04]  /*173c0*/  STL.64 [R1+0x2748], R248 ;  /* 0x002748f801007387 */ /* 0x000fe80000100a00 */
[----:B------:R-:W4:Y:S01]  /*173d0*/  LDL.LU.64 R110, [R1+0x1680] ;  /* 0x00168000016e7983 */ /* 0x000f220000300a00 */
[----:B------:R-:W-:-:S04]  /*173e0*/  IMAD.WIDE R190, R252, 0x4, R190 ;  /* 0x00000004fcbe7825 */ /* 0x000fc800078e02be */
[C---:B------:R-:W-:Y:S01]  /*173f0*/  IMAD.WIDE R210, R252.reuse, 0x4, R210 ;  /* 0x00000004fcd27825 */ /* 0x040fe200078e02d2 */
[----:B------:R-:W-:Y:S03]  /*17400*/  STL.64 [R1+0x2740], R132 ;  /* 0x0027408401007387 */ /* 0x000fe60000100a00 */
[C---:B------:R-:W-:Y:S01]  /*17410*/  IMAD.WIDE R194, R252.reuse, 0x4, R194 ;  /* 0x00000004fcc27825 */ /* 0x040fe200078e02c2 */
[----:B------:R-:W4:Y:S03]  /*17420*/  LDL.LU.64 R96, [R1+0x1688] ;  /* 0x0016880001607983 */ /* 0x000f260000300a00 */
[C---:B------:R-:W-:Y:S01]  /*17430*/  IMAD.WIDE R176, R252.reuse, 0x4, R176 ;  /* 0x00000004fcb07825 */ /* 0x040fe200078e02b0 */
[----:B------:R-:W-:Y:S04]  /*17440*/  STL.64 [R1+0x2738], R190 ;  /* 0x002738be01007387 */ /* 0x000fe80000100a00 */
[----:B------:R-:W-:Y:S04]  /*17450*/  STL.64 [R1+0x2730], R210 ;  /* 0x002730d201007387 */ /* 0x000fe80000100a00 */
[----:B------:R-:W4:Y:S04]  /*17460*/  LDL.LU.64 R102, [R1+0x16a0] ;  /* 0x0016a00001667983 */ /* 0x000f280000300a00 */
[----:B------:R-:W-:Y:S04]  /*17470*/  STL.64 [R1+0x2728], R194 ;  /* 0x002728c201007387 */ /* 0x000fe80000100a00 */
[----:B------:R-:W4:Y:S04]  /*17480*/  LDL.LU.64 R94, [R1+0x1698] ;  /* 0x00169800015e7983 */ /* 0x000f280000300a00 */
[----:B------:R-:W4:Y:S04]  /*17490*/  LDL.LU.64 R100, [R1+0x1690] ;  /* 0x0016900001647983 */ /* 0x000f280000300a00 */
[----:B------:R-:W-:Y:S01]  /*174a0*/  STL.64 [R1+0x2720], R176 ;  /* 0x002720b001007387 */ /* 0x000fe20000100a00 */
[----:B--2---:R-:W-:-:S04]  /*174b0*/  IMAD.WIDE R158, R252, 0x4, R158 ;  /* 0x00000004fc9e7825 */ /* 0x004fc800078e029e */
[----:B------:R-:W-:-:S05]  /*174c0*/  IMAD.WIDE R238, R252, 0x4, R148 ;  /* 0x00000004fcee7825 */ /* 0x000fca00078e0294 */
[----:B------:R-:W-:Y:S01]  /*174d0*/  STL.64 [R1+0x2710], R238 ;  /* 0x002710ee01007387 */ /* 0x000fe20000100a00 */
[----:B------:R-:W-:-:S03]  /*174e0*/  IMAD.WIDE R148, R252, 0x4, R146 ;  /* 0x00000004fc947825 */ /* 0x000fc600078e0292 */
[----:B------:R-:W2:Y:S04]  /*174f0*/  LDL.LU.64 R106, [R1+0x16a8] ;  /* 0x0016a800016a7983 */ /* 0x000ea80000300a00 */
[----:B------:R-:W2:Y:S04]  /*17500*/  LDL.LU.64 R104, [R1+0x16b0] ;  /* 0x0016b00001687983 */ /* 0x000ea80000300a00 */
[----:B------:R-:W-:Y:S01]  /*17510*/  STL.64 [R1+0x2718], R158 ;  /* 0x0027189e01007387 */ /* 0x000fe20000100a00 */
[----:B------:R-:W-:-:S03]  /*17520*/  IMAD.WIDE R130, R252, 0x4, R130 ;  /* 0x00000004fc827825 */ /* 0x000fc600078e0282 */
[----:B------:R-:W-:Y:S04]  /*17530*/  STL.64 [R1+0x2708], R148 ;  /* 0x0027089401007387 */ /* 0x000fe80000100a00 */
[----:B------:R-:W2:Y:S04]  /*17540*/  LDL.LU.64 R146, [R1+0x16b8] ;  /* 0x0016b80001927983 */ /* 0x000ea80000300a00 */
[----:B------:R-:W-:Y:S01]  /*17550*/  STL.64 [R1+0x2700], R130 ;  /* 0x0027008201007387 */ /* 0x000fe20000100a00 */
[----:B---3--:R-:W-:-:S04]  /*17560*/  IMAD.WIDE R154, R252, 0x4, R154 ;  /* 0x00000004fc9a7825 */ /* 0x008fc800078e029a */
[----:B------:R-:W-:Y:S01]  /*17570*/  IMAD.WIDE R208, R252, 0x4, R208 ;  /* 0x00000004fcd07825 */ /* 0x000fe200078e02d0 */
[----:B------:R-:W-:Y:S04]  /*17580*/  STL.64 [R1+0x26f8], R154 ;  /* 0x0026f89a01007387 */ /* 0x000fe80000100a00 */
[----:B------:R-:W3:Y:S04]  /*17590*/  LDL.LU.64 R90, [R1+0x16c0] ;  /* 0x0016c000015a7983 */ /* 0x000ee80000300a00 */
[----:B------:R-:W3:Y:S04]  /*175a0*/  LDL.LU.64 R88, [R1+0x16c8] ;  /* 0x0016c80001587983 */ /* 0x000ee80000300a00 */
[----:B------:R-:W-:Y:S01]  /*175b0*/  STL.64 [R1+0x26f0], R208 ;  /* 0x0026f0d001007387 */ /* 0x000fe20000100a00 */
[----:B----4-:R-:W-:-:S03]  /*175c0*/  IMAD.WIDE R124, R0, 0x4, R110 ;  /* 0x00000004007c7825 */ /* 0x010fc600078e026e */
[----:B------:R-:W4:Y:S01]  /*175d0*/  LDL.LU.64 R110, [R1+0x16d0] ;  /* 0x0016d000016e7983 */ /* 0x000f220000300a00 */
[----:B------:R-:W-:-:S03]  /*175e0*/  IMAD.WIDE R192, R252, 0x4, R192 ;  /* 0x00000004fcc07825 */ /* 0x000fc600078e02c0 */
[----:B------:R-:W4:Y:S01]  /*175f0*/  LDL.LU.64 R92, [R1+0x16d8] ;  /* 0x0016d800015c7983 */ /* 0x000f220000300a00 */
[----:B------:R-:W-:-:S03]  /*17600*/  IMAD.WIDE R174, R252, 0x4, R174 ;  /* 0x00000004fcae7825 */ /* 0x000fc600078e02ae */
[----:B------:R-:W-:Y:S01]  /*17610*/  STL.64 [R1+0x26e8], R192 ;  /* 0x0026e8c001007387 */ /* 0x000fe20000100a00 */
[----:B------:R-:W-:-:S03]  /*17620*/  IMAD.WIDE R156, R252, 0x4, R156 ;  /* 0x00000004fc9c7825 */ /* 0x000fc600078e029c */
[----:B------:R-:W4:Y:S01]  /*17630*/  LDL.LU.64 R98, [R1+0x16e0] ;  /* 0x0016e00001627983 */ /* 0x000f220000300a00 */
[----:B------:R-:W-:-:S03]  /*17640*/  IMAD.WIDE R128, R0, 0x4, R96 ;  /* 0x0000000400807825 */ /* 0x000fc600078e0260 */
[----:B------:R-:W-:Y:S04]  /*17650*/  STL.64 [R1+0x26e0], R174 ;  /* 0x0026e0ae01007387 */ /* 0x000fe80000100a00 */
[----:B------:R1:W-:Y:S01]  /*17660*/  STL.64 [R1+0x4f8], R124 ;  /* 0x0004f87c01007387 */ /* 0x0003e20000100a00 */
[----:B------:R-:W-:-:S03]  /*17670*/  IMAD.WIDE R18, R0, 0x4, R102 ;  /* 0x0000000400127825 */ /* 0x000fc600078e0266 */
[----:B------:R-:W4:Y:S04]  /*17680*/  LDL.LU.64 R96, [R1+0x16e8] ;  /* 0x0016e80001607983 */ /* 0x000f280000300a00 */
[----:B------:R-:W4:Y:S01]  /*17690*/  LDL.LU.64 R102, [R1+0x16f0] ;  /* 0x0016f00001667983 */ /* 0x000f220000300a00 */
[----:B------:R-:W-:-:S03]  /*176a0*/  IMAD.WIDE R50, R0, 0x4, R94 ;  /* 0x0000000400327825 */ /* 0x000fc600078e025e */
[----:B------:R-:W-:Y:S01]  /*176b0*/  STL.64 [R1+0x26d8], R156 ;  /* 0x0026d89c01007387 */ /* 0x000fe20000100a00 */
[----:B------:R-:W-:-:S03]  /*176c0*/  IMAD.WIDE R82, R0, 0x4, R100 ;  /* 0x0000000400527825 */ /* 0x000fc600078e0264 */
[----:B------:R-:W-:Y:S04]  /*176d0*/  STL.64 [R1+0x8e8], R128 ;  /* 0x0008e88001007387 */ /* 0x000fe80000100a00 */
[----:B------:R-:W4:Y:S04]  /*176e0*/  LDL.LU.64 R100, [R1+0x16f8] ;  /* 0x0016f80001647983 */ /* 0x000f280000300a00 */
[----:B------:R-:W-:Y:S04]  /*176f0*/  STL.64 [R1+0xb40], R18 ;  /* 0x000b401201007387 */ /* 0x000fe80000100a00 */
[----:B------:R-:W4:Y:S04]  /*17700*/  LDL.LU.64 R94, [R1+0x1700] ;  /* 0x00170000015e7983 */ /* 0x000f280000300a00 */
[----:B------:R1:W-:Y:S01]  /*17710*/  LDGSTS.E [R160+0x17800], [R124.64], !P3 ;  /* 0x178000007ca07fae */ /* 0x0003e2000d921844 */
[----:B--2---:R-:W-:-:S03]  /*17720*/  IMAD.WIDE R140, R0, 0x4, R106 ;  /* 0x00000004008c7825 */ /* 0x004fc600078e026a */
[----:B------:R-:W2:Y:S01]  /*17730*/  LDL.LU.64 R106, [R1+0x1708] ;  /* 0x00170800016a7983 */ /* 0x000ea20000300a00 */
[----:B------:R-:W-:-:S03]  /*17740*/  IMAD.WIDE R240, R0, 0x4, R104 ;  /* 0x0000000400f07825 */ /* 0x000fc600078e0268 */
[----:B------:R-:W-:Y:S04]  /*17750*/  STL.64 [R1+0xbd0], R50 ;  /* 0x000bd03201007387 */ /* 0x000fe80000100a00 */
[----:B------:R-:W2:Y:S04]  /*17760*/  LDL.LU.64 R104, [R1+0x1710] ;  /* 0x0017100001687983 */ /* 0x000ea80000300a00 */
[----:B------:R1:W-:Y:S01]  /*17770*/  LDGSTS.E [R160+0x17880], [R140.64], !P3 ;  /* 0x178800008ca07fae */ /* 0x0003e2000d921844 */
[----:B------:R-:W-:-:S03]  /*17780*/  IMAD.WIDE R170, R0, 0x4, R146 ;  /* 0x0000000400aa7825 */ /* 0x000fc600078e0292 */
[----:B------:R-:W2:Y:S04]  /*17790*/  LDL.LU.64 R146, [R1+0x1718] ;  /* 0x0017180001927983 */ /* 0x000ea80000300a00 */
[----:B------:R1:W-:Y:S04]  /*177a0*/  STL.64 [R1+0x500], R140 ;  /* 0x0005008c01007387 */ /* 0x0003e80000100a00 */
[----:B------:R-:W-:Y:S04]  /*177b0*/  STL.64 [R1+0x1468], R82 ;  /* 0x0014685201007387 */ /* 0x000fe80000100a00 */
[----:B------:R1:W-:Y:S04]  /*177c0*/  STL.64 [R1+0x508], R240 ;  /* 0x000508f001007387 */ /* 0x0003e80000100a00 */
[----:B------:R1:W-:Y:S04]  /*177d0*/  LDGSTS.E [R160+0x17900], [R240.64], !P3 ;  /* 0x17900000f0a07fae */ /* 0x0003e8000d921844 */
[----:B------:R1:W-:Y:S01]  /*177e0*/  LDGSTS.E [R160+0x17980], [R170.64], !P3 ;  /* 0x17980000aaa07fae */ /* 0x0003e2000d921844 */
[----:B---3--:R-:W-:-:S03]  /*177f0*/  IMAD.WIDE R186, R0, 0x4, R88 ;  /* 0x0000000400ba7825 */ /* 0x008fc600078e0258 */
[----:B------:R-:W3:Y:S04]  /*17800*/  LDL.LU.64 R88, [R1+0x1720] ;  /* 0x0017200001587983 */ /* 0x000ee80000300a00 */
[----:B------:R1:W-:Y:S01]  /*17810*/  STL.64 [R1+0x510], R170 ;  /* 0x000510aa01007387 */ /* 0x0003e20000100a00 */
[----:B----4-:R-:W-:-:S03]  /*17820*/  IMAD.WIDE R204, R0, 0x4, R110 ;  /* 0x0000000400cc7825 */ /* 0x010fc600078e026e */
[----:B------:R-:W4:Y:S01]  /*17830*/  LDL.LU.64 R110, [R1+0x1728] ;  /* 0x00172800016e7983 */ /* 0x000f220000300a00 */
[----:B------:R-:W-:-:S04]  /*17840*/  IMAD.WIDE R112, R0, 0x4, R90 ;  /* 0x0000000400707825 */ /* 0x000fc800078e025a */
[C---:B------:R-:W-:Y:S01]  /*17850*/  IMAD.WIDE R150, R0.reuse, 0x4, R92 ;  /* 0x0000000400967825 */ /* 0x040fe200078e025c */
[----:B------:R1:W-:Y:S03]  /*17860*/  LDGSTS.E [R160+0x17a00], [R112.64], !P3 ;  /* 0x17a0000070a07fae */ /* 0x0003e6000d921844 */
[C---:B------:R-:W-:Y:S01]  /*17870*/  IMAD.WIDE R126, R0.reuse, 0x4, R98 ;  /* 0x00000004007e7825 */ /* 0x040fe200078e0262 */
[----:B------:R-:W4:Y:S04]  /*17880*/  LDL.LU.64 R92, [R1+0x1730] ;  /* 0x00173000015c7983 */ /* 0x000f280000300a00 */
[----:B------:R1:W-:Y:S04]  /*17890*/  STL.64 [R1+0x598], R112 ;  /* 0x0005987001007387 */ /* 0x0003e80000100a00 */
[----:B------:R-:W4:Y:S01]  /*178a0*/  LDL.LU.64 R98, [R1+0x1738] ;  /* 0x0017380001627983 */ /* 0x000f220000300a00 */
[----:B------:R-:W-:-:S03]  /*178b0*/  IMAD.WIDE R142, R0, 0x4, R96 ;  /* 0x00000004008e7825 */ /* 0x000fc600078e0260 */
        /* <DEDUP_REMOVED lines=10> */
[----:B------:R-:W4:Y:S04]  /*17960*/  LDL.LU.64 R94, [R1+0x1760] ;  /* 0x00176000015e7983 */ /* 0x000f280000300a00 */
[----:B------:R1:W-:Y:S04]  /*17970*/  STL.64 [R1+0x5f8], R142 ;  /* 0x0005f88e01007387 */ /* 0x0003e80000100a00 */
        /* <DEDUP_REMOVED lines=10> */
[----:B------:R1:W-:Y:S01]  /*17a20*/  STL.64 [R1+0x610], R242 ;  /* 0x000610f201007387 */ /* 0x0003e20000100a00 */
[----:B------:R-:W-:-:S03]  /*17a30*/  IMAD.WIDE R206, R0, 0x4, R104 ;  /* 0x0000000400ce7825 */ /* 0x000fc600078e0268 */
[----:B------:R-:W2:Y:S04]  /*17a40*/  LDL.LU.64 R104, [R1+0x1790] ;  /* 0x0017900001687983 */ /* 0x000ea80000300a00 */
[----:B------:R1:W-:Y:S01]  /*17a50*/  STL.64 [R1+0x810], R172 ;  /* 0x000810ac01007387 */ /* 0x0003e20000100a00 */
[----:B------:R-:W-:-:S03]  /*17a60*/  IMAD.WIDE R152, R0, 0x4, R146 ;  /* 0x0000000400987825 */ /* 0x000fc600078e0292 */
[----:B------:R-:W2:Y:S04]  /*17a70*/  LDL.LU.64 R146, [R1+0x17b8] ;  /* 0x0017b80001927983 */ /* 0x000ea80000300a00 */
[----:B------:R1:W-:Y:S04]  /*17a80*/  STL.64 [R1+0x8c8], R114 ;  /* 0x0008c87201007387 */ /* 0x0003e80000100a00 */
[----:B------:R1:W-:Y:S04]  /*17a90*/  LDGSTS.E [R160+0x17e80], [R188.64], !P3 ;  /* 0x17e80000bca07fae */ /* 0x0003e8000d921844 */
[----:B------:R1:W-:Y:S04]  /*17aa0*/  LDGSTS.E [R160+0x17f00], [R206.64], !P3 ;  /* 0x17f00000cea07fae */ /* 0x0003e8000d921844 */
[----:B------:R1:W-:Y:S04]  /*17ab0*/  LDGSTS.E [R160+0x17f80], [R152.64], !P3 ;  /* 0x17f8000098a07fae */ /* 0x0003e8000d921844 */
[----:B------:R1:W-:Y:S01]  /*17ac0*/  LDGSTS.E [R160+0x19800], [R128.64], !P4 ;  /* 0x1980000080a07fae */ /* 0x0003e2000e121844 */
[----:B---3--:R-:W-:-:S03]  /*17ad0*/  IMAD.WIDE R144, R0, 0x4, R88 ;  /* 0x0000000400907825 */ /* 0x008fc600078e0258 */
[----:B------:R-:W3:Y:S04]  /*17ae0*/  LDL.LU.64 R88, [R1+0x17d0] ;  /* 0x0017d00001587983 */ /* 0x000ee80000300a00 */
[----:B------:R1:W-:Y:S04]  /*17af0*/  STL.64 [R1+0x8d0], R188 ;  /* 0x0008d0bc01007387 */ /* 0x0003e80000100a00 */
[----:B------:R1:W-:Y:S01]  /*17b00*/  LDGSTS.E [R160+0x19880], [R144.64], !P4 ;  /* 0x1988000090a07fae */ /* 0x0003e2000e121844 */
[----:B----4-:R-:W-:-:S03]  /*17b10*/  IMAD.WIDE R236, R0, 0x4, R110 ;  /* 0x0000000400ec7825 */ /* 0x010fc600078e026e */
[----:B------:R-:W4:Y:S04]  /*17b20*/  LDL.LU.64 R110, [R1+0x17e8] ;  /* 0x0017e800016e7983 */ /* 0x000f280000300a00 */
[----:B------:R1:W-:Y:S04]  /*17b30*/  STL.64 [R1+0x8d8], R206 ;  /* 0x0008d8ce01007387 */ /* 0x0003e80000100a00 */
[----:B------:R1:W-:Y:S01]  /*17b40*/  LDGSTS.E [R160+0x19900], [R236.64], !P4 ;  /* 0x19900000eca07fae */ /* 0x0003e2000e121844 */
[----:B------:R-:W-:-:S03]  /*17b50*/  IMAD.WIDE R108, R0, 0x4, R92 ;  /* 0x00000004006c7825 */ /* 0x000fc600078e025c */
[----:B------:R-:W3:Y:S04]  /*17b60*/  LDL.LU.64 R92, [R1+0x1800] ;  /* 0x00180000015c7983 */ /* 0x000ee80000300a00 */
[----:B------:R1:W-:Y:S01]  /*17b70*/  STL.64 [R1+0x8e0], R152 ;  /* 0x0008e09801007387 */ /* 0x0003e20000100a00 */
        /* <DEDUP_REMOVED lines=14> */
[----:B------:R1:W-:Y:S04]  /*17c60*/  STL.64 [R1+0x910], R232 ;  /* 0x000910e801007387 */ /* 0x0003e80000100a00 */
        /* <DEDUP_REMOVED lines=15> */
[----:B------:R1:W-:Y:S04]  /*17d60*/  STL.64 [R1+0x940], R224 ;  /* 0x000940e001007387 */ /* 0x0003e80000100a00 */
[----:B------:R1:W-:Y:S04]  /*17d70*/  LDGSTS.E [R160+0x19c80], [R224.64], !P4 ;  /* 0x19c80000e0a07fae */ /* 0x0003e8000e121844 */
[----:B------:R1:W-:Y:S04]  /*17d80*/  LDGSTS.E [R160+0x19d00], [R222.64], !P4 ;  /* 0x19d00000dea07fae */ /* 0x0003e8000e121844 */
[----:B------:R1:W-:Y:S01]  /*17d90*/  LDGSTS.E [R160+0x19d80], [R220.64], !P4 ;  /* 0x19d80000dca07fae */ /* 0x0003e2000e121844 */
[----:B----4-:R-:W-:-:S03]  /*17da0*/  IMAD.WIDE R8, R0, 0x4, R110 ;  /* 0x0000000400087825 */ /* 0x010fc600078e026e */
[----:B------:R-:W4:Y:S01]  /*17db0*/  LDL.LU.64 R110, [R1+0x19c0] ;  /* 0x0019c000016e7983 */ /* 0x000f220000300a00 */
[----:B---3--:R-:W-:-:S03]  /*17dc0*/  IMAD.WIDE R10, R0, 0x4, R88 ;  /* 0x00000004000a7825 */ /* 0x008fc600078e0258 */
        /* <DEDUP_REMOVED lines=13> */
[----:B------:R-:W3:Y:S01]  /*17ea0*/  LDL.LU.64 R102, [R1+0x1998] ;  /* 0x0019980001667983 */ /* 0x000ee20000300a00 */
[----:B------:R-:W-:-:S03]  /*17eb0*/  IMAD.WIDE R20, R0, 0x4, R100 ;  /* 0x0000000400147825 */ /* 0x000fc600078e0264 */
[----:B------:R1:W-:Y:S04]  /*17ec0*/  STL.64 [R1+0x988], R14 ;  /* 0x0009880e01007387 */ /* 0x0003e80000100a00 */
[----:B------:R-:W3:Y:S04]  /*17ed0*/  LDL.LU.64 R100, [R1+0x1990] ;  /* 0x0019900001647983 */ /* 0x000ee80000300a00 */
[----:B------:R1:W-:Y:S04]  /*17ee0*/  STL.64 [R1+0xa80], R12 ;  /* 0x000a800c01007387 */ /* 0x0003e80000100a00 */
[----:B------:R-:W3:Y:S04]  /*17ef0*/  LDL.LU.64 R88, [R1+0x1988] ;  /* 0x0019880001587983 */ /* 0x000ee80000300a00 */
[----:B------:R1:W-:Y:S01]  /*17f00*/  STL.64 [R1+0xb38], R16 ;  /* 0x000b381001007387 */ /* 0x0003e20000100a00 */
[----:B------:R-:W-:-:S03]  /*17f10*/  IMAD.WIDE R26, R0, 0x4, R94 ;  /* 0x00000004001a7825 */ /* 0x000fc600078e025e */
        /* <DEDUP_REMOVED lines=16> */
[----:B------:R-:W2:Y:S04]  /*18020*/  LDL.LU.64 R146, [R1+0x1968] ;  /* 0x0019680001927983 */ /* 0x000ea80000300a00 */
[----:B------:R1:W-:Y:S04]  /*18030*/  STL.64 [R1+0xb20], R26 ;  /* 0x000b201a01007387 */ /* 0x0003e80000100a00 */
[----:B------:R1:W-:Y:S04]  /*18040*/  LDGSTS.E [R160+0x1ba80], [R24.64], !P1 ;  /* 0x1ba8000018a07fae */ /* 0x0003e8000c921844 */
[----:B------:R1:W-:Y:S04]  /*18050*/  LDGSTS.E [R160+0x1bb00], [R30.64], !P1 ;  /* 0x1bb000001ea07fae */ /* 0x0003e8000c921844 */
[----:B------:R1:W-:Y:S01]  /*18060*/  LDGSTS.E [R160+0x1bb80], [R28.64], !P1 ;  /* 0x1bb800001ca07fae */ /* 0x0003e2000c921844 */
[----:B----4-:R-:W-:-:S03]  /*18070*/  IMAD.WIDE R34, R0, 0x4, R110 ;  /* 0x0000000400227825 */ /* 0x010fc600078e026e */
[----:B------:R-:W4:Y:S04]  /*18080*/  LDL.LU.64 R110, [R1+0x1960] ;  /* 0x00196000016e7983 */ /* 0x000f280000300a00 */
[----:B------:R1:W-:Y:S04]  /*18090*/  STL.64 [R1+0xb18], R24 ;  /* 0x000b181801007387 */ /* 0x0003e80000100a00 */
[----:B------:R1:W-:Y:S01]  /*180a0*/  LDGSTS.E [R160+0x1bc00], [R34.64], !P1 ;  /* 0x1bc0000022a07fae */ /* 0x0003e2000c921844 */
[----:B---3--:R-:W-:-:S03]  /*180b0*/  IMAD.WIDE R32, R0, 0x4, R92 ;  /* 0x0000000400207825 */ /* 0x008fc600078e025c */
        /* <DEDUP_REMOVED lines=31> */
[----:B------:R1:W-:Y:S04]  /*182b0*/  STL.64 [R1+0xaa0], R46 ;  /* 0x000aa02e01007387 */ /* 0x0003e80000100a00 */
[----:B------:R1:W-:Y:S01]  /*182c0*/  STL.64 [R1+0xa88], R44 ;  /* 0x000a882c01007387 */ /* 0x0003e20000100a00 */
[----:B------:R-:W-:-:S03]  /*182d0*/  IMAD.WIDE R58, R0, 0x4, R146 ;  /* 0x00000004003a7825 */ /* 0x000fc600078e0292 */
[----:B------:R-:W2:Y:S04]  /*182e0*/  LDL.LU.64 R146, [R1+0x1908] ;  /* 0x0019080001927983 */ /* 0x000ea80000300a00 */
[----:B------:R1:W-:Y:S01]  /*182f0*/  STL.64 [R1+0xbc8], R48 ;  /* 0x000bc83001007387 */ /* 0x0003e20000100a00 */
[----:B------:R-:W-:-:S03]  /*18300*/  IMAD.WIDE R52, R0, 0x4, R94 ;  /* 0x0000000400347825 */ /* 0x000fc600078e025e */
[----:B------:R1:W-:Y:S04]  /*18310*/  LDGSTS.E [R160+0x1d880], [R48.64], !P5 ;  /* 0x1d88000030a07fae */ /* 0x0003e8000e921844 */
[----:B------:R1:W-:Y:S04]  /*18320*/  LDGSTS.E [R160+0x1d900], [R54.64], !P5 ;  /* 0x1d90000036a07fae */ /* 0x0003e8000e921844 */
[----:B------:R1:W-:Y:S04]  /*18330*/  LDGSTS.E [R160+0x1d980], [R52.64], !P5 ;  /* 0x1d98000034a07fae */ /* 0x0003e8000e921844 */
[----:B------:R1:W-:Y:S01]  /*18340*/  LDGSTS.E [R160+0x1da00], [R58.64], !P5 ;  /* 0x1da000003aa07fae */ /* 0x0003e2000e921844 */
[----:B----4-:R-:W-:-:S03]  /*18350*/  IMAD.WIDE R56, R0, 0x4, R110 ;  /* 0x0000000400387825 */ /* 0x010fc600078e026e */
[----:B------:R-:W4:Y:S04]  /*18360*/  LDL.LU.64 R110, [R1+0x1900] ;  /* 0x00190000016e7983 */ /* 0x000f280000300a00 */
[----:B------:R1:W-:Y:S04]  /*18370*/  STL.64 [R1+0xbc0], R54 ;  /* 0x000bc03601007387 */ /* 0x0003e80000100a00 */
[----:B------:R-:W-:Y:S04]  /*18380*/  STL.64 [R1+0xbb8], R52 ;  /* 0x000bb83401007387 */ /* 0x000fe80000100a00 */
[----:B------:R-:W4:Y:S01]  /*18390*/  LDL.LU.64 R76, [R1+0x18f0] ;  /* 0x0018f000014c7983 */ /* 0x000f220000300a00 */
[----:B---3--:R-:W-:-:S03]  /*183a0*/  IMAD.WIDE R62, R0, 0x4, R92 ;  /* 0x00000004003e7825 */ /* 0x008fc600078e025c */
[----:B------:R-:W3:Y:S04]  /*183b0*/  LDL.LU.64 R80, [R1+0x18e0] ;  /* 0x0018e00001507983 */ /* 0x000ee80000300a00 */
[----:B------:R-:W-:Y:S01]  /*183c0*/  STL.64 [R1+0xbb0], R58 ;  /* 0x000bb03a01007387 */ /* 0x000fe20000100a00 */
[----:B------:R-:W-:-:S03]  /*183d0*/  IMAD.WIDE R60, R0, 0x4, R98 ;  /* 0x00000004003c7825 */ /* 0x000fc600078e0262 */
[----:B------:R-:W3:Y:S04]  /*183e0*/  LDL.LU.64 R86, [R1+0x18d8] ;  /* 0x0018d80001567983 */ /* 0x000ee80000300a00 */
        /* <DEDUP_REMOVED lines=13> */
[----:B------:R-:W-:Y:S04]  /*184c0*/  STL.64 [R1+0xb90], R66 ;  /* 0x000b904201007387 */ /* 0x000fe80000100a00 */
[----:B------:R-:W3:Y:S04]  /*184d0*/  LDL.LU.64 R102, [R1+0x1878] ;  /* 0x0018780001667983 */ /* 0x000ee80000300a00 */
[----:B------:R-:W3:Y:S04]  /*184e0*/  LDL.LU.64 R100, [R1+0x1870] ;  /* 0x0018700001647983 */ /* 0x000ee80000300a00 */
[----:B------:R-:W-:Y:S04]  /*184f0*/  STL.64 [R1+0xb88], R64 ;  /* 0x000b884001007387 */ /* 0x000fe80000100a00 */
        /* <DEDUP_REMOVED lines=8> */
[----:B------:R1:W-:Y:S01]  /*18580*/  LDGSTS.E [R160+0x1dd80], [R68.64], !P5 ;  /* 0x1dd8000044a07fae */ /* 0x0003e2000e921844 */
[----:B------:R-:W-:-:S05]  /*18590*/  IMAD.WIDE R74, R0, 0x4, R104 ;  /* 0x00000004004a7825 */ /* 0x000fca00078e0268 */
[----:B------:R1:W-:Y:S01]  /*185a0*/  LDGSTS.E [R160+0x1de00], [R74.64], !P5 ;  /* 0x1de000004aa07fae */ /* 0x0003e2000e921844 */
[----:B------:R-:W-:-:S03]  /*185b0*/  IMAD.WIDE R72, R0, 0x4, R146 ;  /* 0x0000000400487825 */ /* 0x000fc600078e0292 */
[----:B------:R-:W2:Y:S04]  /*185c0*/  LDL.LU.64 R146, [R1+0x1850] ;  /* 0x0018500001927983 */ /* 0x000ea80000300a00 */
[----:B------:R-:W-:Y:S04]  /*185d0*/  STL.64 [R1+0xb80], R70 ;  /* 0x000b804601007387 */ /* 0x000fe80000100a00 */
[----:B------:R-:W2:Y:S04]  /*185e0*/  LDL.LU.64 R104, [R1+0x1848] ;  /* 0x0018480001687983 */ /* 0x000ea80000300a00 */
[----:B------:R1:W-:Y:S01]  /*185f0*/  LDGSTS.E [R160+0x1de80], [R72.64], !P5 ;  /* 0x1de8000048a07fae */ /* 0x0003e2000e921844 */
[----:B----4-:R-:W-:-:S03]  /*18600*/  IMAD.WIDE R78, R0, 0x4, R110 ;  /* 0x00000004004e7825 */ /* 0x010fc600078e026e */
[----:B------:R-:W4:Y:S04]  /*18610*/  LDL.LU.64 R110, [R1+0x1840] ;  /* 0x00184000016e7983 */ /* 0x000f280000300a00 */
[----:B------:R-:W-:Y:S04]  /*18620*/  STL.64 [R1+0xb78], R68 ;  /* 0x000b784401007387 */ /* 0x000fe80000100a00 */
[----:B------:R-:W-:Y:S01]  /*18630*/  STL.64 [R1+0xb70], R74 ;  /* 0x000b704a01007387 */ /* 0x000fe20000100a00 */
[----:B------:R-:W-:-:S03]  /*18640*/  IMAD.WIDE R76, R0, 0x4, R76 ;  /* 0x00000004004c7825 */ /* 0x000fc600078e024c */
[----:B------:R-:W-:Y:S01]  /*18650*/  STL.64 [R1+0xb58], R72 ;  /* 0x000b584801007387 */ /* 0x000fe20000100a00 */
[----:B---3--:R-:W-:-:S03]  /*18660*/  IMAD.WIDE R80, R0, 0x4, R80 ;  /* 0x0000000400507825 */ /* 0x008fc600078e0250 */
[----:B------:R-:W-:Y:S01]  /*18670*/  STL.64 [R1+0xb50], R78 ;  /* 0x000b504e01007387 */ /* 0x000fe20000100a00 */
[----:B------:R-:W-:-:S03]  /*18680*/  IMAD.WIDE R86, R0, 0x4, R86 ;  /* 0x0000000400567825 */ /* 0x000fc600078e0256 */
[----:B------:R-:W-:Y:S01]  /*18690*/  STL.64 [R1+0xb48], R76 ;  /* 0x000b484c01007387 */ /* 0x000fe20000100a00 */
[----:B------:R-:W-:-:S03]  /*186a0*/  IMAD.WIDE R84, R0, 0x4, R84 ;  /* 0x0000000400547825 */ /* 0x000fc600078e0254 */
[----:B------:R-:W-:Y:S04]  /*186b0*/  STL.64 [R1+0x1450], R80 ;  /* 0x0014505001007387 */ /* 0x000fe80000100a00 */
[----:B------:R-:W-:Y:S01]  /*186c0*/  STL.64 [R1+0x1438], R86 ;  /* 0x0014385601007387 */ /* 0x000fe20000100a00 */
[----:B------:R-:W-:-:S03]  /*186d0*/  IMAD.WIDE R90, R0, 0x4, R90 ;  /* 0x00000004005a7825 */ /* 0x000fc600078e025a */
        /* <DEDUP_REMOVED lines=14> */
[----:B------:R-:W-:Y:S04]  /*187c0*/  STL.64 [R1+0xc00], R102 ;  /* 0x000c006601007387 */ /* 0x000fe80000100a00 */
[----:B------:R-:W-:Y:S04]  /*187d0*/  STL.64 [R1+0xbf8], R100 ;  /* 0x000bf86401007387 */ /* 0x000fe80000100a00 */
        /* <DEDUP_REMOVED lines=14> */
[----:B--2---:R-:W-:-:S05]  /*188c0*/  IMAD.WIDE R106, R0, 0x4, R106 ;  /* 0x00000004006a7825 */ /* 0x004fca00078e026a */
[----:B------:R-:W-:Y:S04]  /*188d0*/  STL.64 [R1+0xbf0], R106 ;  /* 0x000bf06a01007387 */ /* 0x000fe80000100a00 */
[----:B-1----:R-:W2:Y:S04]  /*188e0*/  LDL.LU.64 R124, [R1+0x3038] ;  /* 0x00303800017c7983 */ /* 0x002ea80000300a00 */
[----:B------:R1:W-:Y:S01]  /*188f0*/  LDGSTS.E [R160+0x1fe00], [R106.64], !P0 ;  /* 0x1fe000006aa07fae */ /* 0x0003e2000c121844 */
[----:B------:R-:W-:-:S05]  /*18900*/  IMAD.WIDE R146, R0, 0x4, R146 ;  /* 0x0000000400927825 */ /* 0x000fca00078e0292 */
[----:B------:R1:W-:Y:S01]  /*18910*/  STL.64 [R1+0xbe8], R146 ;  /* 0x000be89201007387 */ /* 0x0003e20000100a00 */
[----:B------:R-:W-:-:S03]  /*18920*/  IMAD.WIDE R104, R0, 0x4, R104 ;  /* 0x0000000400687825 */ /* 0x000fc600078e0268 */
[----:B------:R-:W2:Y:S04]  /*18930*/  LDL.LU.64 R140, [R1+0x3030] ;  /* 0x00303000018c7983 */ /* 0x000ea80000300a00 */
[----:B------:R1:W-:Y:S04]  /*18940*/  STL.64 [R1+0xbe0], R104 ;  /* 0x000be06801007387 */ /* 0x0003e80000100a00 */
[----:B------:R-:W2:Y:S04]  /*18950*/  LDL.LU.64 R240, [R1+0x3028] ;  /* 0x0030280001f07983 */ /* 0x000ea80000300a00 */
[----:B------:R1:W-:Y:S04]  /*18960*/  LDGSTS.E [R160+0x1fe80], [R146.64], !P0 ;  /* 0x1fe8000092a07fae */ /* 0x0003e8000c121844 */
[----:B------:R-:W1:Y:S04]  /*18970*/  S2R R252, SR_TID.X ;  /* 0x0000000000fc7919 */ /* 0x000e680000002100 */
[----:B------:R1:W-:Y:S01]  /*18980*/  LDGSTS.E [R160+0x1ff00], [R104.64], !P0 ;  /* 0x1ff0000068a07fae */ /* 0x0003e2000c121844 */
[----:B----4-:R-:W-:-:S05]  /*18990*/  IMAD.WIDE R110, R0, 0x4, R110 ;  /* 0x00000004006e7825 */ /* 0x010fca00078e026e */
[----:B------:R4:W-:Y:S04]  /*189a0*/  STL.64 [R1+0xbd8], R110 ;  /* 0x000bd86e01007387 */ /* 0x0009e80000100a00 */
        /* <DEDUP_REMOVED lines=17> */
[----:B------:R1:W5:Y:S04]  /*18ac0*/  LDL.LU.64 R234, [R1+0x2f98] ;  /* 0x002f980001ea7983 */ /* 0x0003680000300a00 */
        /* <DEDUP_REMOVED lines=30> */
[----:B-1----:R-:W1:Y:S04]  /*18cb0*/  S2R R147, SR_TID.X ;  /* 0x0000000000937919 */ /* 0x002e680000002100 */
        /* <DEDUP_REMOVED lines=11> */
[----:B---3--:R3:W5:Y:S04]  /*18d70*/  LDL.LU.64 R78, [R1+0x2e48] ;  /* 0x002e4800014e7983 */ /* 0x0087680000300a00 */
[----:B------:R3:W5:Y:S04]  /*18d80*/  LDL.LU.64 R76, [R1+0x2e40] ;  /* 0x002e4000014c7983 */ /* 0x0007680000300a00 */
[----:B------:R3:W5:Y:S04]  /*18d90*/  LDL.LU.64 R82, [R1+0x2e38] ;  /* 0x002e380001527983 */ /* 0x0007680000300a00 */
[----:B------:R3:W5:Y:S04]  /*18da0*/  LDL.LU.64 R80, [R1+0x2e30] ;  /* 0x002e300001507983 */ /* 0x0007680000300a00 */
[----:B------:R3:W5:Y:S04]  /*18db0*/  LDL.LU.64 R86, [R1+0x2e28] ;  /* 0x002e280001567983 */ /* 0x0007680000300a00 */
[----:B------:R3:W5:Y:S04]  /*18dc0*/  LDL.LU.64 R84, [R1+0x2e20] ;  /* 0x002e200001547983 */ /* 0x0007680000300a00 */
[----:B------:R3:W5:Y:S04]  /*18dd0*/  LDL.LU.64 R90, [R1+0x2e18] ;  /* 0x002e1800015a7983 */ /* 0x0007680000300a00 */
[----:B------:R3:W5:Y:S04]  /*18de0*/  LDL.LU.64 R88, [R1+0x2e10] ;  /* 0x002e100001587983 */ /* 0x0007680000300a00 */
[----:B------:R3:W5:Y:S01]  /*18df0*/  LDL.LU.64 R94, [R1+0x2e08] ;  /* 0x002e0800015e7983 */ /* 0x0007620000300a00 */
[----:B-1----:R-:W-:-:S03]  /*18e00*/  LOP3.LUT R147, R147, 0x1f, RZ, 0xc0, !PT ;  /* 0x0000001f93937812 */ /* 0x002fc600078ec0ff */
[----:B------:R3:W5:Y:S04]  /*18e10*/  LDL.LU.64 R92, [R1+0x2e00] ;  /* 0x002e0000015c7983 */ /* 0x0007680000300a00 */
[----:B------:R3:W5:Y:S04]  /*18e20*/  LDL.LU.64 R98, [R1+0x2df8] ;  /* 0x002df80001627983 */ /* 0x0007680000300a00 */
[----:B------:R3:W5:Y:S04]  /*18e30*/  LDL.LU.64 R96, [R1+0x2df0] ;  /* 0x002df00001607983 */ /* 0x0007680000300a00 */
[----:B------:R3:W5:Y:S01]  /*18e40*/  LDL.LU.64 R102, [R1+0x2de8] ;  /* 0x002de80001667983 */ /* 0x0007620000300a00 */
[----:B------:R-:W-:-:S03]  /*18e50*/  SHF.L.U32 R147, R147, 0x2, RZ ;  /* 0x0000000293937819 */ /* 0x000fc600000006ff */
[----:B------:R3:W5:Y:S04]  /*18e60*/  LDL.LU.64 R100, [R1+0x2de0] ;  /* 0x002de00001647983 */ /* 0x0007680000300a00 */
[----:B------:R3:W5:Y:S04]  /*18e70*/  LDL.LU.64 R106, [R1+0x2dd8] ;  /* 0x002dd800016a7983 */ /* 0x0007680000300a00 */
[----:B------:R3:W5:Y:S04]  /*18e80*/  LDL.LU R146, [R1+0x2dd0] ;  /* 0x002dd00001927983 */ /* 0x0007680000300800 */
[----:B------:R4:W-:Y:S01]  /*18e90*/  LDGSTS.E [R160+0x1ff80], [R110.64], !P0 ;  /* 0x1ff800006ea07fae */ /* 0x0009e2000c121844 */
[----:B------:R-:W-:-:S03]  /*18ea0*/  LOP3.LUT R252, R252, 0x1f, RZ, 0xc0, !PT ;  /* 0x0000001ffcfc7812 */ /* 0x000fc600078ec0ff */
[----:B------:R3:W5:Y:S04]  /*18eb0*/  LDL.LU.64 R104, [R1+0x2dc8] ;  /* 0x002dc80001687983 */ /* 0x0007680000300a00 */
[----:B------:R-:W0:Y:S01]  /*18ec0*/  LDGDEPBAR ;  /* 0x00000000000079af */ /* 0x000e220000000000 */
[----:B------:R-:W-:-:S03]  /*18ed0*/  LOP3.LUT R147, R147, 0x10, RZ, 0x3c, !PT ;  /* 0x0000001093937812 */ /* 0x000fc600078e3cff */
[----:B----4-:R3:W5:Y:S01]  /*18ee0*/  LDL.LU.64 R110, [R1+0x2dc0] ;  /* 0x002dc000016e7983 */ /* 0x0107620000300a00 */
[----:B------:R-:W-:-:S05]  /*18ef0*/  IMAD.SHL.U32 R252, R252, 0x4, RZ ;  /* 0x00000004fcfc7824 */ /* 0x000fca00078e00ff */
[C---:B------:R-:W-:Y:S02]  /*18f00*/  LOP3.LUT R0, R252.reuse, 0x20, RZ, 0x3c, !PT ;  /* 0x00000020fc007812 */ /* 0x040fe400078e3cff */
[----:B------:R-:W-:Y:S01]  /*18f10*/  LOP3.LUT R252, R252, 0x30, RZ, 0x3c, !PT ;  /* 0x00000030fcfc7812 */ /* 0x000fe200078e3cff */
[----:B--2---:R1:W-:Y:S04]  /*18f20*/  LDGSTS.E [R161+0x22000], [R108.64], P6 ;  /* 0x220000006ca17fae */ /* 0x0043e8000b121844 */
[----:B------:R2:W-:Y:S04]  /*18f30*/  LDGSTS.E [R161+0x22400], [R114.64], P6 ;  /* 0x2240000072a17fae */ /* 0x0005e8000b121844 */
[----:B------:R4:W-:Y:S04]  /*18f40*/  LDGSTS.E [R161+0x22800], [R112.64], P6 ;  /* 0x2280000070a17fae */ /* 0x0009e8000b121844 */
[----:B-1----:R3:W5:Y:S04]  /*18f50*/  LDL.LU.64 R108, [R1+0x2db8] ;  /* 0x002db800016c7983 */ /* 0x0027680000300a00 */
[----:B--2---:R3:W5:Y:S04]  /*18f60*/  LDL.LU.64 R114, [R1+0x2db0] ;  /* 0x002db00001727983 */ /* 0x0047680000300a00 */
[----:B----4-:R3:W5:Y:S04]  /*18f70*/  LDL.LU.64 R112, [R1+0x2da8] ;  /* 0x002da80001707983 */ /* 0x0107680000300a00 */
[----:B------:R1:W-:Y:S04]  /*18f80*/  LDGSTS.E [R161+0x22c00], [R118.64], P6 ;  /* 0x22c0000076a17fae */ /* 0x0003e8000b121844 */
        /* <DEDUP_REMOVED lines=27> */
[----:B------:R3:W5:Y:S04]  /*19140*/  LDL.LU R147, [R1+0x2d38] ;  /* 0x002d380001937983 */ /* 0x0007680000300800 */
        /* <DEDUP_REMOVED lines=28> */
[----:B-1----:R-:W4:Y:S04]  /*19310*/  LDL.LU.64 R190, [R1+0x2cc0] ;  /* 0x002cc00001be7983 */ /* 0x002f280000300a00 */
[----:B--2---:R3:W5:Y:S01]  /*19320*/  LDL.LU.64 R154, [R1+0x2cb8] ;  /* 0x002cb800019a7983 */ /* 0x0047620000300a00 */
[----:B------:R-:W-:Y:S01]  /*19330*/  LOP3.LUT R161, R161, 0x70, RZ, 0x3c, !PT ;  /* 0x00000070a1a17812 */ /* 0x000fe200078e3cff */
[----:B------:R-:W-:-:S02]  /*19340*/  IMAD.MOV.U32 R0, RZ, RZ, c[0x0][0x188] ;  /* 0x00006200ff007624 */ /* 0x000fc400078e00ff */
[----:B----4-:R1:W-:Y:S04]  /*19350*/  LDGSTS.E [R190+0x22200], [R152.64], P6 ;  /* 0x2220000098be7fae */ /* 0x0103e8000b121844 */
[----:B------:R2:W-:Y:S01]  /*19360*/  LDGSTS.E [R190+0x22600], [R150.64], P6 ;  /* 0x2260000096be7fae */ /* 0x0005e2000b121844 */
[----:B------:R-:W-:-:S03]  /*19370*/  LOP3.LUT R191, R191, 0x50, RZ, 0x3c, !PT ;  /* 0x00000050bfbf7812 */ /* 0x000fc600078e3cff */
[----:B------:R3:W-:Y:S04]  /*19380*/  LDGSTS.E [R190+0x22a00], [R218.64], P6 ;  /* 0x22a00000dabe7fae */ /* 0x0007e8000b121844 */
[----:B-1----:R3:W5:Y:S04]  /*19390*/  LDL.LU.64 R152, [R1+0x2cb0] ;  /* 0x002cb00001987983 */ /* 0x0027680000300a00 */
[----:B--2---:R3:W5:Y:S04]  /*193a0*/  LDL.LU.64 R150, [R1+0x2ca8] ;  /* 0x002ca80001967983 */ /* 0x0047680000300a00 */
[----:B------:R3:W-:Y:S04]  /*193b0*/  LDGSTS.E [R190+0x22e00], [R216.64], P6 ;  /* 0x22e00000d8be7fae */ /* 0x0007e8000b121844 */
        /* <DEDUP_REMOVED lines=28> */
[----:B------:R-:W0:Y:S01]  /*19580*/  LDGDEPBAR ;  /* 0x00000000000079af */ /* 0x000e220000000000 */
[----:B------:R-:W-:Y:S01]  /*19590*/  IMAD.MOV.U32 R252, RZ, RZ, c[0x0][0x18c] ;  /* 0x00006300fffc7624 */ /* 0x000fe200078e00ff */
[----:B------:R-:W-:-:S03]  /*195a0*/  SHF.L.U32 R0, R0, 0x5, RZ ;  /* 0x0000000500007819 */ /* 0x000fc600000006ff */
[----:B------:R-:W-:Y:S02]  /*195b0*/  IMAD.SHL.U32 R252, R252, 0x20, RZ ;  /* 0x00000020fcfc7824 */ /* 0x000fe400078e00ff */
[----:B------:R1:W-:Y:S01]  /*195c0*/  STL [R1+0x770], RZ ;  /* 0x000770ff01007387 */ /* 0x0003e20000100800 */
[----:B---3--:R-:W-:Y:S01]  /*195d0*/  CS2R R216, SRZ ;  /* 0x0000000000d87805 */ /* 0x008fe2000001ff00 */
[----:B------:R-:W-:Y:S01]  /*195e0*/  CS2R R218, SRZ ;  /* 0x0000000000da7805 */ /* 0x000fe2000001ff00 */
[----:B------:R-:W-:Y:S01]  /*195f0*/  CS2R R212, SRZ ;  /* 0x0000000000d47805 */ /* 0x000fe2000001ff00 */
[----:B------:R1:W-:Y:S01]  /*19600*/  STL [R1+0x774], RZ ;  /* 0x000774ff01007387 */ /* 0x0003e20000100800 */
[----:B------:R-:W-:Y:S01]  /*19610*/  CS2R R214, SRZ ;  /* 0x0000000000d67805 */ /* 0x000fe2000001ff00 */
        /* <DEDUP_REMOVED lines=36> */
[----:B------:R-:W-:-:S02]  /*19860*/  CS2R R158, SRZ ;  /* 0x00000000009e7805 */ /* 0x000fc4000001ff00 */
[----:B------:R1:W-:Y:S04]  /*19870*/  STL [R1+0x75c], RZ ;  /* 0x00075cff01007387 */ /* 0x0003e80000100800 */
        /* <DEDUP_REMOVED lines=59> */
[----:B------:R1:W-:Y:S01]  /*19c30*/  STL [R1+0x68c], RZ ;  /* 0x00068cff01007387 */ /* 0x0003e20000100800 */
[----:B------:R-:W-:Y:S05]  /*19c40*/  @!P2 BRA `(.L_x_0) ;  /* 0x000397200000a947 */ /* 0x000fea0003800000 */
[----:B------:R-:W2:Y:S04]  /*19c50*/  LDL.LU.64 R168, [R1+0x1a80] ;  /* 0x001a800001a87983 */ /* 0x000ea80000300a00 */
[----:B------:R-:W3:Y:S04]  /*19c60*/  LDL.LU.64 R170, [R1+0x1a88] ;  /* 0x001a880001aa7983 */ /* 0x000ee80000300a00 */
[----:B------:R-:W4:Y:S04]  /*19c70*/  LDL.LU.64 R178, [R1+0x1a90] ;  /* 0x001a900001b27983 */ /* 0x000f280000300a00 */
[----:B------:R-:W3:Y:S04]  /*19c80*/  LDL.LU.64 R164, [R1+0x1a98] ;  /* 0x001a980001a47983 */ /* 0x000ee80000300a00 */
[----:B------:R-:W3:Y:S04]  /*19c90*/  LDL.LU.64 R166, [R1+0x1aa0] ;  /* 0x001aa00001a67983 */ /* 0x000ee80000300a00 */
[----:B------:R-:W3:Y:S04]  /*19ca0*/  LDL.LU.64 R160, [R1+0x1aa8] ;  /* 0x001aa80001a07983 */ /* 0x000ee80000300a00 */
[----:B------:R-:W4:Y:S04]  /*19cb0*/  LDL.LU.64 R162, [R1+0x1ab0] ;  /* 0x001ab00001a27983 */ /* 0x000f280000300a00 */
[----:B------:R-:W4:Y:S04]  /*19cc0*/  LDL.LU.64 R172, [R1+0x1ab8] ;  /* 0x001ab80001ac7983 */ /* 0x000f280000300a00 */
[----:B------:R-:W4:Y:S04]  /*19cd0*/  LDL.LU.64 R156, [R1+0x1ac0] ;  /* 0x001ac000019c7983 */ /* 0x000f280000300a00 */
[----:B------:R-:W4:Y:S04]  /*19ce0*/  LDL.LU.64 R158, [R1+0x1ac8] ;  /* 0x001ac800019e7983 */ /* 0x000f280000300a00 */
[----:B------:R-:W4:Y:S04]  /*19cf0*/  LDL.LU.64 R174, [R1+0x1ad0] ;  /* 0x001ad00001ae7983 */ /* 0x000f280000300a00 */
[----:B--2---:R2:W-:Y:S01]  /*19d00*/  STL [R1+0x1bc0], R168 ;  /* 0x001bc0a801007387 */ /* 0x0045e20000100800 */
[----:B-----5:R-:W-:-:S03]  /*19d10*/  MOV R8, R169 ;  /* 0x000000a900087202 */ /* 0x020fc60000000f00 */
[----:B--2---:R-:W2:Y:S04]  /*19d20*/  LDL.LU.64 R168, [R1+0x1ad8] ;  /* 0x001ad80001a87983 */ /* 0x004ea80000300a00 */
[----:B------:R1:W-:Y:S04]  /*19d30*/  STL [R1+0x1bbc], R8 ;  /* 0x001bbc0801007387 */ /* 0x0003e80000100800 */
[----:B---3--:R3:W-:Y:S04]  /*19d40*/  STL [R1+0x1bc8], R170 ;  /* 0x001bc8aa01007387 */ /* 0x0087e80000100800 */
[----:B----4-:R-:W-:Y:S01]  /*19d50*/  STL [R1+0x1bd0], R178 ;  /* 0x001bd0b201007387 */ /* 0x010fe20000100800 */
[----:B-1----:R-:W-:-:S05]  /*19d60*/  IMAD.MOV.U32 R8, RZ, RZ, R171 ;  /* 0x000000ffff087224 */ /* 0x002fca00078e00ab */
[----:B------:R1:W-:Y:S04]  /*19d70*/  STL [R1+0x1bc4], R8 ;  /* 0x001bc40801007387 */ /* 0x0003e80000100800 */
[----:B---3--:R-:W3:Y:S04]  /*19d80*/  LDL.LU.64 R170, [R1+0x1ae0] ;  /* 0x001ae00001aa7983 */ /* 0x008ee80000300a00 */
[----:B------:R-:W-:Y:S01]  /*19d90*/  STL [R1+0x1bd8], R164 ;  /* 0x001bd8a401007387 */ /* 0x000fe20000100800 */
[----:B-1----:R-:W-:-:S05]  /*19da0*/  IMAD.MOV.U32 R8, RZ, RZ, R179 ;  /* 0x000000ffff087224 */ /* 0x002fca00078e00b3 */
[----:B------:R1:W-:Y:S02]  /*19db0*/  STL [R1+0x1bcc], R8 ;  /* 0x001bcc0801007387 */ /* 0x0003e40000100800 */
[----:B-1----:R-:W-:Y:S02]  /*19dc0*/  MOV R8, R165 ;  /* 0x000000a500087202 */ /* 0x002fe40000000f00 */
[----:B------:R-:W4:Y:S04]  /*19dd0*/  LDL.LU.64 R164, [R1+0x1ae8] ;  /* 0x001ae80001a47983 */ /* 0x000f280000300a00 */
[----:B------:R1:W-:Y:S04]  /*19de0*/  STL [R1+0x1bd4], R8 ;  /* 0x001bd40801007387 */ /* 0x0003e80000100800 */
[----:B------:R1:W-:Y:S02]  /*19df0*/  STL [R1+0x1be0], R166 ;  /* 0x001be0a601007387 */ /* 0x0003e40000100800 */
[----:B-1----:R-:W-:-:S02]  /*19e00*/  IMAD.MOV.U32 R8, RZ, RZ, R167 ;  /* 0x000000ffff087224 */ /* 0x002fc400078e00a7 */
[----:B------:R-:W4:Y:S04]  /*19e10*/  LDL.LU.64 R166, [R1+0x1af0] ;  /* 0x001af00001a67983 */ /* 0x000f280000300a00 */
[----:B------:R1:W-:Y:S04]  /*19e20*/  STL [R1+0x1bdc], R8 ;  /* 0x001bdc0801007387 */ /* 0x0003e80000100800 */
[----:B------:R1:W-:Y:S04]  /*19e30*/  STL [R1+0x1be8], R160 ;  /* 0x001be8a001007387 */ /* 0x0003e80000100800 */
[----:B------:R-:W4:Y:S01]  /*19e40*/  LDL.LU.64 R182, [R1+0x1af8] ;  /* 0x001af80001b67983 */ /* 0x000f220000300a00 */
[----:B-1----:R-:W-:-:S03]  /*19e50*/  IMAD.MOV.U32 R8, RZ, RZ, R161 ;  /* 0x000000ffff087224 */ /* 0x002fc600078e00a1 */
[----:B------:R-:W-:Y:S04]  /*19e60*/  STL [R1+0x1bf0], R162 ;  /* 0x001bf0a201007387 */ /* 0x000fe80000100800 */
[----:B------:R1:W-:Y:S04]  /*19e70*/  STL [R1+0x1be4], R8 ;  /* 0x001be40801007387 */ /* 0x0003e80000100800 */
[----:B------:R-:W4:Y:S04]  /*19e80*/  LDL.LU.64 R160, [R1+0x248] ;  /* 0x0002480001a07983 */ /* 0x000f280000300a00 */
[----:B------:R-:W-:Y:S01]  /*19e90*/  STL [R1+0x1bf8], R172 ;  /* 0x001bf8ac01007387 */ /* 0x000fe20000100800 */
[----:B-1----:R-:W-:-:S05]  /*19ea0*/  MOV R8, R163 ;  /* 0x000000a300087202 */ /* 0x002fca0000000f00 */
[----:B------:R1:W-:Y:S04]  /*19eb0*/  STL [R1+0x1bec], R8 ;  /* 0x001bec0801007387 */ /* 0x0003e80000100800 */
[----:B------:R-:W4:Y:S04]  /*19ec0*/  LDL.LU.64 R162, [R1+0x260] ;  /* 0x0002600001a27983 */ /* 0x000f280000300a00 */
[----:B------:R-:W4:Y:S01]  /*19ed0*/  LDL.LU.64 R176, [R1+0x268] ;  /* 0x0002680001b07983 */ /* 0x000f220000300a00 */
[----:B-1----:R-:W-:-:S05]  /*19ee0*/  IMAD.MOV.U32 R8, RZ, RZ, R173 ;  /* 0x000000ffff087224 */ /* 0x002fca00078e00ad */
[----:B------:R1:W-:Y:S04]  /*19ef0*/  STL [R1+0x1bf4], R8 ;  /* 0x001bf40801007387 */ /* 0x0003e80000100800 */
[----:B------:R1:W-:Y:S02]  /*19f00*/  STL [R1+0x1c00], R156 ;  /* 0x001c009c01007387 */ /* 0x0003e40000100800 */
[----:B-1----:R-:W-:Y:S02]  /*19f10*/  IMAD.MOV.U32 R8, RZ, RZ, R157 ;  /* 0x000000ffff087224 */ /* 0x002fe400078e009d */
[----:B------:R-:W4:Y:S04]  /*19f20*/  LDL.LU.64 R156, [R1+0x280] ;  /* 0x00028000019c7983 */ /* 0x000f280000300a00 */
[----:B------:R1:W-:Y:S04]  /*19f30*/  STL [R1+0x1bfc], R8 ;  /* 0x001bfc0801007387 */ /* 0x0003e80000100800 */
[----:B------:R1:W-:Y:S02]  /*19f40*/  STL [R1+0x1c08], R158 ;  /* 0x001c089e01007387 */ /* 0x0003e40000100800 */
[----:B-1----:R-:W-:-:S02]  /*19f50*/  MOV R8, R159 ;  /* 0x0000009f00087202 */ /* 0x002fc40000000f00 */
[----:B------:R-:W4:Y:S04]  /*19f60*/  LDL.LU.64 R158, [R1+0x288] ;  /* 0x00028800019e7983 */ /* 0x000f280000300a00 */
[----:B------:R1:W-:Y:S04]  /*19f70*/  STL [R1+0x1c04], R8 ;  /* 0x001c040801007387 */ /* 0x0003e80000100800 */
[----:B------:R2:W-:Y:S04]  /*19f80*/  STL [R1+0x1c10], R174 ;  /* 0x001c10ae01007387 */ /* 0x0005e80000100800 */
[----:B------:R-:W4:Y:S01]  /*19f90*/  LDL.LU.64 R178, [R1+0x290] ;  /* 0x0002900001b27983 */ /* 0x000f220000300a00 */
[----:B-1----:R-:W-:-:S03]  /*19fa0*/  IMAD.MOV.U32 R8, RZ, RZ, R175 ;  /* 0x000000ffff087224 */ /* 0x002fc600078e00af */
[----:B--2---:R-:W-:Y:S04]  /*19fb0*/  STL [R1+0x1c18], R168 ;  /* 0x001c18a801007387 */ /* 0x004fe80000100800 */
[----:B------:R1:W-:Y:S04]  /*19fc0*/  STL [R1+0x1c0c], R8 ;  /* 0x001c0c0801007387 */ /* 0x0003e80000100800 */
[----:B------:R-:W2:Y:S04]  /*19fd0*/  LDL.LU.64 R172, [R1+0x3e0] ;  /* 0x0003e00001ac7983 */ /* 0x000ea80000300a00 */
[----:B------:R-:W2:Y:S01]  /*19fe0*/  LDL.LU.64 R174, [R1+0x3e8] ;  /* 0x0003e80001ae7983 */ /* 0x000ea20000300a00 */
[----:B-1----:R-:W-:-:S05]  /*19ff0*/  IMAD.MOV.U32 R8, RZ, RZ, R169 ;  /* 0x000000ffff087224 */ /* 0x002fca00078e00a9 */
[----:B------:R1:W-:Y:S04]  /*1a000*/  STL [R1+0x1c14], R8 ;  /* 0x001c140801007387 */ /* 0x0003e80000100800 */
[----:B---3--:R3:W-:Y:S04]  /*1a010*/  STL [R1+0x1c20], R170 ;  /* 0x001c20aa01007387 */ /* 0x0087e80000100800 */
[----:B------:R-:W2:Y:S01]  /*1a020*/  LDL.LU.64 R168, [R1+0x518] ;  /* 0x0005180001a87983 */ /* 0x000ea20000300a00 */
[----:B-1----:R-:W-:-:S03]  /*1a030*/  MOV R8, R171 ;  /* 0x000000ab00087202 */ /* 0x002fc60000000f00 */
[----:B---3--:R-:W3:Y:S04]  /*1a040*/  LDL.LU.64 R170, [R1+0x590] ;  /* 0x0005900001aa7983 */ /* 0x008ee80000300a00 */
[----:B------:R1:W-:Y:S04]  /*1a050*/  STL [R1+0x1c1c], R8 ;  /* 0x001c1c0801007387 */ /* 0x0003e80000100800 */
[----:B----4-:R4:W-:Y:S01]  /*1a060*/  STL [R1+0x1c28], R164 ;  /* 0x001c28a401007387 */ /* 0x0109e20000100800 */
[----:B-1----:R-:W-:-:S03]  /*1a070*/  IMAD.MOV.U32 R8, RZ, RZ, R165 ;  /* 0x000000ffff087224 */ /* 0x002fc600078e00a5 */
[----:B----4-:R-:W4:Y:S04]  /*1a080*/  LDL.LU.64 R164, [R1+0x8b0] ;  /* 0x0008b00001a47983 */ /* 0x010f280000300a00 */
[----:B------:R1:W-:Y:S04]  /*1a090*/  STL [R1+0x1c24], R8 ;  /* 0x001c240801007387 */ /* 0x0003e80000100800 */
[----:B------:R1:W-:Y:S02]  /*1a0a0*/  STL [R1+0x1c30], R166 ;  /* 0x001c30a601007387 */ /* 0x0003e40000100800 */
[----:B-1----:R-:W-:-:S02]  /*1a0b0*/  IMAD.MOV.U32 R8, RZ, RZ, R167 ;  /* 0x000000ffff087224 */ /* 0x002fc400078e00a7 */
[----:B------:R-:W-:Y:S04]  /*1a0c0*/  STL [R1+0x1c38], R182 ;  /* 0x001c38b601007387 */ /* 0x000fe80000100800 */
[----:B------:R1:W-:Y:S04]  /*1a0d0*/  STL [R1+0x1c2c], R8 ;  /* 0x001c2c0801007387 */ /* 0x0003e80000100800 */
[----:B------:R-:W4:Y:S01]  /*1a0e0*/  LDL.LU.64 R166, [R1+0x8b8] ;  /* 0x0008b80001a67983 */ /* 0x000f220000300a00 */
[----:B-1----:R-:W-:-:S03]  /*1a0f0*/  MOV R8, R183 ;  /* 0x000000b700087202 */ /* 0x002fc60000000f00 */
[----:B------:R-:W-:Y:S04]  /*1a100*/  STL [R1+0x1c40], R160 ;  /* 0x001c40a001007387 */ /* 0x000fe80000100800 */
[----:B------:R1:W-:Y:S02]  /*1a110*/  STL [R1+0x1c34], R8 ;  /* 0x001c340801007387 */ /* 0x0003e40000100800 */
[----:B-1----:R-:W-:Y:S02]  /*1a120*/  IMAD.MOV.U32 R8, RZ, RZ, R161 ;  /* 0x000000ffff087224 */ /* 0x002fe400078e00a1 */
[----:B------:R-:W4:Y:S04]  /*1a130*/  LDL.LU.64 R160, [R1+0x8c0] ;  /* 0x0008c00001a07983 */ /* 0x000f280000300a00 */
        /* <DEDUP_REMOVED lines=18> */
[----:B--2---:R-:W-:Y:S04]  /*1a260*/  STL [R1+0x1c70], R172 ;  /* 0x001c70ac01007387 */ /* 0x004fe80000100800 */
[----:B------:R1:W-:Y:S04]  /*1a270*/  STL [R1+0x1c64], R8 ;  /* 0x001c640801007387 */ /* 0x0003e80000100800 */
[----:B------:R-:W-:Y:S01]  /*1a280*/  STL [R1+0x1c78], R174 ;  /* 0x001c78ae01007387 */ /* 0x000fe20000100800 */
[----:B-1----:R-:W-:-:S05]  /*1a290*/  IMAD.MOV.U32 R8, RZ, RZ, R173 ;  /* 0x000000ffff087224 */ /* 0x002fca00078e00ad */
[----:B------:R1:W-:Y:S04]  /*1a2a0*/  STL [R1+0x1c6c], R8 ;  /* 0x001c6c0801007387 */ /* 0x0003e80000100800 */
[----:B------:R-:W-:Y:S01]  /*1a2b0*/  STL [R1+0x1c80], R168 ;  /* 0x001c80a801007387 */ /* 0x000fe20000100800 */
[----:B-1----:R-:W-:-:S05]  /*1a2c0*/  IMAD.MOV.U32 R8, RZ, RZ, R175 ;  /* 0x000000ffff087224 */ /* 0x002fca00078e00af */
[----:B------:R1:W-:Y:S04]  /*1a2d0*/  STL [R1+0x1c74], R8 ;  /* 0x001c740801007387 */ /* 0x0003e80000100800 */
[----:B---3--:R-:W-:Y:S01]  /*1a2e0*/  STL [R1+0x1c88], R170 ;  /* 0x001c88aa01007387 */ /* 0x008fe20000100800 */
[----:B-1----:R-:W-:-:S05]  /*1a2f0*/  MOV R8, R169 ;  /* 0x000000a900087202 */ /* 0x002fca0000000f00 */
[----:B------:R1:W-:Y:S04]  /*1a300*/  STL [R1+0x1c7c], R8 ;  /* 0x001c7c0801007387 */ /* 0x0003e80000100800 */
[----:B------:R-:W2:Y:S01]  /*1a310*/  LDL.LU.64 R182, [R1+0x198] ;  /* 0x0001980001b67983 */ /* 0x000ea20000300a00 */
[----:B-1----:R-:W-:-:S05]  /*1a320*/  IMAD.MOV.U32 R8, RZ, RZ, R171 ;  /* 0x000000ffff087224 */ /* 0x002fca00078e00ab */
[----:B------:R1:W-:Y:S04]  /*1a330*/  STL [R1+0x1c84], R8 ;  /* 0x001c840801007387 */ /* 0x0003e80000100800 */
[----:B----4-:R-:W-:Y:S04]  /*1a340*/  STL [R1+0x1c90], R164 ;  /* 0x001c90a401007387 */ /* 0x010fe80000100800 */
[----:B------:R-:W3:Y:S01]  /*1a350*/  LDL.LU.64 R176, [R1+0x1a0] ;  /* 0x0001a00001b07983 */ /* 0x000ee20000300a00 */
[----:B-1----:R-:W-:-:S03]  /*1a360*/  IMAD.MOV.U32 R8, RZ, RZ, R165 ;  /* 0x000000ffff087224 */ /* 0x002fc600078e00a5 */
[----:B------:R-:W4:Y:S04]  /*1a370*/  LDL.LU.64 R178, [R1+0x1a8] ;  /* 0x0001a80001b27983 */ /* 0x000f280000300a00 */
[----:B------:R1:W-:Y:S04]  /*1a380*/  STL [R1+0x1c8c], R8 ;  /* 0x001c8c0801007387 */ /* 0x0003e80000100800 */
[----:B------:R-:W-:Y:S04]  /*1a390*/  STL [R1+0x1c98], R166 ;  /* 0x001c98a601007387 */ /* 0x000fe80000100800 */
[----:B------:R-:W4:Y:S01]  /*1a3a0*/  LDL.LU.64 R172, [R1+0x1b0] ;  /* 0x0001b00001ac7983 */ /* 0x000f220000300a00 */
[----:B-1----:R-:W-:-:S03]  /*1a3b0*/  MOV R8, R167 ;  /* 0x000000a700087202 */ /* 0x002fc60000000f00 */
[----:B------:R-:W4:Y:S04]  /*1a3c0*/  LDL.LU.64 R174, [R1+0x1b8] ;  /* 0x0001b80001ae7983 */ /* 0x000f280000300a00 */
[----:B------:R1:W-:Y:S04]  /*1a3d0*/  STL [R1+0x1c94], R8 ;  /* 0x001c940801007387 */ /* 0x0003e80000100800 */
[----:B------:R-:W-:Y:S04]  /*1a3e0*/  STL [R1+0x1ca0], R160 ;  /* 0x001ca0a001007387 */ /* 0x000fe80000100800 */
[----:B------:R-:W4:Y:S01]  /*1a3f0*/  LDL.LU.64 R168, [R1+0x1c0] ;  /* 0x0001c00001a87983 */ /* 0x000f220000300a00 */
[----:B-1----:R-:W-:-:S03]  /*1a400*/  IMAD.MOV.U32 R8, RZ, RZ, R161 ;  /* 0x000000ffff087224 */ /* 0x002fc600078e00a1 */
[----:B------:R-:W4:Y:S04]  /*1a410*/  LDL.LU.64 R170, [R1+0x1c8] ;  /* 0x0001c80001aa7983 */ /* 0x000f280000300a00 */
[----:B------:R1:W-:Y:S04]  /*1a420*/  STL [R1+0x1c9c], R8 ;  /* 0x001c9c0801007387 */ /* 0x0003e80000100800 */
[----:B------:R-:W-:Y:S04]  /*1a430*/  STL [R1+0x1ca8], R162 ;  /* 0x001ca8a201007387 */ /* 0x000fe80000100800 */
[----:B------:R-:W4:Y:S01]  /*1a440*/  LDL.LU.64 R164, [R1+0x1d0] ;  /* 0x0001d00001a47983 */ /* 0x000f220000300a00 */
[----:B-1----:R-:W-:-:S03]  /*1a450*/  IMAD.MOV.U32 R8, RZ, RZ, R163 ;  /* 0x000000ffff087224 */ /* 0x002fc600078e00a3 */
[----:B------:R-:W4:Y:S04]  /*1a460*/  LDL.LU.64 R166, [R1+0x1d8] ;  /* 0x0001d80001a67983 */ /* 0x000f280000300a00 */
[----:B------:R1:W-:Y:S04]  /*1a470*/  STL [R1+0x1ca4], R8 ;  /* 0x001ca40801007387 */ /* 0x0003e80000100800 */
[----:B------:R1:W-:Y:S04]  /*1a480*/  STL [R1+0x1cb0], R156 ;  /* 0x001cb09c01007387 */ /* 0x0003e80000100800 */
[----:B------:R-:W4:Y:S01]  /*1a490*/  LDL.LU.64 R160, [R1+0x1e0] ;  /* 0x0001e00001a07983 */ /* 0x000f220000300a00 */
[----:B-1----:R-:W-:-:S03]  /*1a4a0*/  MOV R8, R157 ;  /* 0x0000009d00087202 */ /* 0x002fc60000000f00 */
[----:B------:R-:W4:Y:S04]  /*1a4b0*/  LDL.LU.64 R162, [R1+0x1e8] ;  /* 0x0001e80001a27983 */ /* 0x000f280000300a00 */
[----:B------:R1:W-:Y:S04]  /*1a4c0*/  STL [R1+0x1cac], R8 ;  /* 0x001cac0801007387 */ /* 0x0003e80000100800 */
[----:B------:R1:W-:Y:S04]  /*1a4d0*/  STL [R1+0x1cb8], R158 ;  /* 0x001cb89e01007387 */ /* 0x0003e80000100800 */
[----:B------:R-:W4:Y:S01]  /*1a4e0*/  LDL.LU.64 R156, [R1+0x1f0] ;  /* 0x0001f000019c7983 */ /* 0x000f220000300a00 */
[----:B-1----:R-:W-:-:S03]  /*1a4f0*/  IMAD.MOV.U32 R8, RZ, RZ, R159 ;  /* 0x000000ffff087224 */ /* 0x002fc600078e009f */
[----:B------:R-:W4:Y:S04]  /*1a500*/  LDL.LU.64 R158, [R1+0x1f8] ;  /* 0x0001f800019e7983 */ /* 0x000f280000300a00 */
[----:B------:R2:W-:Y:S04]  /*1a510*/  STL [R1+0x1cb4], R8 ;  /* 0x001cb40801007387 */ /* 0x0005e80000100800 */
[----:B------:R-:W-:Y:S04]  /*1a520*/  STL [R1+0x1cc0], R150 ;  /* 0x001cc09601007387 */ /* 0x000fe80000100800 */
[----:B------:R-:W-:Y:S04]  /*1a530*/  STL [R1+0x1cbc], R151 ;  /* 0x001cbc9701007387 */ /* 0x000fe80000100800 */
[----:B------:R-:W-:Y:S04]  /*1a540*/  STL [R1+0x1cc8], R152 ;  /* 0x001cc89801007387 */ /* 0x000fe80000100800 */
[----:B------:R-:W-:Y:S04]  /*1a550*/  STL [R1+0x1cc4], R153 ;  /* 0x001cc49901007387 */ /* 0x000fe80000100800 */
[----:B------:R-:W-:Y:S04]  /*1a560*/  STL [R1+0x1cd0], R154 ;  /* 0x001cd09a01007387 */ /* 0x000fe80000100800 */
[----:B------:R-:W-:Y:S01]  /*1a570*/  STL [R1+0x1ccc], R155 ;  /* 0x001ccc9b01007387 */ /* 0x000fe20000100800 */
[----:B--2---:R-:W-:-:S03]  /*1a580*/  IMAD.MOV.U32 R8, RZ, RZ, R183 ;  /* 0x000000ffff087224 */ /* 0x004fc600078e00b7 */
[----:B------:R-:W-:Y:S04]  /*1a590*/  STL [R1+0x1cd8], R182 ;  /* 0x001cd8b601007387 */ /* 0x000fe80000100800 */
[----:B---3--:R-:W-:Y:S04]  /*1a5a0*/  STL [R1+0x1ce0], R176 ;  /* 0x001ce0b001007387 */ /* 0x008fe80000100800 */
[----:B------:R1:W-:Y:S04]  /*1a5b0*/  STL [R1+0x1cd4], R8 ;  /* 0x001cd40801007387 */ /* 0x0003e80000100800 */
[----:B----4-:R-:W-:Y:S01]  /*1a5c0*/  STL [R1+0x1ce8], R178 ;  /* 0x001ce8b201007387 */ /* 0x010fe20000100800 */
[----:B-1----:R-:W-:-:S05]  /*1a5d0*/  MOV R8, R177 ;  /* 0x000000b100087202 */ /* 0x002fca0000000f00 */
[----:B------:R1:W-:Y:S04]  /*1a5e0*/  STL [R1+0x1cdc], R8 ;  /* 0x001cdc0801007387 */ /* 0x0003e80000100800 */
[----:B------:R-:W-:Y:S01]  /*1a5f0*/  STL [R1+0x1cf0], R172 ;  /* 0x001cf0ac01007387 */ /* 0x000fe20000100800 */
[----:B-1----:R-:W-:-:S05]  /*1a600*/  IMAD.MOV.U32 R8, RZ, RZ, R179 ;  /* 0x000000ffff087224 */ /* 0x002fca00078e00b3 */
[----:B------:R1:W-:Y:S04]  /*1a610*/  STL [R1+0x1ce4], R8 ;  /* 0x001ce40801007387 */ /* 0x0003e80000100800 */
[----:B------:R-:W-:Y:S01]  /*1a620*/  STL [R1+0x1cf8], R174 ;  /* 0x001cf8ae01007387 */ /* 0x000fe20000100800 */
[----:B-1----:R-:W-:-:S05]  /*1a630*/  IMAD.MOV.U32 R8, RZ, RZ, R173 ;  /* 0x000000ffff087224 */ /* 0x002fca00078e00ad */
[----:B------:R1:W-:Y:S04]  /*1a640*/  STL [R1+0x1cec], R8 ;  /* 0x001cec0801007387 */ /* 0x0003e80000100800 */
[----:B------:R-:W-:Y:S01]  /*1a650*/  STL [R1+0x1d00], R168 ;  /* 0x001d00a801007387 */ /* 0x000fe20000100800 */
        /* <DEDUP_REMOVED lines=23> */
[----:B------:R2:W-:Y:S01]  /*1a7d0*/  STL [R1+0x1d40], R2 ;  /* 0x001d400201007387 */ /* 0x0005e20000100800 */
[----:B-1----:R-:W-:-:S05]  /*1a7e0*/  IMAD.MOV.U32 R8, RZ, RZ, R159 ;  /* 0x000000ffff087224 */ /* 0x002fca00078e009f */
[----:B------:R-:W-:Y:S04]  /*1a7f0*/  STL [R1+0x1d34], R8 ;  /* 0x001d340801007387 */ /* 0x000fe80000100800 */
        /* <DEDUP_REMOVED lines=10> */
[----:B------:R-:W3:Y:S04]  /*1a8a0*/  LDL.LU.64 R158, [R1+0xca8] ;  /* 0x000ca800019e7983 */ /* 0x000ee80000300a00 */
[----:B------:R-:W-:Y:S04]  /*1a8b0*/  STL [R1+0x1d64], R129 ;  /* 0x001d648101007387 */ /* 0x000fe80000100800 */
[----:B------:R-:W-:Y:S04]  /*1a8c0*/  STL [R1+0x1d70], R130 ;  /* 0x001d708201007387 */ /* 0x000fe80000100800 */
[----:B------:R-:W4:Y:S04]  /*1a8d0*/  LDL.LU.64 R174, [R1+0xcb0] ;  /* 0x000cb00001ae7983 */ /* 0x000f280000300a00 */
        /* <DEDUP_REMOVED lines=27> */
[----:B---3--:R1:W-:Y:S01]  /*1aa90*/  STL [R1+0x1dc0], R158 ;  /* 0x001dc09e01007387 */ /* 0x0083e20000100800 */
[----:B--2---:R-:W-:-:S03]  /*1aaa0*/  MOV R2, R159 ;  /* 0x0000009f00027202 */ /* 0x004fc60000000f00 */
[----:B------:R-:W2:Y:S04]  /*1aab0*/  LDL.LU.64 R156, [R1+0xcf8] ;  /* 0x000cf800019c7983 */ /* 0x000ea80000300a00 */
[----:B----4-:R-:W-:Y:S04]  /*1aac0*/  STL [R1+0x1dc8], R174 ;  /* 0x001dc8ae01007387 */ /* 0x010fe80000100800 */
[----:B------:R3:W-:Y:S04]  /*1aad0*/  STL [R1+0x1dbc], R2 ;  /* 0x001dbc0201007387 */ /* 0x0007e80000100800 */
[----:B-1----:R-:W4:Y:S01]  /*1aae0*/  LDL.LU.64 R158, [R1+0xd00] ;  /* 0x000d0000019e7983 */ /* 0x002f220000300a00 */
[----:B---3--:R-:W-:-:S03]  /*1aaf0*/  IMAD.MOV.U32 R2, RZ, RZ, R175 ;  /* 0x000000ffff027224 */ /* 0x008fc600078e00af */
[----:B------:R-:W-:Y:S04]  /*1ab00*/  STL [R1+0x1dd0], R168 ;  /* 0x001dd0a801007387 */ /* 0x000fe80000100800 */
[----:B------:R1:W-:Y:S04]  /*1ab10*/  STL [R1+0x1dc4], R2 ;  /* 0x001dc40201007387 */ /* 0x0003e80000100800 */
[----:B------:R-:W3:Y:S01]  /*1ab20*/  LDL.LU.64 R174, [R1+0xd08] ;  /* 0x000d080001ae7983 */ /* 0x000ee20000300a00 */
[----:B-1----:R-:W-:-:S03]  /*1ab30*/  IMAD.MOV.U32 R2, RZ, RZ, R169 ;  /* 0x000000ffff027224 */ /* 0x002fc600078e00a9 */
[----:B------:R-:W-:Y:S04]  /*1ab40*/  STL [R1+0x1dd8], R170 ;  /* 0x001dd8aa01007387 */ /* 0x000fe80000100800 */
[----:B------:R1:W-:Y:S04]  /*1ab50*/  STL [R1+0x1dcc], R2 ;  /* 0x001dcc0201007387 */ /* 0x0003e80000100800 */
[----:B------:R-:W3:Y:S01]  /*1ab60*/  LDL.LU.64 R168, [R1+0xd10] ;  /* 0x000d100001a87983 */ /* 0x000ee20000300a00 */
[----:B-1----:R-:W-:-:S03]  /*1ab70*/  MOV R2, R171 ;  /* 0x000000ab00027202 */ /* 0x002fc60000000f00 */
[----:B------:R-:W-:Y:S04]  /*1ab80*/  STL [R1+0x1de0], R178 ;  /* 0x001de0b201007387 */ /* 0x000fe80000100800 */
[----:B------:R1:W-:Y:S04]  /*1ab90*/  STL [R1+0x1dd4], R2 ;  /* 0x001dd40201007387 */ /* 0x0003e80000100800 */
[----:B------:R-:W3:Y:S04]  /*1aba0*/  LDL.LU.64 R170, [R1+0xd18] ;  /* 0x000d180001aa7983 */ /* 0x000ee80000300a00 */
[----:B------:R-:W3:Y:S01]  /*1abb0*/  LDL.LU.64 R176, [R1+0xd20] ;  /* 0x000d200001b07983 */ /* 0x000ee20000300a00 */
[----:B-1----:R-:W-:-:S05]  /*1abc0*/  IMAD.MOV.U32 R2, RZ, RZ, R179 ;  /* 0x000000ffff027224 */ /* 0x002fca00078e00b3 */
[----:B------:R1:W-:Y:S04]  /*1abd0*/  STL [R1+0x1ddc], R2 ;  /* 0x001ddc0201007387 */ /* 0x0003e80000100800 */
[----:B------:R1:W-:Y:S02]  /*1abe0*/  STL [R1+0x1de8], R164 ;  /* 0x001de8a401007387 */ /* 0x0003e40000100800 */
[----:B-1----:R-:W-:Y:S02]  /*1abf0*/  IMAD.MOV.U32 R2, RZ, RZ, R165 ;  /* 0x000000ffff027224 */ /* 0x002fe400078e00a5 */
[----:B------:R-:W3:Y:S04]  /*1ac00*/  LDL.LU.64 R164, [R1+0xc38] ;  /* 0x000c380001a47983 */ /* 0x000ee80000300a00 */
[----:B------:R1:W-:Y:S04]  /*1ac10*/  STL [R1+0x1de4], R2 ;  /* 0x001de40201007387 */ /* 0x0003e80000100800 */
[----:B------:R1:W-:Y:S02]  /*1ac20*/  STL [R1+0x1df0], R166 ;  /* 0x001df0a601007387 */ /* 0x0003e40000100800 */
[----:B-1----:R-:W-:-:S02]  /*1ac30*/  MOV R2, R167 ;  /* 0x000000a700027202 */ /* 0x002fc40000000f00 */
[----:B------:R-:W3:Y:S04]  /*1ac40*/  LDL.LU.64 R166, [R1+0xc40] ;  /* 0x000c400001a67983 */ /* 0x000ee80000300a00 */
[----:B------:R1:W-:Y:S04]  /*1ac50*/  STL [R1+0x1dec], R2 ;  /* 0x001dec0201007387 */ /* 0x0003e80000100800 */
[----:B------:R1:W-:Y:S04]  /*1ac60*/  STL [R1+0x1df8], R160 ;  /* 0x001df8a001007387 */ /* 0x0003e80000100800 */
[----:B------:R-:W3:Y:S01]  /*1ac70*/  LDL.LU.64 R178, [R1+0xc48] ;  /* 0x000c480001b27983 */ /* 0x000ee20000300a00 */
[----:B-1----:R-:W-:-:S03]  /*1ac80*/  IMAD.MOV.U32 R2, RZ, RZ, R161 ;  /* 0x000000ffff027224 */ /* 0x002fc600078e00a1 */
        /* <DEDUP_REMOVED lines=8> */
[----:B------:R-:W3:Y:S04]  /*1ad10*/  LDL.LU.64 R172, [R1+0xc50] ;  /* 0x000c500001ac7983 */ /* 0x000ee80000300a00 */
[----:B------:R1:W-:Y:S04]  /*1ad20*/  STL [R1+0x1e04], R2 ;  /* 0x001e040201007387 */ /* 0x0003e80000100800 */
[----:B--2---:R2:W-:Y:S01]  /*1ad30*/  STL [R1+0x1e10], R156 ;  /* 0x001e109c01007387 */ /* 0x0045e20000100800 */
[----:B-1----:R-:W-:-:S03]  /*1ad40*/  IMAD.MOV.U32 R2, RZ, RZ, R157 ;  /* 0x000000ffff027224 */ /* 0x002fc600078e009d */
[----:B--2---:R-:W2:Y:S04]  /*1ad50*/  LDL.LU.64 R156, [R1+0xc58] ;  /* 0x000c5800019c7983 */ /* 0x004ea80000300a00 */
[----:B------:R1:W-:Y:S04]  /*1ad60*/  STL [R1+0x1e0c], R2 ;  /* 0x001e0c0201007387 */ /* 0x0003e80000100800 */
[----:B----4-:R4:W-:Y:S01]  /*1ad70*/  STL [R1+0x1e18], R158 ;  /* 0x001e189e01007387 */ /* 0x0109e20000100800 */
[----:B-1----:R-:W-:-:S03]  /*1ad80*/  IMAD.MOV.U32 R2, RZ, RZ, R159 ;  /* 0x000000ffff027224 */ /* 0x002fc600078e009f */
[----:B----4-:R-:W4:Y:S04]  /*1ad90*/  LDL.LU.64 R158, [R1+0x658] ;  /* 0x00065800019e7983 */ /* 0x010f280000300a00 */
[----:B------:R1:W-:Y:S04]  /*1ada0*/  STL [R1+0x1e14], R2 ;  /* 0x001e140201007387 */ /* 0x0003e80000100800 */
[----:B---3--:R3:W-:Y:S01]  /*1adb0*/  STL [R1+0x1e20], R174 ;  /* 0x001e20ae01007387 */ /* 0x0087e20000100800 */
[----:B-1----:R-:W-:-:S03]  /*1adc0*/  MOV R2, R175 ;  /* 0x000000af00027202 */ /* 0x002fc60000000f00 */
[----:B---3--:R-:W3:Y:S04]  /*1add0*/  LDL.LU.64 R174, [R1+0x650] ;  /* 0x0006500001ae7983 */ /* 0x008ee80000300a00 */
[----:B------:R1:W-:Y:S04]  /*1ade0*/  STL [R1+0x1e1c], R2 ;  /* 0x001e1c0201007387 */ /* 0x0003e80000100800 */
[----:B------:R1:W-:Y:S02]  /*1adf0*/  STL [R1+0x1e28], R168 ;  /* 0x001e28a801007387 */ /* 0x0003e40000100800 */
[----:B-1----:R-:W-:-:S02]  /*1ae00*/  IMAD.MOV.U32 R2, RZ, RZ, R169 ;  /* 0x000000ffff027224 */ /* 0x002fc400078e00a9 */
[----:B------:R-:W3:Y:S04]  /*1ae10*/  LDL.LU.64 R168, [R1+0x648] ;  /* 0x0006480001a87983 */ /* 0x000ee80000300a00 */
[----:B------:R1:W-:Y:S04]  /*1ae20*/  STL [R1+0x1e24], R2 ;  /* 0x001e240201007387 */ /* 0x0003e80000100800 */
[----:B------:R1:W-:Y:S02]  /*1ae30*/  STL [R1+0x1e30], R170 ;  /* 0x001e30aa01007387 */ /* 0x0003e40000100800 */
[----:B-1----:R-:W-:-:S02]  /*1ae40*/  IMAD.MOV.U32 R2, RZ, RZ, R171 ;  /* 0x000000ffff027224 */ /* 0x002fc400078e00ab */
[----:B------:R-:W-:Y:S04]  /*1ae50*/  STL [R1+0x1e38], R176 ;  /* 0x001e38b001007387 */ /* 0x000fe80000100800 */
[----:B------:R1:W-:Y:S04]  /*1ae60*/  STL [R1+0x1e2c], R2 ;  /* 0x001e2c0201007387 */ /* 0x0003e80000100800 */
[----:B------:R-:W3:Y:S01]  /*1ae70*/  LDL.LU.64 R170, [R1+0x640] ;  /* 0x0006400001aa7983 */ /* 0x000ee20000300a00 */
[----:B-1----:R-:W-:-:S03]  /*1ae80*/  MOV R2, R177 ;  /* 0x000000b100027202 */ /* 0x002fc60000000f00 */
[----:B------:R-:W-:Y:S04]  /*1ae90*/  STL [R1+0x1e40], R164 ;  /* 0x001e40a401007387 */ /* 0x000fe80000100800 */
[----:B------:R1:W-:Y:S02]  /*1aea0*/  STL [R1+0x1e34], R2 ;  /* 0x001e340201007387 */ /* 0x0003e40000100800 */
[----:B-1----:R-:W-:Y:S02]  /*1aeb0*/  IMAD.MOV.U32 R2, RZ, RZ, R165 ;  /* 0x000000ffff027224 */ /* 0x002fe400078e00a5 */
        /* <DEDUP_REMOVED lines=19> */
[----:B--2---:R-:W-:Y:S04]  /*1aff0*/  STL [R1+0x1e70], R156 ;  /* 0x001e709c01007387 */ /* 0x004fe80000100800 */
[----:B------:R1:W-:Y:S02]  /*1b000*/  STL [R1+0x1e64], R2 ;  /* 0x001e640201007387 */ /* 0x0003e40000100800 */
[----:B-1----:R-:W-:Y:S02]  /*1b010*/  IMAD.MOV.U32 R2, RZ, RZ, R157 ;  /* 0x000000ffff027224 */ /* 0x002fe400078e009d */
[----:B------:R-:W2:Y:S04]  /*1b020*/  LDL.LU.64 R156, [R1+0x618] ;  /* 0x00061800019c7983 */ /* 0x000ea80000300a00 */
[----:B------:R1:W-:Y:S04]  /*1b030*/  STL [R1+0x1e6c], R2 ;  /* 0x001e6c0201007387 */ /* 0x0003e80000100800 */
[----:B----4-:R4:W-:Y:S01]  /*1b040*/  STL [R1+0x1e78], R158 ;  /* 0x001e789e01007387 */ /* 0x0109e20000100800 */
[----:B-1----:R-:W-:-:S03]  /*1b050*/  IMAD.MOV.U32 R2, RZ, RZ, R159 ;  /* 0x000000ffff027224 */ /* 0x002fc600078e009f */
[----:B----4-:R-:W4:Y:S04]  /*1b060*/  LDL.LU.64 R158, [R1+0x318] ;  /* 0x00031800019e7983 */ /* 0x010f280000300a00 */
[----:B------:R1:W-:Y:S04]  /*1b070*/  STL [R1+0x1e74], R2 ;  /* 0x001e740201007387 */ /* 0x0003e80000100800 */
[----:B---3--:R-:W-:Y:S04]  /*1b080*/  STL [R1+0x1e80], R174 ;  /* 0x001e80ae01007387 */ /* 0x008fe80000100800 */
[----:B------:R-:W3:Y:S01]  /*1b090*/  LDL.LU.64 R186, [R1+0x320] ;  /* 0x0003200001ba7983 */ /* 0x000ee20000300a00 */
[----:B-1----:R-:W-:-:S05]  /*1b0a0*/  MOV R2, R175 ;  /* 0x000000af00027202 */ /* 0x002fca0000000f00 */
[----:B------:R1:W-:Y:S04]  /*1b0b0*/  STL [R1+0x1e7c], R2 ;  /* 0x001e7c0201007387 */ /* 0x0003e80000100800 */
[----:B------:R-:W-:Y:S04]  /*1b0c0*/  STL [R1+0x1e88], R168 ;  /* 0x001e88a801007387 */ /* 0x000fe80000100800 */
[----:B------:R-:W3:Y:S01]  /*1b0d0*/  LDL.LU.64 R180, [R1+0x328] ;  /* 0x0003280001b47983 */ /* 0x000ee20000300a00 */
[----:B-1----:R-:W-:-:S03]  /*1b0e0*/  IMAD.MOV.U32 R2, RZ, RZ, R169 ;  /* 0x000000ffff027224 */ /* 0x002fc600078e00a9 */
[----:B------:R-:W3:Y:S04]  /*1b0f0*/  LDL.LU.64 R182, [R1+0x330] ;  /* 0x0003300001b67983 */ /* 0x000ee80000300a00 */
        /* <DEDUP_REMOVED lines=8> */
[----:B-1----:R-:W-:-:S03]  /*1b180*/  MOV R2, R165 ;  /* 0x000000a500027202 */ /* 0x002fc60000000f00 */
[----:B------:R-:W3:Y:S04]  /*1b190*/  LDL.LU.64 R174, [R1+0x350] ;  /* 0x0003500001ae7983 */ /* 0x000ee80000300a00 */
[----:B------:R1:W-:Y:S04]  /*1b1a0*/  STL [R1+0x1e94], R2 ;  /* 0x001e940201007387 */ /* 0x0003e80000100800 */
[----:B------:R-:W-:Y:S04]  /*1b1b0*/  STL [R1+0x1ea0], R166 ;  /* 0x001ea0a601007387 */ /* 0x000fe80000100800 */
[----:B------:R-:W3:Y:S01]  /*1b1c0*/  LDL.LU.64 R168, [R1+0x358] ;  /* 0x0003580001a87983 */ /* 0x000ee20000300a00 */
[----:B-1----:R-:W-:-:S03]  /*1b1d0*/  IMAD.MOV.U32 R2, RZ, RZ, R167 ;  /* 0x000000ffff027224 */ /* 0x002fc600078e00a7 */
[----:B------:R-:W3:Y:S04]  /*1b1e0*/  LDL.LU.64 R170, [R1+0x4c0] ;  /* 0x0004c00001aa7983 */ /* 0x000ee80000300a00 */
[----:B------:R1:W-:Y:S04]  /*1b1f0*/  STL [R1+0x1e9c], R2 ;  /* 0x001e9c0201007387 */ /* 0x0003e80000100800 */
[----:B------:R1:W-:Y:S04]  /*1b200*/  STL [R1+0x1ea8], R160 ;  /* 0x001ea8a001007387 */ /* 0x0003e80000100800 */
[----:B------:R-:W3:Y:S01]  /*1b210*/  LDL.LU.64 R164, [R1+0x4c8] ;  /* 0x0004c80001a47983 */ /* 0x000ee20000300a00 */
[----:B-1----:R-:W-:-:S03]  /*1b220*/  IMAD.MOV.U32 R2, RZ, RZ, R161 ;  /* 0x000000ffff027224 */ /* 0x002fc600078e00a1 */
[----:B------:R-:W3:Y:S04]  /*1b230*/  LDL.LU.64 R166, [R1+0x4d0] ;  /* 0x0004d00001a67983 */ /* 0x000ee80000300a00 */
[----:B------:R1:W-:Y:S04]  /*1b240*/  STL [R1+0x1ea4], R2 ;  /* 0x001ea40201007387 */ /* 0x0003e80000100800 */
        /* <DEDUP_REMOVED lines=13> */
[----:B---3--:R-:W-:Y:S01]  /*1b320*/  STL [R1+0x1ec8], R186 ;  /* 0x001ec8ba01007387 */ /* 0x008fe20000100800 */
[----:B-1----:R-:W-:-:S03]  /*1b330*/  MOV R2, R187 ;  /* 0x000000bb00027202 */ /* 0x002fc60000000f00 */
[----:B------:R-:W-:Y:S04]  /*1b340*/  STL [R1+0x1ed0], R180 ;  /* 0x001ed0b401007387 */ /* 0x000fe80000100800 */
        /* <DEDUP_REMOVED lines=34> */
[----:B------:R-:W3:Y:S01]  /*1b570*/  LDL.LU.64 R168, [R1+0x190] ;  /* 0x0001900001a87983 */ /* 0x000ee20000300a00 */
[----:B-1----:R-:W-:-:S05]  /*1b580*/  MOV R2, R163 ;  /* 0x000000a300027202 */ /* 0x002fca0000000f00 */
[----:B------:R1:W-:Y:S04]  /*1b590*/  STL [R1+0x1f24], R2 ;  /* 0x001f240201007387 */ /* 0x0003e80000100800 */
[----:B--2---:R-:W-:Y:S01]  /*1b5a0*/  STL [R1+0x1f30], R156 ;  /* 0x001f309c01007387 */ /* 0x004fe20000100800 */
[----:B-1----:R-:W-:-:S03]  /*1b5b0*/  IMAD.MOV.U32 R2, RZ, RZ, R157 ;  /* 0x000000ffff027224 */ /* 0x002fc600078e009d */
[----:B------:R-:W2:Y:S04]  /*1b5c0*/  LDL.LU.64 R170, [R1+0x200] ;  /* 0x0002000001aa7983 */ /* 0x000ea80000300a00 */
[----:B------:R1:W-:Y:S04]  /*1b5d0*/  STL [R1+0x1f2c], R2 ;  /* 0x001f2c0201007387 */ /* 0x0003e80000100800 */
[----:B----4-:R4:W-:Y:S01]  /*1b5e0*/  STL [R1+0x1f38], R158 ;  /* 0x001f389e01007387 */ /* 0x0109e20000100800 */
[----:B-1----:R-:W-:-:S03]  /*1b5f0*/  IMAD.MOV.U32 R2, RZ, RZ, R159 ;  /* 0x000000ffff027224 */ /* 0x002fc600078e009f */
[----:B------:R-:W2:Y:S04]  /*1b600*/  LDL.LU.64 R178, [R1+0x208] ;  /* 0x0002080001b27983 */ /* 0x000ea80000300a00 */
[----:B------:R1:W-:Y:S04]  /*1b610*/  STL [R1+0x1f34], R2 ;  /* 0x001f340201007387 */ /* 0x0003e80000100800 */
[----:B------:R-:W-:Y:S04]  /*1b620*/  STL [R1+0x1f40], R220 ;  /* 0x001f40dc01007387 */ /* 0x000fe80000100800 */
[----:B------:R-:W-:Y:S04]  /*1b630*/  STL [R1+0x1f3c], R221 ;  /* 0x001f3cdd01007387 */ /* 0x000fe80000100800 */
[----:B------:R-:W2:Y:S04]  /*1b640*/  LDL.LU.64 R172, [R1+0x210] ;  /* 0x0002100001ac7983 */ /* 0x000ea80000300a00 */
        /* <DEDUP_REMOVED lines=8> */
[----:B----4-:R-:W4:Y:S04]  /*1b6d0*/  LDL.LU.64 R158, [R1+0x228] ;  /* 0x00022800019e7983 */ /* 0x010f280000300a00 */
        /* <DEDUP_REMOVED lines=12> */
[----:B---3--:R3:W-:Y:S01]  /*1b7a0*/  STL [R1+0x1f80], R168 ;  /* 0x001f80a801007387 */ /* 0x0087e20000100800 */
[----:B-1----:R-:W-:-:S03]  /*1b7b0*/  MOV R2, R169 ;  /* 0x000000a900027202 */ /* 0x002fc60000000f00 */
[----:B---3--:R-:W3:Y:S04]  /*1b7c0*/  LDL.LU.64 R168, [R1+0x1418] ;  /* 0x0014180001a87983 */ /* 0x008ee80000300a00 */
[----:B------:R1:W-:Y:S04]  /*1b7d0*/  STL [R1+0x1f7c], R2 ;  /* 0x001f7c0201007387 */ /* 0x0003e80000100800 */
[----:B--2---:R2:W-:Y:S01]  /*1b7e0*/  STL [R1+0x1f88], R170 ;  /* 0x001f88aa01007387 */ /* 0x0045e20000100800 */
[----:B-1----:R-:W-:-:S03]  /*1b7f0*/  IMAD.MOV.U32 R2, RZ, RZ, R171 ;  /* 0x000000ffff027224 */ /* 0x002fc600078e00ab */
[----:B--2---:R-:W2:Y:S04]  /*1b800*/  LDL.LU.64 R170, [R1+0x1428] ;  /* 0x0014280001aa7983 */ /* 0x004ea80000300a00 */
[----:B------:R1:W-:Y:S04]  /*1b810*/  STL [R1+0x1f84], R2 ;  /* 0x001f840201007387 */ /* 0x0003e80000100800 */
[----:B------:R1:W-:Y:S02]  /*1b820*/  STL [R1+0x1f90], R178 ;  /* 0x001f90b201007387 */ /* 0x0003e40000100800 */
[----:B-1----:R-:W-:-:S02]  /*1b830*/  IMAD.MOV.U32 R2, RZ, RZ, R179 ;  /* 0x000000ffff027224 */ /* 0x002fc400078e00b3 */
[----:B------:R-:W2:Y:S04]  /*1b840*/  LDL.LU.64 R178, [R1+0x1430] ;  /* 0x0014300001b27983 */ /* 0x000ea80000300a00 */
[----:B------:R1:W-:Y:S04]  /*1b850*/  STL [R1+0x1f8c], R2 ;  /* 0x001f8c0201007387 */ /* 0x0003e80000100800 */
[----:B------:R1:W-:Y:S02]  /*1b860*/  STL [R1+0x1f98], R172 ;  /* 0x001f98ac01007387 */ /* 0x0003e40000100800 */
[----:B-1----:R-:W-:-:S02]  /*1b870*/  MOV R2, R173 ;  /* 0x000000ad00027202 */ /* 0x002fc40000000f00 */
[----:B------:R-:W2:Y:S04]  /*1b880*/  LDL.LU.64 R172, [R1+0x1440] ;  /* 0x0014400001ac7983 */ /* 0x000ea80000300a00 */
[----:B------:R1:W-:Y:S04]  /*1b890*/  STL [R1+0x1f94], R2 ;  /* 0x001f940201007387 */ /* 0x0003e80000100800 */
[----:B------:R1:W-:Y:S02]  /*1b8a0*/  STL [R1+0x1fa0], R164 ;  /* 0x001fa0a401007387 */ /* 0x0003e40000100800 */
[----:B-1----:R-:W-:-:S02]  /*1b8b0*/  IMAD.MOV.U32 R2, RZ, RZ, R165 ;  /* 0x000000ffff027224 */ /* 0x002fc400078e00a5 */
[----:B------:R-:W2:Y:S04]  /*1b8c0*/  LDL.LU.64 R164, [R1+0x1448] ;  /* 0x0014480001a47983 */ /* 0x000ea80000300a00 */
[----:B------:R1:W-:Y:S04]  /*1b8d0*/  STL [R1+0x1f9c], R2 ;  /* 0x001f9c0201007387 */ /* 0x0003e80000100800 */
[----:B------:R1:W-:Y:S02]  /*1b8e0*/  STL [R1+0x1fa8], R166 ;  /* 0x001fa8a601007387 */ /* 0x0003e40000100800 */
[----:B-1----:R-:W-:-:S02]  /*1b8f0*/  IMAD.MOV.U32 R2, RZ, RZ, R167 ;  /* 0x000000ffff027224 */ /* 0x002fc400078e00a7 */
[----:B------:R-:W2:Y:S04]  /*1b900*/  LDL.LU.64 R166, [R1+0x1458] ;  /* 0x0014580001a67983 */ /* 0x000ea80000300a00 */
[----:B------:R1:W-:Y:S04]  /*1b910*/  STL [R1+0x1fa4], R2 ;  /* 0x001fa40201007387 */ /* 0x0003e80000100800 */
[----:B----4-:R4:W-:Y:S01]  /*1b920*/  STL [R1+0x1fb0], R158 ;  /* 0x001fb09e01007387 */ /* 0x0109e20000100800 */
[----:B-1----:R-:W-:-:S03]  /*1b930*/  MOV R2, R159 ;  /* 0x0000009f00027202 */ /* 0x002fc60000000f00 */
[----:B----4-:R-:W4:Y:S04]  /*1b940*/  LDL.LU.64 R158, [R1+0x1460] ;  /* 0x00146000019e7983 */ /* 0x010f280000300a00 */
[----:B------:R1:W-:Y:S04]  /*1b950*/  STL [R1+0x1fac], R2 ;  /* 0x001fac0201007387 */ /* 0x0003e80000100800 */
[----:B------:R1:W-:Y:S02]  /*1b960*/  STL [R1+0x1fb8], R160 ;  /* 0x001fb8a001007387 */ /* 0x0003e40000100800 */
[----:B-1----:R-:W-:-:S02]  /*1b970*/  IMAD.MOV.U32 R2, RZ, RZ, R161 ;  /* 0x000000ffff027224 */ /* 0x002fc400078e00a1 */
[----:B------:R-:W4:Y:S04]  /*1b980*/  LDL.LU.64 R160, [R1+0x1470] ;  /* 0x0014700001a07983 */ /* 0x000f280000300a00 */
[----:B------:R1:W-:Y:S04]  /*1b990*/  STL [R1+0x1fb4], R2 ;  /* 0x001fb40201007387 */ /* 0x0003e80000100800 */
[----:B------:R1:W-:Y:S02]  /*1b9a0*/  STL [R1+0x1fc0], R162 ;  /* 0x001fc0a201007387 */ /* 0x0003e40000100800 */
[----:B-1----:R-:W-:-:S02]  /*1b9b0*/  IMAD.MOV.U32 R2, RZ, RZ, R163 ;  /* 0x000000ffff027224 */ /* 0x002fc400078e00a3 */
[----:B------:R-:W4:Y:S04]  /*1b9c0*/  LDL.LU.64 R162, [R1+0x1478] ;  /* 0x0014780001a27983 */ /* 0x000f280000300a00 */
[----:B------:R1:W-:Y:S04]  /*1b9d0*/  STL [R1+0x1fbc], R2 ;  /* 0x001fbc0201007387 */ /* 0x0003e80000100800 */
[----:B------:R1:W-:Y:S02]  /*1b9e0*/  STL [R1+0x1fc8], R156 ;  /* 0x001fc89c01007387 */ /* 0x0003e40000100800 */
[----:B-1----:R-:W-:-:S02]  /*1b9f0*/  MOV R2, R157 ;  /* 0x0000009d00027202 */ /* 0x002fc40000000f00 */
[----:B------:R-:W4:Y:S04]  /*1ba00*/  LDL.LU.64 R156, [R1+0x1480] ;  /* 0x00148000019c7983 */ /* 0x000f280000300a00 */
[----:B------:R1:W-:Y:S04]  /*1ba10*/  STL [R1+0x1fc4], R2 ;  /* 0x001fc40201007387 */ /* 0x0003e80000100800 */
[----:B------:R1:W-:Y:S02]  /*1ba20*/  STL [R1+0x1fd0], R174 ;  /* 0x001fd0ae01007387 */ /* 0x0003e40000100800 */
[----:B-1----:R-:W-:-:S02]  /*1ba30*/  IMAD.MOV.U32 R2, RZ, RZ, R175 ;  /* 0x000000ffff027224 */ /* 0x002fc400078e00af */
[----:B------:R-:W4:Y:S04]  /*1ba40*/  LDL.LU.64 R174, [R1+0x1488] ;  /* 0x0014880001ae7983 */ /* 0x000f280000300a00 */
[----:B------:R1:W-:Y:S04]  /*1ba50*/  STL [R1+0x1fcc], R2 ;  /* 0x001fcc0201007387 */ /* 0x0003e80000100800 */
[----:B---3--:R3:W-:Y:S01]  /*1ba60*/  STL [R1+0x1fd8], R168 ;  /* 0x001fd8a801007387 */ /* 0x0087e20000100800 */
[----:B-1----:R-:W-:-:S03]  /*1ba70*/  IMAD.MOV.U32 R2, RZ, RZ, R169 ;  /* 0x000000ffff027224 */ /* 0x002fc600078e00a9 */
[----:B---3--:R-:W3:Y:S04]  /*1ba80*/  LDL.LU.64 R168, [R1+0x1498] ;  /* 0x0014980001a87983 */ /* 0x008ee80000300a00 */
[----:B------:R1:W-:Y:S04]  /*1ba90*/  STL [R1+0x1fd4], R2 ;  /* 0x001fd40201007387 */ /* 0x0003e80000100800 */
[----:B--2---:R2:W-:Y:S01]  /*1baa0*/  STL [R1+0x1fe0], R170 ;  /* 0x001fe0aa01007387 */ /* 0x0045e20000100800 */
[----:B-1----:R-:W-:-:S03]  /*1bab0*/  MOV R2, R171 ;  /* 0x000000ab00027202 */ /* 0x002fc60000000f00 */
[----:B--2---:R-:W2:Y:S04]  /*1bac0*/  LDL.LU.64 R170, [R1+0x14a0] ;  /* 0x0014a00001aa7983 */ /* 0x004ea80000300a00 */
        /* <DEDUP_REMOVED lines=17> */
[----:B----4-:R4:W-:Y:S01]  /*1bbe0*/  STL [R1+0x2008], R158 ;  /* 0x0020089e01007387 */ /* 0x0109e20000100800 */
[----:B-1----:R-:W-:-:S03]  /*1bbf0*/  IMAD.MOV.U32 R2, RZ, RZ, R159 ;  /* 0x000000ffff027224 */ /* 0x002fc600078e009f */
[----:B----4-:R-:W4:Y:S04]  /*1bc00*/  LDL.LU.64 R158, [R1+0xd48] ;  /* 0x000d4800019e7983 */ /* 0x010f280000300a00 */
        /* <DEDUP_REMOVED lines=17> */
[----:B---3--:R3:W-:Y:S01]  /*1bd20*/  STL [R1+0x2030], R168 ;  /* 0x002030a801007387 */ /* 0x0087e20000100800 */
[----:B-1----:R-:W-:-:S03]  /*1bd30*/  IMAD.MOV.U32 R2, RZ, RZ, R169 ;  /* 0x000000ffff027224 */ /* 0x002fc600078e00a9 */
[----:B---3--:R-:W3:Y:S04]  /*1bd40*/  LDL.LU.64 R168, [R1+0x1340] ;  /* 0x0013400001a87983 */ /* 0x008ee80000300a00 */
[----:B------:R1:W-:Y:S04]  /*1bd50*/  STL [R1+0x202c], R2 ;  /* 0x00202c0201007387 */ /* 0x0003e80000100800 */
[----:B--2---:R2:W-:Y:S01]  /*1bd60*/  STL [R1+0x2038], R170 ;  /* 0x002038aa01007387 */ /* 0x0045e20000100800 */
[----:B-1----:R-:W-:-:S03]  /*1bd70*/  IMAD.MOV.U32 R2, RZ, RZ, R171 ;  /* 0x000000ffff027224 */ /* 0x002fc600078e00ab */
[----:B--2---:R-:W2:Y:S04]  /*1bd80*/  LDL.LU.64 R170, [R1+0x1348] ;  /* 0x0013480001aa7983 */ /* 0x004ea80000300a00 */
        /* <DEDUP_REMOVED lines=17> */
[----:B----4-:R4:W-:Y:S01]  /*1bea0*/  STL [R1+0x2060], R158 ;  /* 0x0020609e01007387 */ /* 0x0109e20000100800 */
[----:B-1----:R-:W-:-:S03]  /*1beb0*/  IMAD.MOV.U32 R2, RZ, RZ, R159 ;  /* 0x000000ffff027224 */ /* 0x002fc600078e009f */
[----:B----4-:R-:W4:Y:S04]  /*1bec0*/  LDL.LU.64 R158, [R1+0x1378] ;  /* 0x00137800019e7983 */ /* 0x010f280000300a00 */
        /* <DEDUP_REMOVED lines=425> */
[----:B------:R-:W-:Y:S04]  /*1d960*/  STL [R1+0x23b8], R172 ;  /* 0x0023b8ac01007387 */ /* 0x000fe80000100800 */
[----:B------:R-:W2:Y:S01]  /*1d970*/  LDL.LU.64 R176, [R1+0x1a50] ;  /* 0x001a500001b07983 */ /* 0x000ea20000300a00 */
[----:B-1----:R-:W-:-:S05]  /*1d980*/  MOV R2, R173 ;  /* 0x000000ad00027202 */ /* 0x002fca0000000f00 */
[----:B------:R1:W-:Y:S04]  /*1d990*/  STL [R1+0x23b4], R2 ;  /* 0x0023b40201007387 */ /* 0x0003e80000100800 */
[----:B------:R1:W-:Y:S02]  /*1d9a0*/  STL [R1+0x23c0], R164 ;  /* 0x0023c0a401007387 */ /* 0x0003e40000100800 */
[----:B-1----:R-:W-:Y:S02]  /*1d9b0*/  IMAD.MOV.U32 R2, RZ, RZ, R165 ;  /* 0x000000ffff027224 */ /* 0x002fe400078e00a5 */
        /* <DEDUP_REMOVED lines=14> */
[----:B------:R-:W-:Y:S04]  /*1daa0*/  STL [R1+0x23e0], R162 ;  /* 0x0023e0a201007387 */ /* 0x000fe80000100800 */
[----:B------:R-:W4:Y:S01]  /*1dab0*/  LDL.LU.64 R172, [R1+0x1a78] ;  /* 0x001a780001ac7983 */ /* 0x000f220000300a00 */
[----:B-1----:R-:W-:-:S05]  /*1dac0*/  IMAD.MOV.U32 R2, RZ, RZ, R163 ;  /* 0x000000ffff027224 */ /* 0x002fca00078e00a3 */
[----:B------:R1:W-:Y:S02]  /*1dad0*/  STL [R1+0x23dc], R2 ;  /* 0x0023dc0201007387 */ /* 0x0003e40000100800 */
[----:B-1----:R-:W-:Y:S02]  /*1dae0*/  MOV R2, R157 ;  /* 0x0000009d00027202 */ /* 0x002fe40000000f00 */
[----:B------:R-:W-:Y:S04]  /*1daf0*/  STL [R1+0x23e8], R156 ;  /* 0x0023e89c01007387 */ /* 0x000fe80000100800 */
[----:B------:R-:W4:Y:S04]  /*1db00*/  LDL.LU.64 R162, [R1+0x1810] ;  /* 0x0018100001a27983 */ /* 0x000f280000300a00 */
[----:B------:R1:W-:Y:S04]  /*1db10*/  STL [R1+0x23e4], R2 ;  /* 0x0023e40201007387 */ /* 0x0003e80000100800 */
[----:B------:R3:W-:Y:S01]  /*1db20*/  STL [R1+0x23f0], R174 ;  /* 0x0023f0ae01007387 */ /* 0x0007e20000100800 */
[----:B-1----:R-:W-:-:S03]  /*1db30*/  IMAD.MOV.U32 R2, RZ, RZ, R175 ;  /* 0x000000ffff027224 */ /* 0x002fc600078e00af */
[----:B------:R-:W4:Y:S04]  /*1db40*/  LDL.LU.64 R156, [R1+0x1818] ;  /* 0x00181800019c7983 */ /* 0x000f280000300a00 */
[----:B---3--:R-:W-:Y:S04]  /*1db50*/  STL [R1+0x23f8], R168 ;  /* 0x0023f8a801007387 */ /* 0x008fe80000100800 */
[----:B------:R1:W-:Y:S04]  /*1db60*/  STL [R1+0x23ec], R2 ;  /* 0x0023ec0201007387 */ /* 0x0003e80000100800 */
[----:B------:R-:W3:Y:S01]  /*1db70*/  LDL.LU.64 R174, [R1+0x1820] ;  /* 0x0018200001ae7983 */ /* 0x000ee20000300a00 */
[----:B-1----:R-:W-:-:S03]  /*1db80*/  IMAD.MOV.U32 R2, RZ, RZ, R169 ;  /* 0x000000ffff027224 */ /* 0x002fc600078e00a9 */
[----:B--2---:R-:W-:Y:S04]  /*1db90*/  STL [R1+0x2400], R170 ;  /* 0x002400aa01007387 */ /* 0x004fe80000100800 */
[----:B------:R1:W-:Y:S04]  /*1dba0*/  STL [R1+0x23f4], R2 ;  /* 0x0023f40201007387 */ /* 0x0003e80000100800 */
[----:B------:R-:W2:Y:S01]  /*1dbb0*/  LDL.LU.64 R168, [R1+0x1830] ;  /* 0x0018300001a87983 */ /* 0x000ea20000300a00 */
[----:B-1----:R-:W-:-:S03]  /*1dbc0*/  MOV R2, R171 ;  /* 0x000000ab00027202 */ /* 0x002fc60000000f00 */
[----:B------:R-:W-:Y:S04]  /*1dbd0*/  STL [R1+0x2408], R178 ;  /* 0x002408b201007387 */ /* 0x000fe80000100800 */
[----:B------:R1:W-:Y:S04]  /*1dbe0*/  STL [R1+0x23fc], R2 ;  /* 0x0023fc0201007387 */ /* 0x0003e80000100800 */
[----:B------:R-:W2:Y:S01]  /*1dbf0*/  LDL.LU.64 R170, [R1+0x1838] ;  /* 0x0018380001aa7983 */ /* 0x000ea20000300a00 */
[----:B-1----:R-:W-:-:S03]  /*1dc00*/  IMAD.MOV.U32 R2, RZ, RZ, R179 ;  /* 0x000000ffff027224 */ /* 0x002fc600078e00b3 */
[----:B------:R-:W-:Y:S04]  /*1dc10*/  STL [R1+0x2410], R176 ;  /* 0x002410b001007387 */ /* 0x000fe80000100800 */
[----:B------:R1:W-:Y:S04]  /*1dc20*/  STL [R1+0x2404], R2 ;  /* 0x0024040201007387 */ /* 0x0003e80000100800 */
[----:B------:R-:W2:Y:S01]  /*1dc30*/  LDL.LU.64 R178, [R1+0x1858] ;  /* 0x0018580001b27983 */ /* 0x000ea20000300a00 */
[----:B-1----:R-:W-:-:S03]  /*1dc40*/  IMAD.MOV.U32 R2, RZ, RZ, R177 ;  /* 0x000000ffff027224 */ /* 0x002fc600078e00b1 */
[----:B------:R-:W-:Y:S04]  /*1dc50*/  STL [R1+0x2418], R164 ;  /* 0x002418a401007387 */ /* 0x000fe80000100800 */
[----:B------:R1:W-:Y:S02]  /*1dc60*/  STL [R1+0x240c], R2 ;  /* 0x00240c0201007387 */ /* 0x0003e40000100800 */
[----:B-1----:R-:W-:Y:S02]  /*1dc70*/  MOV R2, R165 ;  /* 0x000000a500027202 */ /* 0x002fe40000000f00 */
        /* <DEDUP_REMOVED lines=24> */
[----:B---3--:R-:W-:Y:S04]  /*1de00*/  STL [R1+0x2450], R174 ;  /* 0x002450ae01007387 */ /* 0x008fe80000100800 */
[----:B------:R1:W-:Y:S04]  /*1de10*/  STL [R1+0x2444], R2 ;  /* 0x0024440201007387 */ /* 0x0003e80000100800 */
[----:B------:R-:W3:Y:S01]  /*1de20*/  LDL.LU.64 R156, [R1+0x18f8] ;  /* 0x0018f800019c7983 */ /* 0x000ee20000300a00 */
[----:B-1----:R-:W-:-:S03]  /*1de30*/  IMAD.MOV.U32 R2, RZ, RZ, R175 ;  /* 0x000000ffff027224 */ /* 0x002fc600078e00af */
[----:B--2---:R-:W-:Y:S04]  /*1de40*/  STL [R1+0x2458], R168 ;  /* 0x002458a801007387 */ /* 0x004fe80000100800 */
[----:B------:R1:W-:Y:S04]  /*1de50*/  STL [R1+0x244c], R2 ;  /* 0x00244c0201007387 */ /* 0x0003e80000100800 */
[----:B------:R-:W2:Y:S01]  /*1de60*/  LDL.LU.64 R174, [R1+0x1918] ;  /* 0x0019180001ae7983 */ /* 0x000ea20000300a00 */
[----:B-1----:R-:W-:-:S03]  /*1de70*/  IMAD.MOV.U32 R2, RZ, RZ, R169 ;  /* 0x000000ffff027224 */ /* 0x002fc600078e00a9 */
[----:B------:R-:W-:Y:S04]  /*1de80*/  STL [R1+0x2460], R170 ;  /* 0x002460aa01007387 */ /* 0x000fe80000100800 */
[----:B------:R1:W-:Y:S04]  /*1de90*/  STL [R1+0x2454], R2 ;  /* 0x0024540201007387 */ /* 0x0003e80000100800 */
[----:B------:R-:W2:Y:S01]  /*1dea0*/  LDL.LU.64 R168, [R1+0x1928] ;  /* 0x0019280001a87983 */ /* 0x000ea20000300a00 */
[----:B-1----:R-:W-:-:S03]  /*1deb0*/  MOV R2, R171 ;  /* 0x000000ab00027202 */ /* 0x002fc60000000f00 */
[----:B------:R-:W-:Y:S04]  /*1dec0*/  STL [R1+0x2468], R178 ;  /* 0x002468b201007387 */ /* 0x000fe80000100800 */
[----:B------:R1:W-:Y:S04]  /*1ded0*/  STL [R1+0x245c], R2 ;  /* 0x00245c0201007387 */ /* 0x0003e80000100800 */
[----:B------:R-:W2:Y:S04]  /*1dee0*/  LDL.LU.64 R170, [R1+0x1948] ;  /* 0x0019480001aa7983 */ /* 0x000ea80000300a00 */
[----:B------:R-:W2:Y:S01]  /*1def0*/  LDL.LU.64 R176, [R1+0x1560] ;  /* 0x0015600001b07983 */ /* 0x000ea20000300a00 */
[----:B-1----:R-:W-:-:S05]  /*1df00*/  IMAD.MOV.U32 R2, RZ, RZ, R179 ;  /* 0x000000ffff027224 */ /* 0x002fca00078e00b3 */
[----:B------:R1:W-:Y:S04]  /*1df10*/  STL [R1+0x2464], R2 ;  /* 0x0024640201007387 */ /* 0x0003e80000100800 */
[----:B------:R1:W-:Y:S02]  /*1df20*/  STL [R1+0x2470], R164 ;  /* 0x002470a401007387 */ /* 0x0003e40000100800 */
[----:B-1----:R-:W-:Y:S02]  /*1df30*/  IMAD.MOV.U32 R2, RZ, RZ, R165 ;  /* 0x000000ffff027224 */ /* 0x002fe400078e00a5 */
[----:B------:R-:W2:Y:S04]  /*1df40*/  LDL.LU.64 R164, [R1+0x1568] ;  /* 0x0015680001a47983 */ /* 0x000ea80000300a00 */
[----:B------:R1:W-:Y:S04]  /*1df50*/  STL [R1+0x246c], R2 ;  /* 0x00246c0201007387 */ /* 0x0003e80000100800 */
[----:B------:R1:W-:Y:S02]  /*1df60*/  STL [R1+0x2478], R166 ;  /* 0x002478a601007387 */ /* 0x0003e40000100800 */
[----:B-1----:R-:W-:-:S02]  /*1df70*/  MOV R2, R167 ;  /* 0x000000a700027202 */ /* 0x002fc40000000f00 */
[----:B------:R-:W2:Y:S04]  /*1df80*/  LDL.LU.64 R166, [R1+0x1578] ;  /* 0x0015780001a67983 */ /* 0x000ea80000300a00 */
[----:B------:R1:W-:Y:S04]  /*1df90*/  STL [R1+0x2474], R2 ;  /* 0x0024740201007387 */ /* 0x0003e80000100800 */
[----:B----4-:R4:W-:Y:S04]  /*1dfa0*/  STL [R1+0x2480], R158 ;  /* 0x0024809e01007387 */ /* 0x0109e80000100800 */
[----:B------:R-:W2:Y:S01]  /*1dfb0*/  LDL.LU.64 R178, [R1+0x1580] ;  /* 0x0015800001b27983 */ /* 0x000ea20000300a00 */
[----:B-1----:R-:W-:-:S03]  /*1dfc0*/  IMAD.MOV.U32 R2, RZ, RZ, R159 ;  /* 0x000000ffff027224 */ /* 0x002fc600078e009f */
[----:B------:R-:W-:Y:S04]  /*1dfd0*/  STL [R1+0x2488], R160 ;  /* 0x002488a001007387 */ /* 0x000fe80000100800 */
[----:B------:R1:W-:Y:S04]  /*1dfe0*/  STL [R1+0x247c], R2 ;  /* 0x00247c0201007387 */ /* 0x0003e80000100800 */
[----:B----4-:R-:W4:Y:S01]  /*1dff0*/  LDL.LU.64 R158, [R1+0x1590] ;  /* 0x00159000019e7983 */ /* 0x010f220000300a00 */
[----:B-1----:R-:W-:-:S03]  /*1e000*/  IMAD.MOV.U32 R2, RZ, RZ, R161 ;  /* 0x000000ffff027224 */ /* 0x002fc600078e00a1 */
[----:B------:R-:W-:Y:S04]  /*1e010*/  STL [R1+0x2490], R172 ;  /* 0x002490ac01007387 */ /* 0x000fe80000100800 */
[----:B------:R1:W-:Y:S04]  /*1e020*/  STL [R1+0x2484], R2 ;  /* 0x0024840201007387 */ /* 0x0003e80000100800 */
[----:B------:R-:W4:Y:S01]  /*1e030*/  LDL.LU.64 R160, [R1+0x1598] ;  /* 0x0015980001a07983 */ /* 0x000f220000300a00 */
[----:B-1----:R-:W-:-:S03]  /*1e040*/  MOV R2, R173 ;  /* 0x000000ad00027202 */ /* 0x002fc60000000f00 */
        /* <DEDUP_REMOVED lines=20> */
[----:B------:R-:W-:Y:S04]  /*1e190*/  STL [R1+0x24c0], R176 ;  /* 0x0024c0b001007387 */ /* 0x000fe80000100800 */
[----:B------:R1:W-:Y:S04]  /*1e1a0*/  STL [R1+0x24b4], R2 ;  /* 0x0024b40201007387 */ /* 0x0003e80000100800 */
[----:B------:R-:W2:Y:S01]  /*1e1b0*/  LDL.LU.64 R170, [R1+0x15d8] ;  /* 0x0015d80001aa7983 */ /* 0x000ea20000300a00 */
[----:B-1----:R-:W-:-:S03]  /*1e1c0*/  MOV R2, R177 ;  /* 0x000000b100027202 */ /* 0x002fc60000000f00 */
[----:B------:R-:W-:Y:S04]  /*1e1d0*/  STL [R1+0x24c8], R164 ;  /* 0x0024c8a401007387 */ /* 0x000fe80000100800 */
[----:B------:R1:W-:Y:S02]  /*1e1e0*/  STL [R1+0x24bc], R2 ;  /* 0x0024bc0201007387 */ /* 0x0003e40000100800 */
[----:B-1----:R-:W-:Y:S02]  /*1e1f0*/  IMAD.MOV.U32 R2, RZ, RZ, R165 ;  /* 0x000000ffff027224 */ /* 0x002fe400078e00a5 */
        /* <DEDUP_REMOVED lines=8> */
[----:B----4-:R-:W-:Y:S04]  /*1e280*/  STL [R1+0x24e0], R158 ;  /* 0x0024e09e01007387 */ /* 0x010fe80000100800 */
        /* <DEDUP_REMOVED lines=15> */
[----:B---3--:R3:W-:Y:S01]  /*1e380*/  STL [R1+0x2500], R156 ;  /* 0x0025009c01007387 */ /* 0x0087e20000100800 */
[----:B-1----:R-:W-:-:S03]  /*1e390*/  IMAD.MOV.U32 R2, RZ, RZ, R157 ;  /* 0x000000ffff027224 */ /* 0x002fc600078e009d */
[----:B---3--:R-:W3:Y:S04]  /*1e3a0*/  LDL.LU.64 R156, [R1+0x8f0] ;  /* 0x0008f000019c7983 */ /* 0x008ee80000300a00 */
[----:B------:R2:W-:Y:S02]  /*1e3b0*/  STL [R1+0x24fc], R2 ;  /* 0x0024fc0201007387 */ /* 0x0005e40000100800 */
[----:B--2---:R-:W-:Y:S02]  /*1e3c0*/  MOV R2, R175 ;  /* 0x000000af00027202 */ /* 0x004fe40000000f00 */
[----:B------:R-:W-:Y:S04]  /*1e3d0*/  STL [R1+0x2508], R174 ;  /* 0x002508ae01007387 */ /* 0x000fe80000100800 */
[----:B------:R-:W2:Y:S04]  /*1e3e0*/  LDL.LU.64 R186, [R1+0x8f8] ;  /* 0x0008f80001ba7983 */ /* 0x000ea80000300a00 */
[----:B------:R1:W-:Y:S04]  /*1e3f0*/  STL [R1+0x2504], R2 ;  /* 0x0025040201007387 */ /* 0x0003e80000100800 */
[----:B------:R-:W-:Y:S04]  /*1e400*/  STL [R1+0x2510], R168 ;  /* 0x002510a801007387 */ /* 0x000fe80000100800 */
[----:B------:R-:W2:Y:S01]  /*1e410*/  LDL.LU.64 R180, [R1+0x900] ;  /* 0x0009000001b47983 */ /* 0x000ea20000300a00 */
[----:B-1----:R-:W-:-:S03]  /*1e420*/  IMAD.MOV.U32 R2, RZ, RZ, R169 ;  /* 0x000000ffff027224 */ /* 0x002fc600078e00a9 */
        /* <DEDUP_REMOVED lines=9> */
[----:B-1----:R-:W-:-:S03]  /*1e4c0*/  MOV R2, R165 ;  /* 0x000000a500027202 */ /* 0x002fc60000000f00 */
[----:B------:R-:W2:Y:S04]  /*1e4d0*/  LDL.LU.64 R174, [R1+0x938] ;  /* 0x0009380001ae7983 */ /* 0x000ea80000300a00 */
[----:B------:R1:W-:Y:S04]  /*1e4e0*/  STL [R1+0x251c], R2 ;  /* 0x00251c0201007387 */ /* 0x0003e80000100800 */
[----:B------:R-:W-:Y:S04]  /*1e4f0*/  STL [R1+0x2528], R166 ;  /* 0x002528a601007387 */ /* 0x000fe80000100800 */
[----:B------:R-:W2:Y:S01]  /*1e500*/  LDL.LU.64 R168, [R1+0x940] ;  /* 0x0009400001a87983 */ /* 0x000ea20000300a00 */
[----:B-1----:R-:W-:-:S03]  /*1e510*/  IMAD.MOV.U32 R2, RZ, RZ, R167 ;  /* 0x000000ffff027224 */ /* 0x002fc600078e00a7 */
[----:B------:R-:W2:Y:S04]  /*1e520*/  LDL.LU.64 R170, [R1+0x948] ;  /* 0x0009480001aa7983 */ /* 0x000ea80000300a00 */
[----:B------:R1:W-:Y:S04]  /*1e530*/  STL [R1+0x2524], R2 ;  /* 0x0025240201007387 */ /* 0x0003e80000100800 */
[----:B----4-:R4:W-:Y:S01]  /*1e540*/  STL [R1+0x2530], R158 ;  /* 0x0025309e01007387 */ /* 0x0109e20000100800 */
[----:B-1----:R-:W-:-:S03]  /*1e550*/  IMAD.MOV.U32 R2, RZ, RZ, R159 ;  /* 0x000000ffff027224 */ /* 0x002fc600078e009f */
[----:B------:R-:W2:Y:S04]  /*1e560*/  LDL.LU.64 R164, [R1+0x960] ;  /* 0x0009600001a47983 */ /* 0x000ea80000300a00 */
[----:B------:R-:W2:Y:S04]  /*1e570*/  LDL.LU.64 R166, [R1+0x968] ;  /* 0x0009680001a67983 */ /* 0x000ea80000300a00 */
[----:B------:R1:W-:Y:S04]  /*1e580*/  STL [R1+0x252c], R2 ;  /* 0x00252c0201007387 */ /* 0x0003e80000100800 */
[----:B------:R4:W-:Y:S04]  /*1e590*/  STL [R1+0x2538], R160 ;  /* 0x002538a001007387 */ /* 0x0009e80000100800 */
[----:B----4-:R-:W4:Y:S01]  /*1e5a0*/  LDL.LU.64 R158, [R1+0x980] ;  /* 0x00098000019e7983 */ /* 0x010f220000300a00 */
[----:B-1----:R-:W-:-:S03]  /*1e5b0*/  MOV R2, R161 ;  /* 0x000000a100027202 */ /* 0x002fc60000000f00 */
[----:B------:R-:W4:Y:S04]  /*1e5c0*/  LDL.LU.64 R160, [R1+0x988] ;  /* 0x0009880001a07983 */ /* 0x000f280000300a00 */
[----:B------:R1:W-:Y:S02]  /*1e5d0*/  STL [R1+0x2534], R2 ;  /* 0x0025340201007387 */ /* 0x0003e40000100800 */
[----:B-1----:R-:W-:Y:S02]  /*1e5e0*/  IMAD.MOV.U32 R2, RZ, RZ, R163 ;  /* 0x000000ffff027224 */ /* 0x002fe400078e00a3 */
[----:B------:R1:W-:Y:S04]  /*1e5f0*/  STL [R1+0x2540], R162 ;  /* 0x002540a201007387 */ /* 0x0003e80000100800 */
[----:B-1----:R-:W4:Y:S04]  /*1e600*/  LDL.LU.64 R162, [R1+0xa80] ;  /* 0x000a800001a27983 */ /* 0x002f280000300a00 */
[----:B------:R1:W-:Y:S04]  /*1e610*/  STL [R1+0x253c], R2 ;  /* 0x00253c0201007387 */ /* 0x0003e80000100800 */
[----:B---3--:R3:W-:Y:S01]  /*1e620*/  STL [R1+0x2548], R156 ;  /* 0x0025489c01007387 */ /* 0x0087e20000100800 */
[----:B-1----:R-:W-:-:S03]  /*1e630*/  IMAD.MOV.U32 R2, RZ, RZ, R157 ;  /* 0x000000ffff027224 */ /* 0x002fc600078e009d */
[----:B---3--:R-:W3:Y:S04]  /*1e640*/  LDL.LU.64 R156, [R1+0x1b00] ;  /* 0x001b0000019c7983 */ /* 0x008ee80000300a00 */
[----:B------:R2:W-:Y:S02]  /*1e650*/  STL [R1+0x2544], R2 ;  /* 0x0025440201007387 */ /* 0x0005e40000100800 */
[----:B--2---:R-:W-:Y:S02]  /*1e660*/  MOV R2, R187 ;  /* 0x000000bb00027202 */ /* 0x004fe40000000f00 */
[----:B------:R-:W-:Y:S04]  /*1e670*/  STL [R1+0x2550], R186 ;  /* 0x002550ba01007387 */ /* 0x000fe80000100800 */
        /* <DEDUP_REMOVED lines=10> */
[----:B------:R1:W-:Y:S02]  /*1e720*/  STL [R1+0x2564], R2 ;  /* 0x0025640201007387 */ /* 0x0003e40000100800 */
[----:B-1----:R-:W-:Y:S02]  /*1e730*/  IMAD.MOV.U32 R2, RZ, RZ, R179 ;  /* 0x000000ffff027224 */ /* 0x002fe400078e00b3 */
[----:B------:R-:W-:Y:S04]  /*1e740*/  STL [R1+0x2578], R172 ;  /* 0x002578ac01007387 */ /* 0x000fe80000100800 */
        /* <DEDUP_REMOVED lines=15> */
[----:B------:R-:W-:Y:S04]  /*1e840*/  STL [R1+0x2594], R2 ;  /* 0x0025940201007387 */ /* 0x000fe80000100800 */
[----:B----4-:R1:W-:Y:S04]  /*1e850*/  STL [R1+0x25a8], R158 ;  /* 0x0025a89e01007387 */ /* 0x0103e80000100800 */
[----:B-1----:R-:W1:Y:S01]  /*1e860*/  S2R R158, SR_TID.X ;  /* 0x00000000009e7919 */ /* 0x002e620000002100 */
[----:B------:R-:W-:-:S05]  /*1e870*/  IMAD.MOV.U32 R2, RZ, RZ, R167 ;  /* 0x000000ffff027224 */ /* 0x000fca00078e00a7 */
[----:B------:R2:W-:Y:S04]  /*1e880*/  STL [R1+0x259c], R2 ;  /* 0x00259c0201007387 */ /* 0x0005e80000100800 */
[----:B------:R-:W-:Y:S01]  /*1e890*/  STL [R1+0x25b0], R160 ;  /* 0x0025b0a001007387 */ /* 0x000fe20000100800 */
[----:B--2---:R-:W-:-:S05]  /*1e8a0*/  IMAD.MOV.U32 R2, RZ, RZ, R159 ;  /* 0x000000ffff027224 */ /* 0x004fca00078e009f */
[----:B------:R2:W-:Y:S01]  /*1e8b0*/  STL [R1+0x25a4], R2 ;  /* 0x0025a40201007387 */ /* 0x0005e20000100800 */
[C---:B-1----:R-:W-:Y:S01]  /*1e8c0*/  LOP3.LUT R3, R158.reuse, 0x7, RZ, 0xc0, !PT ;  /* 0x000000079e037812 */ /* 0x042fe200078ec0ff */
[----:B--2---:R-:W-:Y:S01]  /*1e8d0*/  IMAD.MOV.U32 R2, RZ, RZ, R161 ;  /* 0x000000ffff027224 */ /* 0x004fe200078e00a1 */
[----:B------:R-:W-:-:S04]  /*1e8e0*/  LOP3.LUT R6, R158, 0x3, RZ, 0xc0, !PT ;  /* 0x000000039e067812 */ /* 0x000fc800078ec0ff */
[----:B------:R1:W-:Y:S01]  /*1e8f0*/  STL [R1+0x25ac], R2 ;  /* 0x0025ac0201007387 */ /* 0x0003e20000100800 */
[C---:B------:R-:W-:Y:S01]  /*1e900*/  LOP3.LUT R5, R158.reuse, 0x1c, RZ, 0xc0, !PT ;  /* 0x0000001c9e057812 */ /* 0x040fe200078ec0ff */
[----:B------:R-:W-:Y:S01]  /*1e910*/  IMAD R3, R3, 0x90, RZ ;  /* 0x0000009003037824 */ /* 0x000fe200078e02ff */
[----:B------:R-:W-:Y:S01]  /*1e920*/  SHF.L.U32 R4, R158, 0x1, RZ ;  /* 0x000000019e047819 */ /* 0x000fe200000006ff */
[----:B------:R-:W-:Y:S01]  /*1e930*/  STL [R1+0x25b8], R162 ;  /* 0x0025b8a201007387 */ /* 0x000fe20000100800 */
[----:B-1----:R-:W-:Y:S02]  /*1e940*/  IMAD.MOV.U32 R2, RZ, RZ, R163 ;  /* 0x000000ffff027224 */ /* 0x002fe400078e00a3 */
[----:B---3--:R-:W-:-:S03]  /*1e950*/  IMAD.MOV.U32 R7, RZ, RZ, R157 ;  /* 0x000000ffff077224 */ /* 0x008fc600078e009d */
[----:B------:R-:W-:Y:S01]  /*1e960*/  STL [R1+0x25b4], R2 ;  /* 0x0025b40201007387 */ /* 0x000fe20000100800 */
[----:B------:R-:W-:-:S03]  /*1e970*/  IMAD R6, R6, 0x820, R5 ;  /* 0x0000082006067824 */ /* 0x000fc600078e0205 */
[----:B------:R-:W-:Y:S04]  /*1e980*/  STL [R1+0x25c0], R156 ;  /* 0x0025c09c01007387 */ /* 0x000fe80000100800 */
[----:B------:R1:W-:Y:S02]  /*1e990*/  STL [R1+0x25bc], R7 ;  /* 0x0025bc0701007387 */ /* 0x0003e40000100800 */
[----:B-1----:R-:W-:Y:S02]  /*1e9a0*/  LOP3.LUT R7, R3, 0x30, R4, 0x78, !PT ;  /* 0x0000003003077812 */ /* 0x002fe400078e7804 */
[----:B------:R-:W2:Y:S04]  /*1e9b0*/  LDL.LU.64 R4, [R1+0x1b68] ;  /* 0x001b680001047983 */ /* 0x000ea80000300a00 */
[----:B------:R-:W3:Y:S04]  /*1e9c0*/  LDL.LU.64 R8, [R1+0x1b60] ;  /* 0x001b600001087983 */ /* 0x000ee80000300a00 */
[----:B--2---:R1:W-:Y:S04]  /*1e9d0*/  STL.64 [R1+0x1b68], R4 ;  /* 0x001b680401007387 */ /* 0x0043e80000100a00 */
[----:B-1----:R-:W2:Y:S04]  /*1e9e0*/  LDL.LU.64 R4, [R1+0x1b58] ;  /* 0x001b580001047983 */ /* 0x002ea80000300a00 */
[----:B---3--:R1:W-:Y:S04]  /*1e9f0*/  STL.64 [R1+0x1b60], R8 ;  /* 0x001b600801007387 */ /* 0x0083e80000100a00 */
[----:B-1----:R-:W3:Y:S04]  /*1ea00*/  LDL.LU.64 R8, [R1+0x1b50] ;  /* 0x001b500001087983 */ /* 0x002ee80000300a00 */
        /* <DEDUP_REMOVED lines=79> */
[----:B-1----:R-:W3:Y:S04]  /*1ef00*/  LDL.64 R8, [R1+0x25f0] ;  /* 0x0025f00001087983 */ /* 0x002ee80000100a00 */
[----:B--2---:R1:W-:Y:S04]  /*1ef10*/  STL.64 [R1+0x1a18], R4 ;  /* 0x001a180401007387 */ /* 0x0043e80000100a00 */
[----:B-1----:R-:W2:Y:S04]  /*1ef20*/  LDL.64 R4, [R1+0x25e8] ;  /* 0x0025e80001047983 */ /* 0x002ea80000100a00 */
[----:B---3--:R1:W-:Y:S04]  /*1ef30*/  STL.64 [R1+0x1a10], R8 ;  /* 0x001a100801007387 */ /* 0x0083e80000100a00 */
[----:B-1----:R-:W3:Y:S04]  /*1ef40*/  LDL.64 R8, [R1+0x25e0] ;  /* 0x0025e00001087983 */ /* 0x002ee80000100a00 */
        /* <DEDUP_REMOVED lines=415> */
[----:B------:R-:W3:Y:S04]  /*20940*/  LDL.LU.64 R10, [R1+0x26e0] ;  /* 0x0026e000010a7983 */ /* 0x000ee80000300a00 */
[----:B--2---:R2:W-:Y:S04]  /*20950*/  STL.64 [R1+0x1388], R4 ;  /* 0x0013880401007387 */ /* 0x0045e80000100a00 */
[----:B-1----:R-:W4:Y:S01]  /*20960*/  LDL.LU.64 R8, [R1+0x26d8] ;  /* 0x0026d80001087983 */ /* 0x002f220000300a00 */
[----:B------:R-:W-:-:S04]  /*20970*/  SHF.R.S32.HI R3, RZ, 0x1f, R0 ;  /* 0x0000001fff037819 */ /* 0x000fc80000011400 */
[C---:B------:R-:W-:Y:S01]  /*20980*/  SHF.L.U64.HI R3, R0.reuse, 0x2, R3 ;  /* 0x0000000200037819 */ /* 0x040fe20000010203 */
[----:B---3--:R-:W-:Y:S01]  /*20990*/  STL.64 [R1+0x1380], R10 ;  /* 0x0013800a01007387 */ /* 0x008fe20000100a00 */
[----:B--2---:R-:W-:Y:S02]  /*209a0*/  IMAD.SHL.U32 R4, R0, 0x4, RZ ;  /* 0x0000000400047824 */ /* 0x004fe400078e00ff */
[----:B------:R-:W-:Y:S01]  /*209b0*/  IMAD.MOV.U32 R0, RZ, RZ, -0x1 ;  /* 0xffffffffff007424 */ /* 0x000fe200078e00ff */
[----:B----4-:R-:W-:Y:S04]  /*209c0*/  STL.64 [R1+0x1378], R8 ;  /* 0x0013780801007387 */ /* 0x010fe80000100a00 */
[----:B------:R-:W-:Y:S04]  /*209d0*/  STL [R1+0x1b74], RZ ;  /* 0x001b74ff01007387 */ /* 0x000fe80000100800 */
[----:B------:R-:W-:Y:S04]  /*209e0*/  STL [R1+0xad0], RZ ;  /* 0x000ad0ff01007387 */ /* 0x000fe80000100800 */
[----:B------:R1:W-:Y:S04]  /*209f0*/  STL [R1+0x1370], R0 ;  /* 0x0013700001007387 */ /* 0x0003e80000100800 */
        /* <DEDUP_REMOVED lines=599> */
[----:B------:R2:W-:Y:S04]  /*22f70*/  STL [R1], RZ ;  /* 0x000000ff01007387 */ /* 0x0005e80000100800 */
        /* <DEDUP_REMOVED lines=222> */
[----:B------:R-:W-:-:S03]  /*23d60*/  MOV R159, 0x1f ;  /* 0x0000001f009f7802 */ /* 0x000fc60000000f00 */
[----:B------:R2:W-:Y:S04]  /*23d70*/  STL [R1+0x69c], RZ ;  /* 0x00069cff01007387 */ /* 0x0005e80000100800 */
[----:B------:R2:W-:Y:S04]  /*23d80*/  STL [R1+0x680], RZ ;  /* 0x000680ff01007387 */ /* 0x0005e80000100800 */
[----:B------:R2:W-:Y:S04]  /*23d90*/  STL [R1+0x684], RZ ;  /* 0x000684ff01007387 */ /* 0x0005e80000100800 */
[----:B------:R2:W-:Y:S01]  /*23da0*/  STL [R1+0x688], RZ ;  /* 0x000688ff01007387 */ /* 0x0005e20000100800 */
[----:B------:R-:W-:-:S03]  /*23db0*/  IADD3 R159, R159, c[0x0][0x180], RZ ;  /* 0x000060009f9f7a10 */ /* 0x000fc60007ffe0ff */
[----:B------:R2:W-:Y:S01]  /*23dc0*/  STL [R1+0x68c], RZ ;  /* 0x00068cff01007387 */ /* 0x0005e20000100800 */
[----:B------:R-:W-:-:S04]  /*23dd0*/  SHF.R.S32.HI R2, RZ, 0x1f, R159 ;  /* 0x0000001fff027819 */ /* 0x000fc8000001149f */
[----:B------:R-:W-:Y:S02]  /*23de0*/  LEA.HI R2, R2, R159, RZ, 0x5 ;  /* 0x0000009f02027211 */ /* 0x000fe400078f28ff */
[----:B------:R-:W-:Y:S02]  /*23df0*/  SHF.R.S32.HI R5, RZ, 0x1f, R252 ;  /* 0x0000001fff057819 */ /* 0x000fe400000114fc */
[----:B-1----:R-:W-:Y:S02]  /*23e00*/  SHF.R.S32.HI R0, RZ, 0x5, R2 ;  /* 0x00000005ff007819 */ /* 0x002fe40000011402 */
[----:B------:R-:W-:Y:S01]  /*23e10*/  LOP3.LUT R2, R6, 0x20, RZ, 0x3c, !PT ;  /* 0x0000002006027812 */ /* 0x000fe200078e3cff */
[----:B------:R-:W-:Y:S01]  /*23e20*/  CS2R R248, SRZ ;  /* 0x0000000000f87805 */ /* 0x000fe2000001ff00 */
[----:B------:R-:W-:Y:S01]  /*23e30*/  SHF.L.U64.HI R5, R252, 0x2, R5 ;  /* 0x00000002fc057819 */ /* 0x000fe20000010205 */
[----:B------:R-:W-:Y:S01]  /*23e40*/  CS2R R250, SRZ ;  /* 0x0000000000fa7805 */ /* 0x000fe2000001ff00 */
[----:B------:R-:W-:Y:S01]  /*23e50*/  LOP3.LUT R124, R6, 0x40, RZ, 0x3c, !PT ;  /* 0x00000040067c7812 */ /* 0x000fe200078e3cff */
[----:B------:R-:W-:Y:S01]  /*23e60*/  CS2R R244, SRZ ;  /* 0x0000000000f47805 */ /* 0x000fe2000001ff00 */
[----:B------:R-:W-:Y:S01]  /*23e70*/  IADD3 R2, R0, -0x2, RZ ;  /* 0xfffffffe00027810 */ /* 0x000fe20007ffe0ff */
[----:B------:R-:W-:Y:S01]  /*23e80*/  CS2R R246, SRZ ;  /* 0x0000000000f67805 */ /* 0x000fe2000001ff00 */
[----:B------:R-:W-:Y:S01]  /*23e90*/  MOV R252, 0x1 ;  /* 0x0000000100fc7802 */ /* 0x000fe20000000f00 */
[----:B------:R-:W-:Y:S01]  /*23ea0*/  CS2R R240, SRZ ;  /* 0x0000000000f07805 */ /* 0x000fe2000001ff00 */
        /* <DEDUP_REMOVED lines=93> */
[----:B------:R-:W-:-:S02]  /*24480*/  LOP3.LUT R6, R6, 0x60, RZ, 0x3c, !PT ;  /* 0x0000006006067812 */ /* 0x000fc400078e3cff */
[----:B--2---:R-:W-:-:S06]  /*24490*/  LOP3.LUT R0, R7, 0x40, RZ, 0x3c, !PT ;  /* 0x0000004007007812 */ /* 0x004fcc00078e3cff */
.L_x_1:
[----:B-1----:R-:W2:Y:S01]  /*244a0*/  LDL.LU R0, [R1+0x1370] ;  /* 0x0013700001007983 */ /* 0x002ea20000300800 */
[----:B------:R-:W-:-:S04]  /*244b0*/  DEPBAR.LE SB0, 0x2 ;  /* 0x000080800000791a */ /* 0x000fc80000000000 */
        /* <DEDUP_REMOVED lines=24> */
[----:B------:R-:W1:Y:S04]  /*24640*/  S2R R2, SR_TID.X ;  /* 0x0000000000027919 */ /* 0x000e680000002100 */
[----:B------:R-:W-:Y:S04]  /*24650*/  STL.64 [R1+0x35c0], R166 ;  /* 0x0035c0a601007387 */ /* 0x000fe80000100a00 */
[----:B------:R-:W-:Y:S04]  /*24660*/  STL.64 [R1+0x35b8], R164 ;  /* 0x0035b8a401007387 */ /* 0x000fe80000100a00 */
[----:B------:R-:W-:Y:S04]  /*24670*/  STL.64 [R1+0x35b0], R162 ;  /* 0x0035b0a201007387 */ /* 0x000fe80000100a00 */
[----:B------:R-:W-:Y:S04]  /*24680*/  STL.64 [R1+0x35a8], R160 ;  /* 0x0035a8a001007387 */ /* 0x000fe80000100a00 */
[----:B------:R-:W-:Y:S04]  /*24690*/  STL.64 [R1+0x35a0], R158 ;  /* 0x0035a09e01007387 */ /* 0x000fe80000100a00 */
[----:B------:R-:W-:Y:S01]  /*246a0*/  STL.64 [R1+0x3598], R156 ;  /* 0x0035989c01007387 */ /* 0x000fe20000100a00 */
[C---:B-1----:R-:W-:Y:S01]  /*246b0*/  LOP3.LUT R4, R2.reuse, 0x7, RZ, 0xc0, !PT ;  /* 0x0000000702047812 */ /* 0x042fe200078ec0ff */
[C---:B------:R-:W-:Y:S01]  /*246c0*/  IMAD.SHL.U32 R6, R2.reuse, 0x2, RZ ;  /* 0x0000000202067824 */ /* 0x040fe200078e00ff */
[C---:B------:R-:W-:Y:S01]  /*246d0*/  LOP3.LUT R124, R2.reuse, 0x1c, RZ, 0xc0, !PT ;  /* 0x0000001c027c7812 */ /* 0x040fe200078ec0ff */
[----:B------:R-:W-:Y:S01]  /*246e0*/  STL [R1+0x2e20], R252 ;  /* 0x002e20fc01007387 */ /* 0x000fe20000100800 */
[----:B------:R-:W-:Y:S01]  /*246f0*/  LOP3.LUT R7, R2, 0x3, RZ, 0xc0, !PT ;  /* 0x0000000302077812 */ /* 0x000fe200078ec0ff */
[----:B------:R-:W-:Y:S01]  /*24700*/  IMAD R4, R4, 0x90, RZ ;  /* 0x0000009004047824 */ /* 0x000fe200078e02ff */
[C---:B------:R-:W-:Y:S01]  /*24710*/  LOP3.LUT R125, R2.reuse, 0x1c, RZ, 0xc0, !PT ;  /* 0x0000001c027d7812 */ /* 0x040fe200078ec0ff */
[----:B------:R1:W-:Y:S01]  /*24720*/  STL [R1+0x2e1c], R3 ;  /* 0x002e1c0301007387 */ /* 0x0003e20000100800 */
[----:B------:R-:W-:Y:S01]  /*24730*/  LOP3.LUT R2, R2, 0x3, RZ, 0xc0, !PT ;  /* 0x0000000302027812 */ /* 0x000fe200078ec0ff */
[----:B------:R-:W-:Y:S01]  /*24740*/  IMAD R7, R7, 0x820, R124 ;  /* 0x0000082007077824 */ /* 0x000fe200078e027c */
[----:B------:R-:W-:Y:S01]  /*24750*/  LOP3.LUT R4, R4, 0x30, R6, 0x78, !PT ;  /* 0x0000003004047812 */ /* 0x000fe200078e7806 */
[----:B------:R3:W-:Y:S02]  /*24760*/  STL [R1+0x2d78], R5 ;  /* 0x002d780501007387 */ /* 0x0007e40000100800 */
[----:B------:R-:W-:Y:S01]  /*24770*/  IMAD R2, R2, 0x820, R125 ;  /* 0x0000082002027824 */ /* 0x000fe200078e027d */
[----:B------:R-:W-:-:S02]  /*24780*/  LOP3.LUT R7, R7, 0x20, RZ, 0x3c, !PT ;  /* 0x0000002007077812 */ /* 0x000fc400078e3cff */
[----:B--2---:R-:W-:Y:S01]  /*24790*/  IADD3 R0, R0, 0x1, RZ ;  /* 0x0000000100007810 */ /* 0x004fe20007ffe0ff */
[----:B------:R-:W-:Y:S03]  /*247a0*/  BAR.SYNC.DEFER_BLOCKING 0x0 ;  /* 0x0000000000007b1d */ /* 0x000fe60000010000 */
[----:B------:R-:W-:-:S04]  /*247b0*/  ISETP.GT.AND P0, PT, R0, 0x1, PT ;  /* 0x000000010000780c */ /* 0x000fc80003f04270 */
[----:B-1----:R-:W-:-:S04]  /*247c0*/  SEL R3, R0, RZ, !P0 ;  /* 0x000000ff00037207 */ /* 0x002fc80004000000 */
[C---:B------:R-:W-:Y:S01]  /*247d0*/  LEA R2, R3.reuse, R2, 0x10 ;  /* 0x0000000203027211 */ /* 0x040fe200078e80ff */
[----:B------:R-:W-:Y:S01]  /*247e0*/  STL [R1+0x1370], R3 ;  /* 0x0013700301007387 */ /* 0x000fe20000100800 */
[C---:B------:R-:W-:Y:S02]  /*247f0*/  IMAD R132, R3.reuse, 0x2000, R4 ;  /* 0x0000200003847824 */ /* 0x040fe400078e0204 */
[----:B------:R-:W-:Y:S01]  /*24800*/  IMAD R0, R3, 0x10000, R7 ;  /* 0x0001000003007824 */ /* 0x000fe200078e0207 */
[----:B------:R-:W2:Y:S04]  /*24810*/  LDL.LU.64 R156, [R1+0xad0] ;  /* 0x000ad000019c7983 */ /* 0x000ea80000300a00 */
[----:B------:R-:W2:Y:S04]  /*24820*/  LDL.LU.64 R158, [R1+0xad8] ;  /* 0x000ad800019e7983 */ /* 0x000ea80000300a00 */
[----:B------:R-:W4:Y:S04]  /*24830*/  LDL.LU.64 R168, [R1+0xab0] ;  /* 0x000ab00001a87983 */ /* 0x000f280000300a00 */
[----:B------:R-:W4:Y:S04]  /*24840*/  LDL.LU.64 R170, [R1+0xab8] ;  /* 0x000ab80001aa7983 */ /* 0x000f280000300a00 */
[----:B---3--:R-:W3:Y:S04]  /*24850*/  LDL.LU.64 R4, [R1+0xa90] ;  /* 0x000a900001047983 */ /* 0x008ee80000300a00 */
[----:B------:R-:W3:Y:S04]  /*24860*/  LDL.LU.64 R6, [R1+0xa98] ;  /* 0x000a980001067983 */ /* 0x000ee80000300a00 */
[----:B------:R-:W-:Y:S04]  /*24870*/  LDS R220, [R2] ;  /* 0x0000000002dc7984 */ /* 0x000fe80000000800 */
[----:B------:R-:W-:Y:S04]  /*24880*/  LDS R222, [R2+0x2000] ;  /* 0x0020000002de7984 */ /* 0x000fe80000000800 */
[----:B------:R-:W-:Y:S04]  /*24890*/  LDS R221, [R0] ;  /* 0x0000000000dd7984 */ /* 0x000fe80000000800 */
[----:B------:R-:W-:Y:S04]  /*248a0*/  LDS R223, [R0+0x2000] ;  /* 0x0020000000df7984 */ /* 0x000fe80000000800 */
[----:B------:R-:W1:Y:S04]  /*248b0*/  LDSM.16.M88.4 R124, [R132+0x20000] ;  /* 0x02000000847c783b */ /* 0x000e680000000200 */
[----:B------:R-:W1:Y:S04]  /*248c0*/  LDSM.16.M88.4 R128, [R132+0x20400] ;  /* 0x020400008480783b */ /* 0x000e680000000200 */
[----:B------:R-:W1:Y:S04]  /*248d0*/  LDSM.16.M88.4 R152, [R132+0x20800] ;  /* 0x020800008498783b */ /* 0x000e680000000200 */
[----:B------:R-:W1:Y:S04]  /*248e0*/  LDSM.16.M88.4 R148, [R132+0x20c00] ;  /* 0x020c00008494783b */ /* 0x000e680000000200 */
[----:B------:R-:W1:Y:S04]  /*248f0*/  LDSM.16.M88.4 R144, [R132+0x21000] ;  /* 0x021000008490783b */ /* 0x000e680000000200 */
[----:B------:R-:W1:Y:S04]  /*24900*/  LDSM.16.M88.4 R140, [R132+0x21400] ;  /* 0x02140000848c783b */ /* 0x000e680000000200 */
[----:B------:R-:W1:Y:S04]  /*24910*/  LDSM.16.M88.4 R136, [R132+0x21800] ;  /* 0x021800008488783b */ /* 0x000e680000000200 */
[----:B------:R-:W1:Y:S04]  /*24920*/  LDSM.16.M88.4 R132, [R132+0x21c00] ;  /* 0x021c00008484783b */ /* 0x000e680000000200 */
[----:B------:R-:W3:Y:S04]  /*24930*/  LDL.LU.64 R164, [R1+0xa70] ;  /* 0x000a700001a47983 */ /* 0x000ee80000300a00 */
[----:B------:R-:W3:Y:S04]  /*24940*/  LDL.LU.64 R166, [R1+0xa78] ;  /* 0x000a780001a67983 */ /* 0x000ee80000300a00 */
[----:B-1----:R-:W-:Y:S04]  /*24950*/  STL [R1+0x3544], R126 ;  /* 0x0035447e01007387 */ /* 0x002fe80000100800 */
        /* <DEDUP_REMOVED lines=16> */
[----:B------:R-:W3:Y:S04]  /*24a60*/  LDL.LU.64 R162, [R1+0xa68] ;  /* 0x000a680001a27983 */ /* 0x000ee80000300a00 */
[----:B------:R-:W-:Y:S04]  /*24a70*/  LDS R224, [R2+0x80] ;  /* 0x0000800002e07984 */ /* 0x000fe80000000800 */
[----:B------:R-:W-:Y:S04]  /*24a80*/  LDS R226, [R2+0x2080] ;  /* 0x0020800002e27984 */ /* 0x000fe80000000800 */
[----:B------:R-:W-:Y:S04]  /*24a90*/  LDS R225, [R0+0x80] ;  /* 0x0000800000e17984 */ /* 0x000fe80000000800 */
[----:B------:R-:W1:Y:S04]  /*24aa0*/  LDS R227, [R0+0x2080] ;  /* 0x0020800000e37984 */ /* 0x000e680000000800 */
[----:B------:R-:W-:Y:S04]  /*24ab0*/  LDS R228, [R2+0x100] ;  /* 0x0001000002e47984 */ /* 0x000fe80000000800 */
[----:B------:R-:W-:Y:S04]  /*24ac0*/  LDS R230, [R2+0x2100] ;  /* 0x0021000002e67984 */ /* 0x000fe80000000800 */
[----:B------:R-:W-:Y:S04]  /*24ad0*/  LDS R229, [R0+0x100] ;  /* 0x0001000000e57984 */ /* 0x000fe80000000800 */
[----:B------:R-:W1:Y:S04]  /*24ae0*/  LDS R231, [R0+0x2100] ;  /* 0x0021000000e77984 */ /* 0x000e680000000800 */
[----:B------:R-:W-:Y:S04]  /*24af0*/  LDS R232, [R2+0x180] ;  /* 0x0001800002e87984 */ /* 0x000fe80000000800 */
[----:B------:R-:W-:Y:S04]  /*24b00*/  LDS R234, [R2+0x2180] ;  /* 0x0021800002ea7984 */ /* 0x000fe80000000800 */
[----:B------:R-:W-:Y:S04]  /*24b10*/  LDS R233, [R0+0x180] ;  /* 0x0001800000e97984 */ /* 0x000fe80000000800 */
[----:B------:R-:W1:Y:S01]  /*24b20*/  LDS R235, [R0+0x2180] ;  /* 0x0021800000eb7984 */ /* 0x000e620000000800 */
[C---:B--2---:R-:W-:Y:S08]  /*24b30*/  HMMA.1688.F32.TF32 R156, R220.reuse, R124, R156 ;  /* 0x0000007cdc9c723c */ /* 0x044ff0000008109c */
[C---:B----4-:R-:W-:Y:S08]  /*24b40*/  HMMA.1688.F32.TF32 R168, R220.reuse, R128, R168 ;  /* 0x00000080dca8723c */ /* 0x050ff000000810a8 */
[----:B---3--:R-:W-:Y:S07]  /*24b50*/  HMMA.1688.F32.TF32 R4, R220, R152, R4 ;  /* 0x00000098dc04723c */ /* 0x008fee0000081004 */
[----:B------:R2:W-:Y:S04]  /*24b60*/  STL.64 [R1+0xd60], R156 ;  /* 0x000d609c01007387 */ /* 0x0005e80000100a00 */
[----:B------:R3:W-:Y:S04]  /*24b70*/  STL.64 [R1+0xd68], R158 ;  /* 0x000d689e01007387 */ /* 0x0007e80000100a00 */
[----:B--2---:R-:W2:Y:S04]  /*24b80*/  LDL.LU.64 R156, [R1+0xa40] ;  /* 0x000a4000019c7983 */ /* 0x004ea80000300a00 */
[----:B---3--:R-:W2:Y:S01]  /*24b90*/  LDL.LU.64 R158, [R1+0xa48] ;  /* 0x000a4800019e7983 */ /* 0x008ea20000300a00 */
[----:B------:R-:W-:Y:S01]  /*24ba0*/  IMAD.MOV.U32 R139, RZ, RZ, R171 ;  /* 0x000000ffff8b7224 */ /* 0x000fe200078e00ab */
[----:B------:R-:W-:-:S02]  /*24bb0*/  MOV R138, R170 ;  /* 0x000000aa008a7202 */ /* 0x000fc40000000f00 */
[----:B------:R3:W-:Y:S01]  /*24bc0*/  STL.64 [R1+0xd50], R168 ;  /* 0x000d50a801007387 */ /* 0x0007e20000100a00 */
[----:B------:R-:W-:Y:S01]  /*24bd0*/  IMAD.MOV.U32 R150, RZ, RZ, R4 ;  /* 0x000000ffff967224 */ /* 0x000fe200078e0004 */
[----:B------:R-:W-:Y:S02]  /*24be0*/  MOV R151, R5 ;  /* 0x0000000500977202 */ /* 0x000fe40000000f00 */
[----:B------:R-:W-:Y:S01]  /*24bf0*/  STL [R1+0x357c], R139 ;  /* 0x00357c8b01007387 */ /* 0x000fe20000100800 */
[----:B------:R-:W-:Y:S02]  /*24c00*/  IMAD.MOV.U32 R154, RZ, RZ, R6 ;  /* 0x000000ffff9a7224 */ /* 0x000fe400078e0006 */
[----:B------:R-:W-:Y:S01]  /*24c10*/  IMAD.MOV.U32 R155, RZ, RZ, R7 ;  /* 0x000000ffff9b7224 */ /* 0x000fe200078e0007 */
[----:B------:R-:W-:Y:S04]  /*24c20*/  STL [R1+0x3578], R138 ;  /* 0x0035788a01007387 */ /* 0x000fe80000100800 */
[----:B------:R-:W4:Y:S04]  /*24c30*/  LDL.LU.64 R4, [R1+0xa30] ;  /* 0x000a300001047983 */ /* 0x000f280000300a00 */
[----:B------:R-:W4:Y:S01]  /*24c40*/  LDL.LU.64 R6, [R1+0xa38] ;  /* 0x000a380001067983 */ /* 0x000f220000300a00 */
[----:B------:R-:W-:Y:S03]  /*24c50*/  HMMA.1688.F32.TF32 R164, R220, R148, R164 ;  /* 0x00000094dca4723c */ /* 0x000fe600000810a4 */
[----:B------:R-:W-:Y:S04]  /*24c60*/  STL [R1+0x358c], R155 ;  /* 0x00358c9b01007387 */ /* 0x000fe80000100800 */
[----:B------:R-:W-:Y:S04]  /*24c70*/  STL [R1+0x3588], R154 ;  /* 0x0035889a01007387 */ /* 0x000fe80000100800 */
[----:B------:R-:W-:Y:S04]  /*24c80*/  STL [R1+0x3584], R151 ;  /* 0x0035849701007387 */ /* 0x000fe80000100800 */
[----:B------:R-:W-:Y:S09]  /*24c90*/  STL [R1+0x3580], R150 ;  /* 0x0035809601007387 */ /* 0x000ff20000100800 */
[----:B------:R-:W-:Y:S01]  /*24ca0*/  IMAD.MOV.U32 R143, RZ, RZ, R165 ;  /* 0x000000ffff8f7224 */ /* 0x000fe200078e00a5 */
[----:B------:R-:W-:-:S04]  /*24cb0*/  MOV R142, R164 ;  /* 0x000000a4008e7202 */ /* 0x000fc80000000f00 */
[----:B------:R1:W-:Y:S04]  /*24cc0*/  STL [R1+0x3594], R143 ;  /* 0x0035948f01007387 */ /* 0x0003e80000100800 */
[----:B------:R1:W-:Y:S04]  /*24cd0*/  STL [R1+0x3590], R142 ;  /* 0x0035908e01007387 */ /* 0x0003e80000100800 */
[----:B------:R-:W4:Y:S04]  /*24ce0*/  LDL.LU.64 R196, [R1+0xa10] ;  /* 0x000a100001c47983 */ /* 0x000f280000300a00 */
        /* <DEDUP_REMOVED lines=12> */
[----:B------:R-:W4:Y:S01]  /*24db0*/  LDL.LU.64 R174, [R1+0x9b8] ;  /* 0x0009b80001ae7983 */ /* 0x000f220000300a00 */
[----:B------:R-:W-:-:S03]  /*24dc0*/  IMAD.MOV.U32 R146, RZ, RZ, R166 ;  /* 0x000000ffff927224 */ /* 0x000fc600078e00a6 */
[----:B---3--:R-:W3:Y:S01]  /*24dd0*/  LDL.LU.64 R168, [R1+0x950] ;  /* 0x0009500001a87983 */ /* 0x008ee20000300a00 */
[----:B------:R-:W-:-:S03]  /*24de0*/  MOV R147, R167 ;  /* 0x000000a700937202 */ /* 0x000fc60000000f00 */
[----:B------:R-:W3:Y:S04]  /*24df0*/  LDL.LU.64 R170, [R1+0x958] ;  /* 0x0009580001aa7983 */ /* 0x000ee80000300a00 */
[----:B------:R-:W3:Y:S04]  /*24e00*/  LDL.LU.64 R164, [R1+0x8a0] ;  /* 0x0008a00001a47983 */ /* 0x000ee80000300a00 */
[----:B------:R-:W3:Y:S01]  /*24e10*/  LDL.LU.64 R166, [R1+0x8a8] ;  /* 0x0008a80001a67983 */ /* 0x000ee20000300a00 */
[C---:B--2---:R-:W-:Y:S08]  /*24e20*/  HMMA.1688.F32.TF32 R156, R220.reuse, R140, R156 ;  /* 0x0000008cdc9c723c */ /* 0x044ff0000008109c */
[----:B----4-:R-:W-:Y:S11]  /*24e30*/  HMMA.1688.F32.TF32 R4, R220, R136, R4 ;  /* 0x00000088dc04723c */ /* 0x010ff60000081004 */
[----:B------:R-:W-:Y:S05]  /*24e40*/  @!UPT UIADD3 URZ, URZ, URZ, URZ ;  /* 0x0000003f3f3ff290 */ /* 0x000fea000fffe03f */
[----:B-1----:R-:W-:Y:S01]  /*24e50*/  IMAD.MOV.U32 R143, RZ, RZ, R156 ;  /* 0x000000ffff8f7224 */ /* 0x002fe200078e009c */
[----:B------:R-:W-:Y:S01]  /*24e60*/  MOV R142, R157 ;  /* 0x0000009d008e7202 */ /* 0x000fe20000000f00 */
[----:B------:R-:W-:Y:S01]  /*24e70*/  IMAD.MOV.U32 R155, RZ, RZ, R158 ;  /* 0x000000ffff9b7224 */ /* 0x000fe200078e009e */
[----:B------:R-:W2:Y:S01]  /*24e80*/  LDL.LU.64 R156, [R1+0x890] ;  /* 0x00089000019c7983 */ /* 0x000ea20000300a00 */
[----:B------:R-:W-:-:S03]  /*24e90*/  IMAD.MOV.U32 R154, RZ, RZ, R159 ;  /* 0x000000ffff9a7224 */ /* 0x000fc600078e009f */
[----:B------:R-:W2:Y:S01]  /*24ea0*/  LDL.LU.64 R158, [R1+0x898] ;  /* 0x00089800019e7983 */ /* 0x000ea20000300a00 */
[----:B------:R-:W-:Y:S01]  /*24eb0*/  MOV R130, R4 ;  /* 0x0000000400827202 */ /* 0x000fe20000000f00 */
[----:B------:R-:W-:Y:S01]  /*24ec0*/  IMAD.MOV.U32 R131, RZ, RZ, R5 ;  /* 0x000000ffff837224 */ /* 0x000fe200078e0005 */
[----:B------:R-:W-:Y:S01]  /*24ed0*/  MOV R127, R7 ;  /* 0x00000007007f7202 */ /* 0x000fe20000000f00 */
[----:B------:R-:W-:Y:S01]  /*24ee0*/  IMAD.MOV.U32 R126, RZ, RZ, R6 ;  /* 0x000000ffff7e7224 */ /* 0x000fe200078e0006 */
[----:B------:R-:W4:Y:S04]  /*24ef0*/  LDL.LU.64 R4, [R1+0x880] ;  /* 0x0008800001047983 */ /* 0x000f280000300a00 */
[----:B------:R-:W4:Y:S01]  /*24f00*/  LDL.LU.64 R6, [R1+0x888] ;  /* 0x0008880001067983 */ /* 0x000f220000300a00 */
[C---:B------:R-:W-:Y:S08]  /*24f10*/  HMMA.1688.F32.TF32 R160, R220.reuse, R144, R160 ;  /* 0x00000090dca0723c */ /* 0x040ff000000810a0 */
[----:B------:R-:W-:Y:S01]  /*24f20*/  HMMA.1688.F32.TF32 R200, R220, R132, R196 ;  /* 0x00000084dcc8723c */ /* 0x000fe200000810c4 */
[----:B------:R-:W-:Y:S11]  /*24f30*/  LDS R220, [R2+0x200] ;  /* 0x0002000002dc7984 */ /* 0x000ff60000000800 */
[----:B------:R-:W-:Y:S04]  /*24f40*/  @!UPT UIADD3 URZ, URZ, URZ, URZ ;  /* 0x0000003f3f3ff290 */ /* 0x000fe8000fffe03f */
[----:B------:R-:W-:Y:S01]  /*24f50*/  IMAD.MOV.U32 R151, RZ, RZ, R160 ;  /* 0x000000ffff977224 */ /* 0x000fe200078e00a0 */
[----:B------:R-:W-:Y:S01]  /*24f60*/  MOV R139, R162 ;  /* 0x000000a2008b7202 */ /* 0x000fe20000000f00 */
[----:B------:R-:W-:Y:S01]  /*24f70*/  IMAD.MOV.U32 R150, RZ, RZ, R161 ;  /* 0x000000ffff967224 */ /* 0x000fe200078e00a1 */
[----:B------:R-:W-:Y:S01]  /*24f80*/  LDS R222, [R2+0x2200] ;  /* 0x0022000002de7984 */ /* 0x000fe20000000800 */
[C---:B------:R-:W-:Y:S01]  /*24f90*/  HMMA.1688.F32.TF32 R196, R224.reuse, R124, R192 ;  /* 0x0000007ce0c4723c */ /* 0x040fe200000810c0 */
[----:B------:R-:W-:Y:S02]  /*24fa0*/  IMAD.MOV.U32 R138, RZ, RZ, R163 ;  /* 0x000000ffff8a7224 */ /* 0x000fe400078e00a3 */
[----:B------:R-:W4:Y:S04]  /*24fb0*/  LDL.LU.64 R160, [R1+0x870] ;  /* 0x0008700001a07983 */ /* 0x000f280000300a00 */
[----:B------:R-:W4:Y:S01]  /*24fc0*/  LDL.LU.64 R162, [R1+0x878] ;  /* 0x0008780001a27983 */ /* 0x000f220000300a00 */
[C---:B------:R-:W-:Y:S03]  /*24fd0*/  HMMA.1688.F32.TF32 R192, R224.reuse, R128, R188 ;  /* 0x00000080e0c0723c */ /* 0x040fe600000810bc */
[----:B------:R-:W-:Y:S04]  /*24fe0*/  LDS R221, [R0+0x200] ;  /* 0x0002000000dd7984 */ /* 0x000fe80000000800 */
[----:B------:R-:W1:Y:S01]  /*24ff0*/  LDS R223, [R0+0x2200] ;  /* 0x0022000000df7984 */ /* 0x000e620000000800 */
[C---:B------:R-:W-:Y:S08]  /*25000*/  HMMA.1688.F32.TF32 R188, R224.reuse, R152, R184 ;  /* 0x00000098e0bc723c */ /* 0x040ff000000810b8 */
[C---:B------:R-:W-:Y:S08]  /*25010*/  HMMA.1688.F32.TF32 R184, R224.reuse, R148, R180 ;  /* 0x00000094e0b8723c */ /* 0x040ff000000810b4 */
[C---:B------:R-:W-:Y:S08]  /*25020*/  HMMA.1688.F32.TF32 R180, R224.reuse, R144, R176 ;  /* 0x00000090e0b4723c */ /* 0x040ff000000810b0 */
[C---:B------:R-:W-:Y:S08]  /*25030*/  HMMA.1688.F32.TF32 R176, R224.reuse, R140, R172 ;  /* 0x0000008ce0b0723c */ /* 0x040ff000000810ac */
[C---:B---3--:R-:W-:Y:S01]  /*25040*/  HMMA.1688.F32.TF32 R172, R224.reuse, R136, R168 ;  /* 0x00000088e0ac723c */ /* 0x048fe200000810a8 */
[----:B------:R-:W-:Y:S07]  /*25050*/  STL.64 [R1+0xca0], R200 ;  /* 0x000ca0c801007387 */ /* 0x000fee0000100a00 */
[----:B------:R-:W-:Y:S01]  /*25060*/  HMMA.1688.F32.TF32 R168, R224, R132, R164 ;  /* 0x00000084e0a8723c */ /* 0x000fe200000810a4 */
        /* <DEDUP_REMOVED lines=15> */
[----:B------:R-:W-:Y:S04]  /*25160*/  LDS R224, [R2+0x280] ;  /* 0x0002800002e07984 */ /* 0x000fe80000000800 */
[----:B------:R-:W-:Y:S04]  /*25170*/  LDS R226, [R2+0x2280] ;  /* 0x0022800002e27984 */ /* 0x000fe80000000800 */
[----:B------:R-:W-:Y:S04]  /*25180*/  LDS R225, [R0+0x280] ;  /* 0x0002800000e17984 */ /* 0x000fe80000000800 */
[----:B------:R-:W3:Y:S01]  /*25190*/  LDS R227, [R0+0x2280] ;  /* 0x0022800000e37984 */ /* 0x000ee20000000800 */
[C---:B--2---:R-:W-:Y:S03]  /*251a0*/  HMMA.1688.F32.TF32 R164, R228.reuse, R124, R156 ;  /* 0x0000007ce4a4723c */ /* 0x044fe6000008109c */
[----:B------:R-:W2:Y:S04]  /*251b0*/  LDL.LU.64 R156, [R1+0x860] ;  /* 0x00086000019c7983 */ /* 0x000ea80000300a00 */
[----:B------:R-:W-:Y:S04]  /*251c0*/  STL.64 [R1+0xc90], R168 ;  /* 0x000c90a801007387 */ /* 0x000fe80000100a00 */
[----:B------:R-:W-:Y:S04]  /*251d0*/  STL.64 [R1+0xc98], R170 ;  /* 0x000c98aa01007387 */ /* 0x000fe80000100a00 */
[----:B------:R-:W2:Y:S08]  /*251e0*/  LDL.LU.64 R158, [R1+0x868] ;  /* 0x00086800019e7983 */ /* 0x000eb00000300a00 */
[----:B------:R-:W-:Y:S04]  /*251f0*/  STL.64 [R1+0xc70], R164 ;  /* 0x000c70a401007387 */ /* 0x000fe80000100a00 */
[----:B------:R4:W-:Y:S02]  /*25200*/  STL.64 [R1+0xc78], R166 ;  /* 0x000c78a601007387 */ /* 0x0009e40000100a00 */
[C---:B----4-:R-:W-:Y:S02]  /*25210*/  HMMA.1688.F32.TF32 R164, R228.reuse, R128, R4 ;  /* 0x00000080e4a4723c */ /* 0x050fe40000081004 */
[----:B------:R-:W4:Y:S04]  /*25220*/  LDL.LU.64 R4, [R1+0x850] ;  /* 0x0008500001047983 */ /* 0x000f280000300a00 */
[----:B------:R-:W4:Y:S02]  /*25230*/  LDL.LU.64 R6, [R1+0x858] ;  /* 0x0008580001067983 */ /* 0x000f240000300a00 */
[C---:B------:R-:W-:Y:S11]  /*25240*/  HMMA.1688.F32.TF32 R160, R228.reuse, R152, R160 ;  /* 0x00000098e4a0723c */ /* 0x040ff600000810a0 */
[----:B------:R-:W-:Y:S04]  /*25250*/  @!UPT UIADD3 URZ, URZ, URZ, URZ ;  /* 0x0000003f3f3ff290 */ /* 0x000fe8000fffe03f */
[----:B------:R1:W-:Y:S04]  /*25260*/  STL.64 [R1+0xc50], R164 ;  /* 0x000c50a401007387 */ /* 0x0003e80000100a00 */
[----:B------:R1:W-:Y:S04]  /*25270*/  STL.64 [R1+0xc58], R166 ;  /* 0x000c58a601007387 */ /* 0x0003e80000100a00 */
[----:B------:R-:W3:Y:S04]  /*25280*/  LDL.LU.64 R192, [R1+0x840] ;  /* 0x0008400001c07983 */ /* 0x000ee80000300a00 */
[----:B------:R-:W3:Y:S04]  /*25290*/  LDL.LU.64 R194, [R1+0x848] ;  /* 0x0008480001c27983 */ /* 0x000ee80000300a00 */
[----:B------:R1:W-:Y:S04]  /*252a0*/  STL.64 [R1+0xc40], R160 ;  /* 0x000c40a001007387 */ /* 0x0003e80000100a00 */
[----:B------:R1:W-:Y:S04]  /*252b0*/  STL.64 [R1+0xc48], R162 ;  /* 0x000c48a201007387 */ /* 0x0003e80000100a00 */
        /* <DEDUP_REMOVED lines=12> */
[----:B-1----:R-:W3:Y:S01]  /*25380*/  LDL.LU.64 R164, [R1+0x540] ;  /* 0x0005400001a47983 */ /* 0x002ee20000300a00 */
[C---:B--2---:R-:W-:Y:S08]  /*25390*/  HMMA.1688.F32.TF32 R156, R228.reuse, R148, R156 ;  /* 0x00000094e49c723c */ /* 0x044ff0000008109c */
[C---:B----4-:R-:W-:Y:S11]  /*253a0*/  HMMA.1688.F32.TF32 R4, R228.reuse, R144, R4 ;  /* 0x00000090e404723c */ /* 0x050ff60000081004 */
[----:B------:R-:W-:Y:S04]  /*253b0*/  @!UPT UIADD3 URZ, URZ, URZ, URZ ;  /* 0x0000003f3f3ff290 */ /* 0x000fe8000fffe03f */
[----:B------:R1:W-:Y:S04]  /*253c0*/  STL.64 [R1+0xc30], R156 ;  /* 0x000c309c01007387 */ /* 0x0003e80000100a00 */
[----:B------:R2:W-:Y:S04]  /*253d0*/  STL.64 [R1+0xc38], R158 ;  /* 0x000c389e01007387 */ /* 0x0005e80000100a00 */
[----:B------:R-:W4:Y:S04]  /*253e0*/  LDL.LU.64 R166, [R1+0x548] ;  /* 0x0005480001a67983 */ /* 0x000f280000300a00 */
[----:B------:R1:W-:Y:S04]  /*253f0*/  STL.64 [R1+0xc20], R4 ;  /* 0x000c200401007387 */ /* 0x0003e80000100a00 */
[----:B------:R1:W-:Y:S04]  /*25400*/  STL.64 [R1+0xc28], R6 ;  /* 0x000c280601007387 */ /* 0x0003e80000100a00 */
[----:B------:R-:W4:Y:S04]  /*25410*/  LDL.LU.64 R160, [R1+0x530] ;  /* 0x0005300001a07983 */ /* 0x000f280000300a00 */
[----:B------:R-:W4:Y:S04]  /*25420*/  LDL.LU.64 R162, [R1+0x538] ;  /* 0x0005380001a27983 */ /* 0x000f280000300a00 */
[----:B-1----:R-:W4:Y:S04]  /*25430*/  LDL.LU.64 R156, [R1+0x520] ;  /* 0x00052000019c7983 */ /* 0x002f280000300a00 */
[----:B--2---:R-:W2:Y:S04]  /*25440*/  LDL.LU.64 R158, [R1+0x528] ;  /* 0x00052800019e7983 */ /* 0x004ea80000300a00 */
[----:B------:R-:W2:Y:S04]  /*25450*/  LDL.LU.64 R4, [R1+0x4b0] ;  /* 0x0004b00001047983 */ /* 0x000ea80000300a00 */
[----:B------:R-:W2:Y:S01]  /*25460*/  LDL.LU.64 R6, [R1+0x4b8] ;  /* 0x0004b80001067983 */ /* 0x000ea20000300a00 */
[C---:B---3--:R-:W-:Y:S08]  /*25470*/  HMMA.1688.F32.TF32 R192, R228.reuse, R140, R192 ;  /* 0x0000008ce4c0723c */ /* 0x048ff000000810c0 */
[C---:B------:R-:W-:Y:S08]  /*25480*/  HMMA.1688.F32.TF32 R188, R228.reuse, R136, R188 ;  /* 0x00000088e4bc723c */ /* 0x040ff000000810bc */
[----:B------:R-:W-:Y:S01]  /*25490*/  HMMA.1688.F32.TF32 R184, R228, R132, R184 ;  /* 0x00000084e4b8723c */ /* 0x000fe200000810b8 */
[----:B------:R-:W-:Y:S04]  /*254a0*/  LDS R228, [R2+0x300] ;  /* 0x0003000002e47984 */ /* 0x000fe80000000800 */
[----:B------:R-:W-:Y:S03]  /*254b0*/  LDS R230, [R2+0x2300] ;  /* 0x0023000002e67984 */ /* 0x000fe60000000800 */
[C---:B------:R-:W-:Y:S08]  /*254c0*/  HMMA.1688.F32.TF32 R180, R232.reuse, R124, R180 ;  /* 0x0000007ce8b4723c */ /* 0x040ff000000810b4 */
[C---:B------:R-:W-:Y:S08]  /*254d0*/  HMMA.1688.F32.TF32 R176, R232.reuse, R128, R176 ;  /* 0x00000080e8b0723c */ /* 0x040ff000000810b0 */
[C---:B------:R-:W-:Y:S08]  /*254e0*/  HMMA.1688.F32.TF32 R168, R232.reuse, R148, R168 ;  /* 0x00000094e8a8723c */ /* 0x040ff000000810a8 */
[----:B------:R-:W-:Y:S01]  /*254f0*/  HMMA.1688.F32.TF32 R172, R232, R152, R172 ;  /* 0x00000098e8ac723c */ /* 0x000fe200000810ac */
[----:B------:R-:W-:Y:S04]  /*25500*/  STL.64 [R1+0xc10], R192 ;  /* 0x000c10c001007387 */ /* 0x000fe80000100a00 */
[----:B------:R-:W-:Y:S04]  /*25510*/  STL.64 [R1+0xc18], R194 ;  /* 0x000c18c201007387 */ /* 0x000fe80000100a00 */
[----:B------:R-:W-:Y:S04]  /*25520*/  STL.64 [R1+0xc00], R188 ;  /* 0x000c00bc01007387 */ /* 0x000fe80000100a00 */
[----:B------:R-:W-:Y:S04]  /*25530*/  STL.64 [R1+0xc08], R190 ;  /* 0x000c08be01007387 */ /* 0x000fe80000100a00 */
[----:B------:R-:W-:Y:S01]  /*25540*/  STL.64 [R1+0xbf0], R184 ;  /* 0x000bf0b801007387 */ /* 0x000fe20000100a00 */
[----:B------:R-:W-:-:S03]  /*25550*/  IMAD.MOV.U32 R135, RZ, RZ, R169 ;  /* 0x000000ffff877224 */ /* 0x000fc600078e00a9 */
[----:B------:R-:W-:Y:S01]  /*25560*/  STL.64 [R1+0xbf8], R186 ;  /* 0x000bf8ba01007387 */ /* 0x000fe20000100a00 */
[----:B------:R-:W-:-:S03]  /*25570*/  IMAD.MOV.U32 R134, RZ, RZ, R168 ;  /* 0x000000ffff867224 */ /* 0x000fc600078e00a8 */
[----:B------:R-:W-:Y:S04]  /*25580*/  STL.64 [R1+0xbe0], R180 ;  /* 0x000be0b401007387 */ /* 0x000fe80000100a00 */
[----:B------:R-:W-:Y:S04]  /*25590*/  STL.64 [R1+0xbe8], R182 ;  /* 0x000be8b601007387 */ /* 0x000fe80000100a00 */
[----:B------:R-:W-:Y:S04]  /*255a0*/  STL.64 [R1+0xbd0], R176 ;  /* 0x000bd0b001007387 */ /* 0x000fe80000100a00 */
[----:B------:R-:W-:Y:S04]  /*255b0*/  STL.64 [R1+0xbd8], R178 ;  /* 0x000bd8b201007387 */ /* 0x000fe80000100a00 */
[----:B------:R-:W-:Y:S04]  /*255c0*/  STL.64 [R1+0xbc0], R172 ;  /* 0x000bc0ac01007387 */ /* 0x000fe80000100a00 */
[----:B------:R-:W-:Y:S04]  /*255d0*/  STL.64 [R1+0xbc8], R174 ;  /* 0x000bc8ae01007387 */ /* 0x000fe80000100a00 */
[----:B------:R-:W-:Y:S04]  /*255e0*/  STL.64 [R1+0xbb8], R170 ;  /* 0x000bb8aa01007387 */ /* 0x000fe80000100a00 */
[----:B------:R1:W-:Y:S04]  /*255f0*/  STL [R1+0x353c], R135 ;  /* 0x00353c8701007387 */ /* 0x0003e80000100800 */
[----:B------:R3:W-:Y:S04]  /*25600*/  STL [R1+0x3538], R134 ;  /* 0x0035388601007387 */ /* 0x0007e80000100800 */
[----:B------:R-:W-:Y:S04]  /*25610*/  LDS R229, [R0+0x300] ;  /* 0x0003000000e57984 */ /* 0x000fe80000000800 */
[----:B------:R-:W1:Y:S01]  /*25620*/  LDS R231, [R0+0x2300] ;  /* 0x0023000000e77984 */ /* 0x000e620000000800 */
[C---:B----4-:R-:W-:Y:S08]  /*25630*/  HMMA.1688.F32.TF32 R164, R232.reuse, R144, R164 ;  /* 0x00000090e8a4723c */ /* 0x050ff000000810a4 */
[C---:B------:R-:W-:Y:S08]  /*25640*/  HMMA.1688.F32.TF32 R160, R232.reuse, R140, R160 ;  /* 0x0000008ce8a0723c */ /* 0x040ff000000810a0 */
[C---:B--2---:R-:W-:Y:S08]  /*25650*/  HMMA.1688.F32.TF32 R156, R232.reuse, R136, R156 ;  /* 0x00000088e89c723c */ /* 0x044ff0000008109c */
[----:B------:R-:W-:Y:S01]  /*25660*/  HMMA.1688.F32.TF32 R4, R232, R132, R4 ;  /* 0x00000084e804723c */ /* 0x000fe20000081004 */
[----:B------:R2:W-:Y:S04]  /*25670*/  STL.64 [R1+0xba0], R164 ;  /* 0x000ba0a401007387 */ /* 0x0005e80000100a00 */
[----:B------:R4:W-:Y:S04]  /*25680*/  STL.64 [R1+0xba8], R166 ;  /* 0x000ba8a601007387 */ /* 0x0009e80000100a00 */
[----:B------:R2:W-:Y:S01]  /*25690*/  STL.64 [R1+0xb90], R160 ;  /* 0x000b90a001007387 */ /* 0x0005e20000100a00 */
[----:B-1----:R-:W-:Y:S01]  /*256a0*/  MOV R135, R162 ;  /* 0x000000a200877202 */ /* 0x002fe20000000f00 */
[----:B---3--:R-:W-:-:S02]  /*256b0*/  IMAD.MOV.U32 R134, RZ, RZ, R163 ;  /* 0x000000ffff867224 */ /* 0x008fc400078e00a3 */
[----:B------:R-:W-:Y:S04]  /*256c0*/  LDS R232, [R2+0x380] ;  /* 0x0003800002e87984 */ /* 0x000fe80000000800 */
[----:B------:R-:W-:Y:S04]  /*256d0*/  LDS R234, [R2+0x2380] ;  /* 0x0023800002ea7984 */ /* 0x000fe80000000800 */
[----:B------:R-:W-:Y:S04]  /*256e0*/  LDS R233, [R0+0x380] ;  /* 0x0003800000e97984 */ /* 0x000fe80000000800 */
[----:B------:R-:W-:Y:S04]  /*256f0*/  STL.64 [R1+0xac0], R4 ;  /* 0x000ac00401007387 */ /* 0x000fe80000100a00 */
[----:B------:R1:W-:Y:S04]  /*25700*/  STL.64 [R1+0xaf0], R156 ;  /* 0x000af09c01007387 */ /* 0x0003e80000100a00 */
[----:B------:R2:W-:Y:S04]  /*25710*/  STL.64 [R1+0xaf8], R158 ;  /* 0x000af89e01007387 */ /* 0x0005e80000100a00 */
[----:B------:R-:W-:Y:S04]  /*25720*/  STL [R1+0xac8], R6 ;  /* 0x000ac80601007387 */ /* 0x000fe80000100800 */
        /* <DEDUP_REMOVED lines=24> */
[----:B--2---:R-:W2:Y:S04]  /*258b0*/  LDL.LU.64 R164, [R1+0x3c0] ;  /* 0x0003c00001a47983 */ /* 0x004ea80000300a00 */
[----:B----4-:R-:W2:Y:S04]  /*258c0*/  LDL.LU.64 R166, [R1+0x3c8] ;  /* 0x0003c80001a67983 */ /* 0x010ea80000300a00 */
[----:B------:R-:W4:Y:S04]  /*258d0*/  LDL.LU.64 R160, [R1+0x3b0] ;  /* 0x0003b00001a07983 */ /* 0x000f280000300a00 */
[----:B------:R-:W4:Y:S04]  /*258e0*/  LDL.LU.64 R162, [R1+0x3b8] ;  /* 0x0003b80001a27983 */ /* 0x000f280000300a00 */
[----:B-1----:R-:W4:Y:S04]  /*258f0*/  LDL.LU.64 R156, [R1+0x3a0] ;  /* 0x0003a000019c7983 */ /* 0x002f280000300a00 */
[----:B------:R-:W4:Y:S04]  /*25900*/  LDL.LU.64 R158, [R1+0x3a8] ;  /* 0x0003a800019e7983 */ /* 0x000f280000300a00 */
[----:B------:R-:W1:Y:S01]  /*25910*/  LDS R235, [R0+0x2380] ;  /* 0x0023800000eb7984 */ /* 0x000e620000000800 */
[C---:B---3--:R-:W-:Y:S08]  /*25920*/  HMMA.1688.F32.TF32 R212, R220.reuse, R124, R212 ;  /* 0x0000007cdcd4723c */ /* 0x048ff000000810d4 */
[C---:B------:R-:W-:Y:S08]  /*25930*/  HMMA.1688.F32.TF32 R208, R220.reuse, R128, R208 ;  /* 0x00000080dcd0723c */ /* 0x040ff000000810d0 */
[C---:B------:R-:W-:Y:S08]  /*25940*/  HMMA.1688.F32.TF32 R204, R220.reuse, R152, R204 ;  /* 0x00000098dccc723c */ /* 0x040ff000000810cc */
[C---:B------:R-:W-:Y:S08]  /*25950*/  HMMA.1688.F32.TF32 R200, R220.reuse, R148, R200 ;  /* 0x00000094dcc8723c */ /* 0x040ff000000810c8 */
[C---:B------:R-:W-:Y:S08]  /*25960*/  HMMA.1688.F32.TF32 R196, R220.reuse, R144, R196 ;  /* 0x00000090dcc4723c */ /* 0x040ff000000810c4 */
[C---:B------:R-:W-:Y:S08]  /*25970*/  HMMA.1688.F32.TF32 R192, R220.reuse, R140, R192 ;  /* 0x0000008cdcc0723c */ /* 0x040ff000000810c0 */
[C---:B------:R-:W-:Y:S08]  /*25980*/  HMMA.1688.F32.TF32 R188, R220.reuse, R136, R188 ;  /* 0x00000088dcbc723c */ /* 0x040ff000000810bc */
[----:B------:R-:W-:Y:S01]  /*25990*/  HMMA.1688.F32.TF32 R184, R220, R132, R184 ;  /* 0x00000084dcb8723c */ /* 0x000fe200000810b8 */
[----:B------:R3:W-:Y:S07]  /*259a0*/  STL.64 [R1+0xb80], R212 ;  /* 0x000b80d401007387 */ /* 0x0007ee0000100a00 */
[C---:B------:R-:W-:Y:S01]  /*259b0*/  HMMA.1688.F32.TF32 R180, R224.reuse, R124, R180 ;  /* 0x0000007ce0b4723c */ /* 0x040fe200000810b4 */
[----:B------:R1:W-:Y:S07]  /*259c0*/  STL.64 [R1+0xb88], R214 ;  /* 0x000b88d601007387 */ /* 0x0003ee0000100a00 */
[C---:B------:R-:W-:Y:S01]  /*259d0*/  HMMA.1688.F32.TF32 R176, R224.reuse, R128, R176 ;  /* 0x00000080e0b0723c */ /* 0x040fe200000810b0 */
[----:B------:R1:W-:Y:S07]  /*259e0*/  STL.64 [R1+0xae0], R208 ;  /* 0x000ae0d001007387 */ /* 0x0003ee0000100a00 */
[C---:B------:R-:W-:Y:S01]  /*259f0*/  HMMA.1688.F32.TF32 R172, R224.reuse, R152, R172 ;  /* 0x00000098e0ac723c */ /* 0x040fe200000810ac */
[----:B------:R1:W-:Y:S07]  /*25a00*/  STL.64 [R1+0xae8], R210 ;  /* 0x000ae8d201007387 */ /* 0x0003ee0000100a00 */
[C---:B------:R-:W-:Y:S01]  /*25a10*/  HMMA.1688.F32.TF32 R168, R224.reuse, R148, R168 ;  /* 0x00000094e0a8723c */ /* 0x040fe200000810a8 */
[----:B------:R1:W-:Y:S07]  /*25a20*/  STL.64 [R1+0xad0], R204 ;  /* 0x000ad0cc01007387 */ /* 0x0003ee0000100a00 */
[C---:B--2---:R-:W-:Y:S01]  /*25a30*/  HMMA.1688.F32.TF32 R164, R224.reuse, R144, R164 ;  /* 0x00000090e0a4723c */ /* 0x044fe200000810a4 */
[----:B------:R2:W-:Y:S04]  /*25a40*/  STL.64 [R1+0xad8], R206 ;  /* 0x000ad8ce01007387 */ /* 0x0005e80000100a00 */
[----:B------:R1:W-:Y:S03]  /*25a50*/  STL.64 [R1+0xab0], R200 ;  /* 0x000ab0c801007387 */ /* 0x0003e60000100a00 */
[C---:B----4-:R-:W-:Y:S01]  /*25a60*/  HMMA.1688.F32.TF32 R160, R224.reuse, R140, R160 ;  /* 0x0000008ce0a0723c */ /* 0x050fe200000810a0 */
        /* <DEDUP_REMOVED lines=19> */
[----:B---3--:R-:W3:Y:S04]  /*25ba0*/  LDL.LU.64 R212, [R1+0x390] ;  /* 0x0003900001d47983 */ /* 0x008ee80000300a00 */
[----:B------:R2:W-:Y:S04]  /*25bb0*/  STL.64 [R1+0x8d0], R160 ;  /* 0x0008d0a001007387 */ /* 0x0005e80000100a00 */
[----:B------:R2:W-:Y:S04]  /*25bc0*/  STL.64 [R1+0x8d8], R162 ;  /* 0x0008d8a201007387 */ /* 0x0005e80000100a00 */
[----:B-1----:R-:W3:Y:S01]  /*25bd0*/  LDL.LU.64 R214, [R1+0x398] ;  /* 0x0003980001d67983 */ /* 0x002ee20000300a00 */
[C---:B------:R-:W-:Y:S11]  /*25be0*/  HMMA.1688.F32.TF32 R156, R224.reuse, R136, R156 ;  /* 0x00000088e09c723c */ /* 0x040ff6000008109c */
[----:B------:R-:W-:Y:S11]  /*25bf0*/  @!UPT UIADD3 URZ, URZ, URZ, URZ ;  /* 0x0000003f3f3ff290 */ /* 0x000ff6000fffe03f */
[----:B------:R-:W-:Y:S01]  /*25c00*/  @!UPT UIADD3 URZ, URZ, URZ, URZ ;  /* 0x0000003f3f3ff290 */ /* 0x000fe2000fffe03f */
[----:B------:R1:W-:Y:S04]  /*25c10*/  STL.64 [R1+0x8b0], R156 ;  /* 0x0008b09c01007387 */ /* 0x0003e80000100a00 */
[----:B------:R1:W-:Y:S04]  /*25c20*/  STL.64 [R1+0x8b8], R158 ;  /* 0x0008b89e01007387 */ /* 0x0003e80000100a00 */
[----:B------:R-:W3:Y:S04]  /*25c30*/  LDL.LU.64 R220, [R1+0x370] ;  /* 0x0003700001dc7983 */ /* 0x000ee80000300a00 */
[----:B------:R-:W3:Y:S04]  /*25c40*/  LDL.LU.64 R222, [R1+0x378] ;  /* 0x0003780001de7983 */ /* 0x000ee80000300a00 */
[----:B------:R-:W3:Y:S04]  /*25c50*/  LDL.LU.64 R208, [R1+0x360] ;  /* 0x0003600001d07983 */ /* 0x000ee80000300a00 */
[----:B------:R-:W3:Y:S04]  /*25c60*/  LDL.LU.64 R210, [R1+0x368] ;  /* 0x0003680001d27983 */ /* 0x000ee80000300a00 */
[----:B------:R-:W3:Y:S04]  /*25c70*/  LDL.LU.64 R204, [R1+0x270] ;  /* 0x0002700001cc7983 */ /* 0x000ee80000300a00 */
[----:B--2---:R-:W2:Y:S04]  /*25c80*/  LDL.LU.64 R206, [R1+0x278] ;  /* 0x0002780001ce7983 */ /* 0x004ea80000300a00 */
[----:B------:R-:W2:Y:S04]  /*25c90*/  LDL.LU.64 R200, [R1+0x250] ;  /* 0x0002500001c87983 */ /* 0x000ea80000300a00 */
        /* <DEDUP_REMOVED lines=21> */
[----:B-1----:R-:W4:Y:S04]  /*25df0*/  LDL.LU.64 R156, [R1+0xf0] ;  /* 0x0000f000019c7983 */ /* 0x002f280000300a00 */
[----:B------:R-:W4:Y:S01]  /*25e00*/  LDL.LU.64 R158, [R1+0xf8] ;  /* 0x0000f800019e7983 */ /* 0x000f220000300a00 */
[----:B---3--:R-:W-:Y:S03]  /*25e10*/  HMMA.1688.F32.TF32 R224, R224, R132, R212 ;  /* 0x00000084e0e0723c */ /* 0x008fe600000810d4 */
[----:B------:R-:W3:Y:S04]  /*25e20*/  LDL.LU.64 R214, [R1+0x3680] ;  /* 0x0036800001d67983 */ /* 0x000ee80000300a00 */
[----:B------:R-:W3:Y:S11]  /*25e30*/  LDL.LU.64 R212, [R1+0x3678] ;  /* 0x0036780001d47983 */ /* 0x000ef60000300a00 */
[----:B------:R-:W-:Y:S05]  /*25e40*/  @!UPT UIADD3 URZ, URZ, URZ, URZ ;  /* 0x0000003f3f3ff290 */ /* 0x000fea000fffe03f */
[----:B------:R1:W-:Y:S04]  /*25e50*/  STL.64 [R1+0x880], R224 ;  /* 0x000880e001007387 */ /* 0x0003e80000100a00 */
[----:B------:R1:W-:Y:S04]  /*25e60*/  STL.64 [R1+0x888], R226 ;  /* 0x000888e201007387 */ /* 0x0003e80000100a00 */
[----:B-1----:R-:W3:Y:S04]  /*25e70*/  LDL.LU.64 R224, [R1+0x380] ;  /* 0x0003800001e07983 */ /* 0x002ee80000300a00 */
[----:B------:R-:W3:Y:S01]  /*25e80*/  LDL.LU.64 R226, [R1+0x388] ;  /* 0x0003880001e27983 */ /* 0x000ee20000300a00 */
[C---:B------:R-:W-:Y:S08]  /*25e90*/  HMMA.1688.F32.TF32 R220, R228.reuse, R128, R220 ;  /* 0x00000080e4dc723c */ /* 0x040ff000000810dc */
[C---:B------:R-:W-:Y:S08]  /*25ea0*/  HMMA.1688.F32.TF32 R208, R228.reuse, R152, R208 ;  /* 0x00000098e4d0723c */ /* 0x040ff000000810d0 */
[C---:B--2---:R-:W-:Y:S08]  /*25eb0*/  HMMA.1688.F32.TF32 R204, R228.reuse, R148, R204 ;  /* 0x00000094e4cc723c */ /* 0x044ff000000810cc */
[C---:B----4-:R-:W-:Y:S08]  /*25ec0*/  HMMA.1688.F32.TF32 R200, R228.reuse, R144, R200 ;  /* 0x00000090e4c8723c */ /* 0x050ff000000810c8 */
[C---:B------:R-:W-:Y:S08]  /*25ed0*/  HMMA.1688.F32.TF32 R196, R228.reuse, R140, R196 ;  /* 0x0000008ce4c4723c */ /* 0x040ff000000810c4 */
[C---:B------:R-:W-:Y:S08]  /*25ee0*/  HMMA.1688.F32.TF32 R192, R228.reuse, R136, R192 ;  /* 0x00000088e4c0723c */ /* 0x040ff000000810c0 */
[----:B------:R-:W-:Y:S08]  /*25ef0*/  HMMA.1688.F32.TF32 R188, R228, R132, R188 ;  /* 0x00000084e4bc723c */ /* 0x000ff000000810bc */
[C---:B------:R-:W-:Y:S08]  /*25f00*/  HMMA.1688.F32.TF32 R184, R232.reuse, R124, R184 ;  /* 0x0000007ce8b8723c */ /* 0x040ff000000810b8 */
[C---:B------:R-:W-:Y:S08]  /*25f10*/  HMMA.1688.F32.TF32 R180, R232.reuse, R128, R180 ;  /* 0x00000080e8b4723c */ /* 0x040ff000000810b4 */
[C---:B------:R-:W-:Y:S08]  /*25f20*/  HMMA.1688.F32.TF32 R176, R232.reuse, R152, R176 ;  /* 0x00000098e8b0723c */ /* 0x040ff000000810b0 */
[C---:B------:R-:W-:Y:S08]  /*25f30*/  HMMA.1688.F32.TF32 R172, R232.reuse, R148, R172 ;  /* 0x00000094e8ac723c */ /* 0x040ff000000810ac */
[C---:B------:R-:W-:Y:S08]  /*25f40*/  HMMA.1688.F32.TF32 R168, R232.reuse, R144, R168 ;  /* 0x00000090e8a8723c */ /* 0x040ff000000810a8 */
[C---:B------:R-:W-:Y:S08]  /*25f50*/  HMMA.1688.F32.TF32 R164, R232.reuse, R140, R164 ;  /* 0x0000008ce8a4723c */ /* 0x040ff000000810a4 */
[C---:B------:R-:W-:Y:S08]  /*25f60*/  HMMA.1688.F32.TF32 R160, R232.reuse, R136, R160 ;  /* 0x00000088e8a0723c */ /* 0x040ff000000810a0 */
[----:B------:R-:W-:Y:S01]  /*25f70*/  HMMA.1688.F32.TF32 R156, R232, R132, R156 ;  /* 0x00000084e89c723c */ /* 0x000fe2000008109c */
[----:B------:R-:W-:Y:S04]  /*25f80*/  LDS R232, [R2+0x580] ;  /* 0x0005800002e87984 */ /* 0x000fe80000000800 */
[----:B------:R-:W-:Y:S04]  /*25f90*/  LDS R234, [R2+0x2580] ;  /* 0x0025800002ea7984 */ /* 0x000fe80000000800 */
[----:B------:R-:W-:Y:S04]  /*25fa0*/  LDS R233, [R0+0x580] ;  /* 0x0005800000e97984 */ /* 0x000fe80000000800 */
[----:B------:R-:W-:Y:S01]  /*25fb0*/  LDS R235, [R0+0x2580] ;  /* 0x0025800000eb7984 */ /* 0x000fe20000000800 */
[-C--:B---3--:R-:W-:Y:S03]  /*25fc0*/  HMMA.1688.F32.TF32 R224, R228, R124.reuse, R224 ;  /* 0x0000007ce4e0723c */ /* 0x088fe600000810e0 */
[----:B------:R-:W-:Y:S04]  /*25fd0*/  LDS R228, [R2+0x500] ;  /* 0x0005000002e47984 */ /* 0x000fe80000000800 */
[----:B------:R-:W-:Y:S04]  /*25fe0*/  LDS R230, [R2+0x2500] ;  /* 0x0025000002e67984 */ /* 0x000fe80000000800 */
[----:B------:R-:W-:Y:S04]  /*25ff0*/  LDS R229, [R0+0x500] ;  /* 0x0005000000e57984 */ /* 0x000fe80000000800 */
[----:B------:R-:W-:Y:S08]  /*26000*/  LDS R231, [R0+0x2500] ;  /* 0x0025000000e77984 */ /* 0x000ff00000000800 */
[----:B------:R-:W-:Y:S04]  /*26010*/  STL.64 [R1+0x860], R224 ;  /* 0x000860e001007387 */ /* 0x000fe80000100a00 */
[----:B------:R-:W-:Y:S04]  /*26020*/  STL.64 [R1+0x868], R226 ;  /* 0x000868e201007387 */ /* 0x000fe80000100a00 */
[----:B------:R-:W-:Y:S04]  /*26030*/  STL.64 [R1+0x830], R220 ;  /* 0x000830dc01007387 */ /* 0x000fe80000100a00 */
[----:B------:R-:W-:Y:S04]  /*26040*/  STL.64 [R1+0x838], R222 ;  /* 0x000838de01007387 */ /* 0x000fe80000100a00 */
        /* <DEDUP_REMOVED lines=24> */
[----:B-1----:R-:W4:Y:S04]  /*261d0*/  LDL.LU.64 R208, [R1+0xe0] ;  /* 0x0000e00001d07983 */ /* 0x002f280000300a00 */
[----:B------:R1:W-:Y:S04]  /*261e0*/  STL.64 [R1+0x4f0], R160 ;  /* 0x0004f0a001007387 */ /* 0x0003e80000100a00 */
[----:B------:R1:W-:Y:S04]  /*261f0*/  STL.64 [R1+0x4f8], R162 ;  /* 0x0004f8a201007387 */ /* 0x0003e80000100a00 */
[----:B--2---:R-:W4:Y:S04]  /*26200*/  LDL.LU.64 R210, [R1+0xe8] ;  /* 0x0000e80001d27983 */ /* 0x004f280000300a00 */
[----:B------:R2:W-:Y:S04]  /*26210*/  STL.64 [R1+0x4c0], R156 ;  /* 0x0004c09c01007387 */ /* 0x0005e80000100a00 */
[----:B------:R1:W-:Y:S04]  /*26220*/  STL.64 [R1+0x4c8], R158 ;  /* 0x0004c89e01007387 */ /* 0x0003e80000100a00 */
        /* <DEDUP_REMOVED lines=24> */
[----:B--2---:R-:W2:Y:S04]  /*263b0*/  LDL.LU.64 R156, [R1+0x10] ;  /* 0x00001000019c7983 */ /* 0x004ea80000300a00 */
[----:B------:R-:W2:Y:S04]  /*263c0*/  LDL.LU.64 R158, [R1+0x18] ;  /* 0x00001800019e7983 */ /* 0x000ea80000300a00 */
[----:B------:R-:W-:Y:S04]  /*263d0*/  LDS R220, [R2+0x400] ;  /* 0x0004000002dc7984 */ /* 0x000fe80000000800 */
[----:B------:R-:W-:Y:S04]  /*263e0*/  LDS R222, [R2+0x2400] ;  /* 0x0024000002de7984 */ /* 0x000fe80000000800 */
[----:B------:R-:W-:Y:S04]  /*263f0*/  LDS R221, [R0+0x400] ;  /* 0x0004000000dd7984 */ /* 0x000fe80000000800 */
[----:B------:R-:W4:Y:S04]  /*26400*/  LDS R223, [R0+0x2400] ;  /* 0x0024000000df7984 */ /* 0x000f280000000800 */
[----:B------:R-:W-:Y:S04]  /*26410*/  LDS R224, [R2+0x480] ;  /* 0x0004800002e07984 */ /* 0x000fe80000000800 */
[----:B------:R-:W-:Y:S04]  /*26420*/  LDS R226, [R2+0x2480] ;  /* 0x0024800002e27984 */ /* 0x000fe80000000800 */
[----:B------:R-:W-:Y:S04]  /*26430*/  LDS R225, [R0+0x480] ;  /* 0x0004800000e17984 */ /* 0x000fe80000000800 */
[----:B------:R-:W1:Y:S01]  /*26440*/  LDS R227, [R0+0x2480] ;  /* 0x0024800000e37984 */ /* 0x000e620000000800 */
[C---:B----4-:R-:W-:Y:S08]  /*26450*/  HMMA.1688.F32.TF32 R208, R220.reuse, R124, R208 ;  /* 0x0000007cdcd0723c */ /* 0x050ff000000810d0 */
[C---:B---3--:R-:W-:Y:S08]  /*26460*/  HMMA.1688.F32.TF32 R204, R220.reuse, R128, R204 ;  /* 0x00000080dccc723c */ /* 0x048ff000000810cc */
[C---:B------:R-:W-:Y:S08]  /*26470*/  HMMA.1688.F32.TF32 R200, R220.reuse, R152, R200 ;  /* 0x00000098dcc8723c */ /* 0x040ff000000810c8 */
[C---:B------:R-:W-:Y:S01]  /*26480*/  HMMA.1688.F32.TF32 R196, R220.reuse, R148, R196 ;  /* 0x00000094dcc4723c */ /* 0x040fe200000810c4 */
[----:B------:R-:W-:Y:S07]  /*26490*/  STL.64 [R1+0x500], R208 ;  /* 0x000500d001007387 */ /* 0x000fee0000100a00 */
[C---:B------:R-:W-:Y:S01]  /*264a0*/  HMMA.1688.F32.TF32 R192, R220.reuse, R144, R192 ;  /* 0x00000090dcc0723c */ /* 0x040fe200000810c0 */
[----:B------:R3:W-:Y:S07]  /*264b0*/  STL.64 [R1+0x508], R210 ;  /* 0x000508d201007387 */ /* 0x0007ee0000100a00 */
[C---:B------:R-:W-:Y:S01]  /*264c0*/  HMMA.1688.F32.TF32 R188, R220.reuse, R140, R188 ;  /* 0x0000008cdcbc723c */ /* 0x040fe200000810bc */
[----:B---3--:R-:W3:Y:S07]  /*264d0*/  LDL.LU.64 R210, [R1+0x3670] ;  /* 0x0036700001d27983 */ /* 0x008eee0000300a00 */
[C---:B------:R-:W-:Y:S01]  /*264e0*/  HMMA.1688.F32.TF32 R184, R220.reuse, R136, R184 ;  /* 0x00000088dcb8723c */ /* 0x040fe200000810b8 */
[----:B------:R-:W3:Y:S04]  /*264f0*/  LDL.LU.64 R208, [R1+0x3668] ;  /* 0x0036680001d07983 */ /* 0x000ee80000300a00 */
[----:B------:R-:W-:Y:S04]  /*26500*/  STL.64 [R1+0x4e0], R204 ;  /* 0x0004e0cc01007387 */ /* 0x000fe80000100a00 */
[----:B------:R4:W-:Y:S01]  /*26510*/  STL.64 [R1+0x4e8], R206 ;  /* 0x0004e8ce01007387 */ /* 0x0009e20000100a00 */
[----:B------:R-:W-:Y:S03]  /*26520*/  HMMA.1688.F32.TF32 R220, R220, R132, R180 ;  /* 0x00000084dcdc723c */ /* 0x000fe600000810b4 */
[----:B----4-:R-:W4:Y:S04]  /*26530*/  LDL.LU.64 R206, [R1+0x3660] ;  /* 0x0036600001ce7983 */ /* 0x010f280000300a00 */
[----:B------:R-:W4:Y:S04]  /*26540*/  LDL.LU.64 R204, [R1+0x3658] ;  /* 0x0036580001cc7983 */ /* 0x000f280000300a00 */
[----:B------:R-:W-:Y:S04]  /*26550*/  STL.64 [R1+0x4d0], R200 ;  /* 0x0004d0c801007387 */ /* 0x000fe80000100a00 */
[----:B------:R1:W-:Y:S04]  /*26560*/  STL.64 [R1+0x4d8], R202 ;  /* 0x0004d8ca01007387 */ /* 0x0003e80000100a00 */
[----:B-1----:R-:W3:Y:S04]  /*26570*/  LDL.LU.64 R202, [R1+0x3650] ;  /* 0x0036500001ca7983 */ /* 0x002ee80000300a00 */
[----:B------:R-:W3:Y:S04]  /*26580*/  LDL.LU.64 R200, [R1+0x3648] ;  /* 0x0036480001c87983 */ /* 0x000ee80000300a00 */
        /* <DEDUP_REMOVED lines=16> */
[----:B------:R-:W3:Y:S04]  /*26690*/  LDL.LU.64 R182, [R1+0x3600] ;  /* 0x0036000001b67983 */ /* 0x000ee80000300a00 */
[----:B------:R-:W3:Y:S04]  /*266a0*/  LDL.LU.64 R180, [R1+0x35f8] ;  /* 0x0035f80001b47983 */ /* 0x000ee80000300a00 */
[----:B------:R1:W-:Y:S04]  /*266b0*/  STL.64 [R1+0x410], R220 ;  /* 0x000410dc01007387 */ /* 0x0003e80000100a00 */
[----:B------:R2:W-:Y:S04]  /*266c0*/  STL.64 [R1+0x418], R222 ;  /* 0x000418de01007387 */ /* 0x0005e80000100a00 */
[----:B-1----:R-:W3:Y:S04]  /*266d0*/  LDL.LU.64 R220, [R1] ;  /* 0x0000000001dc7983 */ /* 0x002ee80000300a00 */
[----:B--2---:R-:W3:Y:S01]  /*266e0*/  LDL.LU.64 R222, [R1+0x8] ;  /* 0x0000080001de7983 */ /* 0x004ee20000300a00 */
[C---:B------:R-:W-:Y:S08]  /*266f0*/  HMMA.1688.F32.TF32 R176, R224.reuse, R124, R176 ;  /* 0x0000007ce0b0723c */ /* 0x040ff000000810b0 */
[C---:B------:R-:W-:Y:S08]  /*26700*/  HMMA.1688.F32.TF32 R172, R224.reuse, R128, R172 ;  /* 0x00000080e0ac723c */ /* 0x040ff000000810ac */
[C---:B------:R-:W-:Y:S08]  /*26710*/  HMMA.1688.F32.TF32 R168, R224.reuse, R152, R168 ;  /* 0x00000098e0a8723c */ /* 0x040ff000000810a8 */
[C---:B------:R-:W-:Y:S01]  /*26720*/  HMMA.1688.F32.TF32 R164, R224.reuse, R148, R164 ;  /* 0x00000094e0a4723c */ /* 0x040fe200000810a4 */
[----:B------:R-:W-:Y:S07]  /*26730*/  STL.64 [R1+0x3f0], R176 ;  /* 0x0003f0b001007387 */ /* 0x000fee0000100a00 */
[C---:B------:R-:W-:Y:S01]  /*26740*/  HMMA.1688.F32.TF32 R160, R224.reuse, R144, R160 ;  /* 0x00000090e0a0723c */ /* 0x040fe200000810a0 */
[----:B------:R1:W-:Y:S07]  /*26750*/  STL.64 [R1+0x3f8], R178 ;  /* 0x0003f8b201007387 */ /* 0x0003ee0000100a00 */
[----:B------:R-:W-:Y:S01]  /*26760*/  HMMA.1688.F32.TF32 R156, R224, R140, R156 ;  /* 0x0000008ce09c723c */ /* 0x000fe2000008109c */
[----:B-1----:R-:W2:Y:S04]  /*26770*/  LDL.LU.64 R178, [R1+0x35f0] ;  /* 0x0035f00001b27983 */ /* 0x002ea80000300a00 */
[----:B------:R-:W2:Y:S04]  /*26780*/  LDL.LU.64 R176, [R1+0x35e8] ;  /* 0x0035e80001b07983 */ /* 0x000ea80000300a00 */
[----:B------:R-:W-:Y:S04]  /*26790*/  STL.64 [R1+0x3d0], R172 ;  /* 0x0003d0ac01007387 */ /* 0x000fe80000100a00 */
[----:B------:R1:W-:Y:S04]  /*267a0*/  STL.64 [R1+0x3d8], R174 ;  /* 0x0003d8ae01007387 */ /* 0x0003e80000100a00 */
        /* <DEDUP_REMOVED lines=17> */
[----:B------:R-:W2:Y:S01]  /*268c0*/  LDL.LU.64 R156, [R1+0x3598] ;  /* 0x00359800019c7983 */ /* 0x000ea20000300a00 */
[C---:B-----5:R-:W-:Y:S08]  /*268d0*/  HMMA.1688.F32.TF32 R244, R228.reuse, R124, R244 ;  /* 0x0000007ce4f4723c */ /* 0x060ff000000810f4 */
[C---:B------:R-:W-:Y:S08]  /*268e0*/  HMMA.1688.F32.TF32 R120, R228.reuse, R148, R120 ;  /* 0x00000094e478723c */ /* 0x040ff00000081078 */
[C---:B------:R-:W-:Y:S08]  /*268f0*/  HMMA.1688.F32.TF32 R116, R228.reuse, R144, R116 ;  /* 0x00000090e474723c */ /* 0x040ff00000081074 */
[C---:B------:R-:W-:Y:S08]  /*26900*/  HMMA.1688.F32.TF32 R112, R228.reuse, R140, R112 ;  /* 0x0000008ce470723c */ /* 0x040ff00000081070 */
[C---:B------:R-:W-:Y:S08]  /*26910*/  HMMA.1688.F32.TF32 R108, R228.reuse, R136, R108 ;  /* 0x00000088e46c723c */ /* 0x040ff0000008106c */
[----:B------:R-:W-:Y:S08]  /*26920*/  HMMA.1688.F32.TF32 R104, R228, R132, R104 ;  /* 0x00000084e468723c */ /* 0x000ff00000081068 */
[C---:B------:R-:W-:Y:S08]  /*26930*/  HMMA.1688.F32.TF32 R100, R232.reuse, R124, R100 ;  /* 0x0000007ce864723c */ /* 0x040ff00000081064 */
[----:B------:R-:W-:Y:S08]  /*26940*/  HMMA.1688.F32.TF32 R96, R232, R128, R96 ;  /* 0x00000080e860723c */ /* 0x000ff00000081060 */
[C---:B---3--:R-:W-:Y:S11]  /*26950*/  HMMA.1688.F32.TF32 R220, R224.reuse, R136, R220 ;  /* 0x00000088e0dc723c */ /* 0x048ff600000810dc */
[----:B------:R-:W-:Y:S11]  /*26960*/  @!UPT UIADD3 URZ, URZ, URZ, URZ ;  /* 0x0000003f3f3ff290 */ /* 0x000ff6000fffe03f */
[----:B------:R-:W-:Y:S01]  /*26970*/  @!UPT UIADD3 URZ, URZ, URZ, URZ ;  /* 0x0000003f3f3ff290 */ /* 0x000fe2000fffe03f */
[----:B------:R-:W-:Y:S04]  /*26980*/  STL.64 [R1+0x320], R220 ;  /* 0x000320dc01007387 */ /* 0x000fe80000100a00 */
[----:B------:R1:W-:Y:S02]  /*26990*/  STL.64 [R1+0x328], R222 ;  /* 0x000328de01007387 */ /* 0x0003e40000100a00 */
[----:B-1----:R-:W-:Y:S08]  /*269a0*/  HMMA.1688.F32.TF32 R220, R224, R132, R248 ;  /* 0x00000084e0dc723c */ /* 0x002ff000000810f8 */
[C---:B------:R-:W-:Y:S11]  /*269b0*/  HMMA.1688.F32.TF32 R224, R228.reuse, R128, R240 ;  /* 0x00000080e4e0723c */ /* 0x040ff600000810f0 */
[----:B------:R-:W-:Y:S04]  /*269c0*/  @!UPT UIADD3 URZ, URZ, URZ, URZ ;  /* 0x0000003f3f3ff290 */ /* 0x000fe8000fffe03f */
[----:B------:R-:W-:Y:S04]  /*269d0*/  STL.64 [R1+0x2f0], R220 ;  /* 0x0002f0dc01007387 */ /* 0x000fe80000100a00 */
[----:B------:R1:W-:Y:S02]  /*269e0*/  STL.64 [R1+0x2f8], R222 ;  /* 0x0002f8de01007387 */ /* 0x0003e40000100a00 */
[-C--:B-1----:R-:W-:Y:S02]  /*269f0*/  HMMA.1688.F32.TF32 R220, R228, R152.reuse, R236 ;  /* 0x00000098e4dc723c */ /* 0x082fe400000810ec */
[----:B------:R-:W-:Y:S06]  /*26a00*/  STL.64 [R1+0x2c0], R244 ;  /* 0x0002c0f401007387 */ /* 0x000fec0000100a00 */
[C---:B------:R-:W-:Y:S01]  /*26a10*/  HMMA.1688.F32.TF32 R92, R232.reuse, R152, R92 ;  /* 0x00000098e85c723c */ /* 0x040fe2000008105c */
[----:B------:R-:W-:Y:S04]  /*26a20*/  STL.64 [R1+0x2c8], R246 ;  /* 0x0002c8f601007387 */ /* 0x000fe80000100a00 */
[----:B------:R-:W-:Y:S03]  /*26a30*/  STL.64 [R1+0x2a0], R224 ;  /* 0x0002a0e001007387 */ /* 0x000fe60000100a00 */
[C---:B------:R-:W-:Y:S01]  /*26a40*/  HMMA.1688.F32.TF32 R88, R232.reuse, R148, R88 ;  /* 0x00000094e858723c */ /* 0x040fe20000081058 */
[----:B------:R-:W-:Y:S07]  /*26a50*/  STL.64 [R1+0x2a8], R226 ;  /* 0x0002a8e201007387 */ /* 0x000fee0000100a00 */
[C---:B------:R-:W-:Y:S01]  /*26a60*/  HMMA.1688.F32.TF32 R84, R232.reuse, R144, R84 ;  /* 0x00000090e854723c */ /* 0x040fe20000081054 */
[----:B------:R-:W-:Y:S04]  /*26a70*/  STL.64 [R1+0x280], R220 ;  /* 0x000280dc01007387 */ /* 0x000fe80000100a00 */
[----:B------:R-:W-:Y:S04]  /*26a80*/  STL.64 [R1+0x288], R222 ;  /* 0x000288de01007387 */ /* 0x000fe80000100a00 */
[----:B------:R-:W-:Y:S04]  /*26a90*/  STL.64 [R1+0x260], R120 ;  /* 0x0002607801007387 */ /* 0x000fe80000100a00 */
[----:B------:R-:W-:Y:S04]  /*26aa0*/  STL.64 [R1+0x268], R122 ;  /* 0x0002687a01007387 */ /* 0x000fe80000100a00 */
[----:B------:R-:W-:Y:S04]  /*26ab0*/  STL.64 [R1+0x240], R116 ;  /* 0x0002407401007387 */ /* 0x000fe80000100a00 */
[----:B------:R-:W-:Y:S04]  /*26ac0*/  STL.64 [R1+0x248], R118 ;  /* 0x0002487601007387 */ /* 0x000fe80000100a00 */
[----:B------:R-:W-:Y:S04]  /*26ad0*/  STL.64 [R1+0x220], R112 ;  /* 0x0002207001007387 */ /* 0x000fe80000100a00 */
[----:B------:R-:W-:Y:S01]  /*26ae0*/  STL.64 [R1+0x228], R114 ;  /* 0x0002287201007387 */ /* 0x000fe20000100a00 */
[C---:B------:R-:W-:Y:S03]  /*26af0*/  HMMA.1688.F32.TF32 R80, R232.reuse, R140, R80 ;  /* 0x0000008ce850723c */ /* 0x040fe60000081050 */
        /* <DEDUP_REMOVED lines=17> */
[----:B------:R-:W1:Y:S01]  /*26c10*/  LDS R87, [R0+0x2600] ;  /* 0x0026000000577984 */ /* 0x000e620000000800 */
[C---:B------:R-:W-:Y:S03]  /*26c20*/  HMMA.1688.F32.TF32 R76, R232.reuse, R136, R76 ;  /* 0x00000088e84c723c */ /* 0x040fe6000008104c */
[----:B------:R-:W-:Y:S04]  /*26c30*/  STL.64 [R1+0x110], R80 ;  /* 0x0001105001007387 */ /* 0x000fe80000100a00 */
[----:B------:R-:W-:Y:S04]  /*26c40*/  STL.64 [R1+0x118], R82 ;  /* 0x0001185201007387 */ /* 0x000fe80000100a00 */
[----:B------:R-:W-:Y:S04]  /*26c50*/  LDS R80, [R2+0x680] ;  /* 0x0006800002507984 */ /* 0x000fe80000000800 */
[----:B------:R-:W-:Y:S04]  /*26c60*/  LDS R82, [R2+0x2680] ;  /* 0x0026800002527984 */ /* 0x000fe80000000800 */
[----:B------:R-:W-:Y:S04]  /*26c70*/  LDS R81, [R0+0x680] ;  /* 0x0006800000517984 */ /* 0x000fe80000000800 */
[----:B------:R-:W3:Y:S01]  /*26c80*/  LDS R83, [R0+0x2680] ;  /* 0x0026800000537984 */ /* 0x000ee20000000800 */
[----:B------:R-:W-:Y:S03]  /*26c90*/  HMMA.1688.F32.TF32 R72, R232, R132, R72 ;  /* 0x00000084e848723c */ /* 0x000fe60000081048 */
[----:B------:R-:W-:Y:S04]  /*26ca0*/  STL.64 [R1+0xf0], R76 ;  /* 0x0000f04c01007387 */ /* 0x000fe80000100a00 */
[----:B------:R-:W-:Y:S04]  /*26cb0*/  STL.64 [R1+0xf8], R78 ;  /* 0x0000f84e01007387 */ /* 0x000fe80000100a00 */
[----:B------:R-:W-:Y:S04]  /*26cc0*/  LDS R76, [R2+0x700] ;  /* 0x00070000024c7984 */ /* 0x000fe80000000800 */
[----:B------:R-:W-:Y:S04]  /*26cd0*/  LDS R78, [R2+0x2700] ;  /* 0x00270000024e7984 */ /* 0x000fe80000000800 */
[----:B------:R-:W-:Y:S04]  /*26ce0*/  LDS R77, [R0+0x700] ;  /* 0x00070000004d7984 */ /* 0x000fe80000000800 */
[----:B------:R-:W2:Y:S01]  /*26cf0*/  LDS R79, [R0+0x2700] ;  /* 0x00270000004f7984 */ /* 0x000ea20000000800 */
[C---:B-1----:R-:W-:Y:S03]  /*26d00*/  HMMA.1688.F32.TF32 R68, R84.reuse, R124, R68 ;  /* 0x0000007c5444723c */ /* 0x042fe60000081044 */
[----:B------:R-:W-:Y:S05]  /*26d10*/  STL.64 [R1+0x60], R72 ;  /* 0x0000604801007387 */ /* 0x000fea0000100a00 */
[C---:B------:R-:W-:Y:S01]  /*26d20*/  HMMA.1688.F32.TF32 R64, R84.reuse, R128, R64 ;  /* 0x000000805440723c */ /* 0x040fe20000081040 */
[----:B------:R-:W-:Y:S04]  /*26d30*/  STL.64 [R1+0x68], R74 ;  /* 0x0000684a01007387 */ /* 0x000fe80000100a00 */
[----:B------:R-:W-:Y:S03]  /*26d40*/  LDS R72, [R2+0x780] ;  /* 0x0007800002487984 */ /* 0x000fe60000000800 */
[C---:B------:R-:W-:Y:S01]  /*26d50*/  HMMA.1688.F32.TF32 R60, R84.reuse, R152, R60 ;  /* 0x00000098543c723c */ /* 0x040fe2000008103c */
[----:B------:R-:W-:Y:S04]  /*26d60*/  LDS R74, [R2+0x2780] ;  /* 0x00278000024a7984 */ /* 0x000fe80000000800 */
[----:B------:R-:W-:Y:S03]  /*26d70*/  LDS R73, [R0+0x780] ;  /* 0x0007800000497984 */ /* 0x000fe60000000800 */
[C---:B------:R-:W-:Y:S01]  /*26d80*/  HMMA.1688.F32.TF32 R56, R84.reuse, R148, R56 ;  /* 0x000000945438723c */ /* 0x040fe20000081038 */
[----:B------:R-:W1:Y:S07]  /*26d90*/  LDS R75, [R0+0x2780] ;  /* 0x00278000004b7984 */ /* 0x000e6e0000000800 */
[C---:B------:R-:W-:Y:S08]  /*26da0*/  HMMA.1688.F32.TF32 R52, R84.reuse, R144, R52 ;  /* 0x000000905434723c */ /* 0x040ff00000081034 */
[C---:B------:R-:W-:Y:S08]  /*26db0*/  HMMA.1688.F32.TF32 R48, R84.reuse, R140, R48 ;  /* 0x0000008c5430723c */ /* 0x040ff00000081030 */
[----:B------:R-:W-:Y:S08]  /*26dc0*/  HMMA.1688.F32.TF32 R44, R84, R136, R44 ;  /* 0x00000088542c723c */ /* 0x000ff0000008102c */
[----:B---3--:R-:W-:Y:S08]  /*26dd0*/  HMMA.1688.F32.TF32 R244, R80, R124, R36 ;  /* 0x0000007c50f4723c */ /* 0x008ff00000081024 */
[----:B------:R-:W-:Y:S01]  /*26de0*/  HMMA.1688.F32.TF32 R40, R84, R132, R40 ;  /* 0x000000845428723c */ /* 0x000fe20000081028 */
[----:B------:R-:W-:Y:S07]  /*26df0*/  STL.64 [R1+0x100], R68 ;  /* 0x0001004401007387 */ /* 0x000fee0000100a00 */
[C---:B------:R-:W-:Y:S01]  /*26e00*/  HMMA.1688.F32.TF32 R224, R80.reuse, R128, R32 ;  /* 0x0000008050e0723c */ /* 0x040fe20000081020 */
[----:B------:R-:W-:Y:S07]  /*26e10*/  STL.64 [R1+0x108], R70 ;  /* 0x0001084601007387 */ /* 0x000fee0000100a00 */
[C---:B------:R-:W-:Y:S01]  /*26e20*/  HMMA.1688.F32.TF32 R220, R80.reuse, R152, R28 ;  /* 0x0000009850dc723c */ /* 0x040fe2000008101c */
[----:B------:R-:W-:Y:S07]  /*26e30*/  STL.64 [R1+0xe0], R64 ;  /* 0x0000e04001007387 */ /* 0x000fee0000100a00 */
[C---:B------:R-:W-:Y:S01]  /*26e40*/  HMMA.1688.F32.TF32 R120, R80.reuse, R148, R24 ;  /* 0x000000945078723c */ /* 0x040fe20000081018 */
[----:B------:R-:W-:Y:S04]  /*26e50*/  STL.64 [R1+0xe8], R66 ;  /* 0x0000e84201007387 */ /* 0x000fe80000100a00 */
[----:B------:R-:W-:Y:S03]  /*26e60*/  STL.64 [R1+0xb0], R60 ;  /* 0x0000b03c01007387 */ /* 0x000fe60000100a00 */
        /* <DEDUP_REMOVED lines=9> */
[----:B------:R-:W-:Y:S01]  /*26f00*/  HMMA.1688.F32.TF32 R8, R80, R132, R8 ;  /* 0x000000845008723c */ /* 0x000fe20000081008 */
[----:B------:R-:W-:Y:S04]  /*26f10*/  STL.64 [R1+0x38], R50 ;  /* 0x0000383201007387 */ /* 0x000fe80000100a00 */
[----:B------:R-:W-:Y:S03]  /*26f20*/  STL.64 [R1+0x20], R44 ;  /* 0x0000202c01007387 */ /* 0x000fe60000100a00 */
[C---:B--2---:R-:W-:Y:S01]  /*26f30*/  HMMA.1688.F32.TF32 R216, R76.reuse, R124, R216 ;  /* 0x0000007c4cd8723c */ /* 0x044fe200000810d8 */
[----:B------:R-:W-:Y:S04]  /*26f40*/  STL.64 [R1+0x28], R46 ;  /* 0x0000282e01007387 */ /* 0x000fe80000100a00 */
[----:B------:R-:W-:Y:S03]  /*26f50*/  STL.64 [R1+0x3348], R246 ;  /* 0x003348f601007387 */ /* 0x000fe60000100a00 */
[C---:B------:R-:W-:Y:S01]  /*26f60*/  HMMA.1688.F32.TF32 R212, R76.reuse, R128, R212 ;  /* 0x000000804cd4723c */ /* 0x040fe200000810d4 */
[----:B------:R-:W-:Y:S04]  /*26f70*/  STL.64 [R1], R40 ;  /* 0x0000002801007387 */ /* 0x000fe80000100a00 */
[----:B------:R-:W-:Y:S03]  /*26f80*/  STL.64 [R1+0x8], R42 ;  /* 0x0000082a01007387 */ /* 0x000fe60000100a00 */
[C---:B------:R-:W-:Y:S01]  /*26f90*/  HMMA.1688.F32.TF32 R208, R76.reuse, R152, R208 ;  /* 0x000000984cd0723c */ /* 0x040fe200000810d0 */
[----:B------:R-:W-:Y:S04]  /*26fa0*/  STL.64 [R1+0x3340], R244 ;  /* 0x003340f401007387 */ /* 0x000fe80000100a00 */
[----:B------:R-:W-:Y:S03]  /*26fb0*/  STL.64 [R1+0x3358], R226 ;  /* 0x003358e201007387 */ /* 0x000fe60000100a00 */
[C---:B----4-:R-:W-:Y:S01]  /*26fc0*/  HMMA.1688.F32.TF32 R204, R76.reuse, R148, R204 ;  /* 0x000000944ccc723c */ /* 0x050fe200000810cc */
        /* <DEDUP_REMOVED lines=14> */
[C---:B-1----:R-:W-:Y:S01]  /*270b0*/  HMMA.1688.F32.TF32 R184, R72.reuse, R124, R184 ;  /* 0x0000007c48b8723c */ /* 0x042fe200000810b8 */
[----:B------:R1:W-:Y:S04]  /*270c0*/  STL.64 [R1+0x33a0], R12 ;  /* 0x0033a00c01007387 */ /* 0x0003e80000100a00 */
[----:B------:R-:W-:Y:S03]  /*270d0*/  STL.64 [R1+0x33b8], R10 ;  /* 0x0033b80a01007387 */ /* 0x000fe60000100a00 */
[C---:B------:R-:W-:Y:S01]  /*270e0*/  HMMA.1688.F32.TF32 R180, R72.reuse, R128, R180 ;  /* 0x0000008048b4723c */ /* 0x040fe200000810b4 */
[----:B------:R2:W-:Y:S04]  /*270f0*/  STL.64 [R1+0x33b0], R8 ;  /* 0x0033b00801007387 */ /* 0x0005e80000100a00 */
        /* <DEDUP_REMOVED lines=38> */
[----:B-1----:R-:W3:Y:S04]  /*27360*/  LDL.LU.64 R12, [R1+0x1330] ;  /* 0x00133000010c7983 */ /* 0x002ee80000300a00 */
[----:B------:R-:W3:Y:S04]  /*27370*/  LDL.LU.64 R14, [R1+0x1338] ;  /* 0x00133800010e7983 */ /* 0x000ee80000300a00 */
[----:B--2---:R-:W2:Y:S04]  /*27380*/  LDL.LU.64 R8, [R1+0x1320] ;  /* 0x0013200001087983 */ /* 0x004ea80000300a00 */
[----:B------:R-:W2:Y:S04]  /*27390*/  LDL.LU.64 R10, [R1+0x1328] ;  /* 0x00132800010a7983 */ /* 0x000ea80000300a00 */
[----:B------:R-:W1:Y:S01]  /*273a0*/  S2R R6, SR_TID.X ;  /* 0x0000000000067919 */ /* 0x000e620000002100 */
[----:B------:R-:W-:-:S03]  /*273b0*/  IMAD.MOV.U32 R5, RZ, RZ, R7 ;  /* 0x000000ffff057224 */ /* 0x000fc600078e0007 */
[----:B------:R-:W4:Y:S04]  /*273c0*/  LDL.LU.64 R36, [R1+0x1310] ;  /* 0x0013100001247983 */ /* 0x000f280000300a00 */
[----:B------:R-:W4:Y:S04]  /*273d0*/  LDL.LU.64 R38, [R1+0x1318] ;  /* 0x0013180001267983 */ /* 0x000f280000300a00 */
[----:B------:R-:W4:Y:S04]  /*273e0*/  LDL.LU.64 R32, [R1+0x1300] ;  /* 0x0013000001207983 */ /* 0x000f280000300a00 */
[----:B------:R-:W4:Y:S04]  /*273f0*/  LDL.LU.64 R34, [R1+0x1308] ;  /* 0x0013080001227983 */ /* 0x000f280000300a00 */
[----:B------:R-:W4:Y:S01]  /*27400*/  LDL.LU.64 R28, [R1+0x12f0] ;  /* 0x0012f000011c7983 */ /* 0x000f220000300a00 */
[----:B-1----:R-:W-:-:S03]  /*27410*/  LOP3.LUT R7, R6, 0x1c, RZ, 0xc0, !PT ;  /* 0x0000001c06077812 */ /* 0x002fc600078ec0ff */
[----:B------:R-:W4:Y:S01]  /*27420*/  LDL.LU.64 R30, [R1+0x12f8] ;  /* 0x0012f800011e7983 */ /* 0x000f220000300a00 */
[C---:B------:R-:W-:Y:S02]  /*27430*/  LOP3.LUT R4, R6.reuse, 0x3, RZ, 0xc0, !PT ;  /* 0x0000000306047812 */ /* 0x040fe400078ec0ff */
[C---:B------:R-:W-:Y:S01]  /*27440*/  LOP3.LUT R44, R6.reuse, 0x1c, RZ, 0xc0, !PT ;  /* 0x0000001c062c7812 */ /* 0x040fe200078ec0ff */
[----:B------:R-:W4:Y:S01]  /*27450*/  LDL.LU.64 R24, [R1+0x12e0] ;  /* 0x0012e00001187983 */ /* 0x000f220000300a00 */
[----:B------:R-:W-:Y:S01]  /*27460*/  LOP3.LUT R6, R6, 0x3, RZ, 0xc0, !PT ;  /* 0x0000000306067812 */ /* 0x000fe200078ec0ff */
[----:B------:R-:W-:Y:S02]  /*27470*/  IMAD R4, R4, 0x820, R7 ;  /* 0x0000082004047824 */ /* 0x000fe400078e0207 */
[----:B------:R-:W4:Y:S02]  /*27480*/  LDL.LU.64 R26, [R1+0x12e8] ;  /* 0x0012e800011a7983 */ /* 0x000f240000300a00 */
[----:B------:R-:W-:Y:S01]  /*27490*/  IMAD R6, R6, 0x820, R44 ;  /* 0x0000082006067824 */ /* 0x000fe200078e022c */
[----:B------:R-:W-:Y:S01]  /*274a0*/  LOP3.LUT R4, R4, 0x60, RZ, 0x3c, !PT ;  /* 0x0000006004047812 */ /* 0x000fe200078e3cff */
[----:B------:R-:W4:Y:S03]  /*274b0*/  LDL.LU.64 R20, [R1+0x12d0] ;  /* 0x0012d00001147983 */ /* 0x000f260000300a00 */
[----:B------:R-:W-:Y:S01]  /*274c0*/  LOP3.LUT R6, R6, 0x40, RZ, 0x3c, !PT ;  /* 0x0000004006067812 */ /* 0x000fe200078e3cff */
[C---:B------:R-:W-:Y:S01]  /*274d0*/  IMAD R7, R3.reuse, 0x10000, R4 ;  /* 0x0001000003077824 */ /* 0x040fe200078e0204 */
[----:B------:R-:W4:Y:S02]  /*274e0*/  LDL.LU.64 R22, [R1+0x12d8] ;  /* 0x0012d80001167983 */ /* 0x000f240000300a00 */
[----:B------:R-:W-:-:S02]  /*274f0*/  LEA R6, R3, R6, 0x10 ;  /* 0x0000000603067211 */ /* 0x000fc400078e80ff */
[----:B------:R-:W-:Y:S04]  /*27500*/  LDS R233, [R7] ;  /* 0x0000000007e97984 */ /* 0x000fe80000000800 */
[----:B------:R-:W-:Y:S04]  /*27510*/  LDS R232, [R6] ;  /* 0x0000000006e87984 */ /* 0x000fe80000000800 */
[----:B------:R-:W-:Y:S04]  /*27520*/  LDS R234, [R6+0x2000] ;  /* 0x0020000006ea7984 */ /* 0x000fe80000000800 */
[----:B------:R-:W3:Y:S04]  /*27530*/  LDS R235, [R7+0x2000] ;  /* 0x0020000007eb7984 */ /* 0x000ee80000000800 */
[----:B------:R-:W4:Y:S04]  /*27540*/  LDL.LU.64 R16, [R1+0x12c0] ;  /* 0x0012c00001107983 */ /* 0x000f280000300a00 */
[----:B------:R-:W4:Y:S04]  /*27550*/  LDL.LU.64 R18, [R1+0x12c8] ;  /* 0x0012c80001127983 */ /* 0x000f280000300a00 */
        /* <DEDUP_REMOVED lines=23> */
[----:B------:R-:W-:Y:S01]  /*276d0*/  LDS R115, [R7+0x2380] ;  /* 0x0023800007737984 */ /* 0x000fe20000000800 */
[C---:B---3--:R-:W-:Y:S03]  /*276e0*/  HMMA.1688.F32.TF32 R100, R232.reuse, R124, R12 ;  /* 0x0000007ce864723c */ /* 0x048fe6000008100c */
[----:B------:R-:W1:Y:S04]  /*276f0*/  LDL.LU.64 R12, [R1+0x12b0] ;  /* 0x0012b000010c7983 */ /* 0x000e680000300a00 */
[----:B------:R-:W1:Y:S01]  /*27700*/  LDL.LU.64 R14, [R1+0x12b8] ;  /* 0x0012b800010e7983 */ /* 0x000e620000300a00 */
[C---:B--2---:R-:W-:Y:S11]  /*27710*/  HMMA.1688.F32.TF32 R84, R232.reuse, R128, R8 ;  /* 0x00000080e854723c */ /* 0x044ff60000081008 */
[----:B------:R-:W-:Y:S04]  /*27720*/  @!UPT UIADD3 URZ, URZ, URZ, URZ ;  /* 0x0000003f3f3ff290 */ /* 0x000fe8000fffe03f */
[----:B------:R-:W-:Y:S04]  /*27730*/  STL.64 [R1+0x34c8], R102 ;  /* 0x0034c86601007387 */ /* 0x000fe80000100a00 */
[----:B------:R-:W-:Y:S04]  /*27740*/  STL.64 [R1+0x34c0], R100 ;  /* 0x0034c06401007387 */ /* 0x000fe80000100a00 */
[----:B------:R-:W2:Y:S04]  /*27750*/  LDL.LU.64 R8, [R1+0x12a0] ;  /* 0x0012a00001087983 */ /* 0x000ea80000300a00 */
[----:B------:R-:W2:Y:S01]  /*27760*/  LDL.LU.64 R10, [R1+0x12a8] ;  /* 0x0012a800010a7983 */ /* 0x000ea20000300a00 */
[C---:B----4-:R-:W-:Y:S08]  /*27770*/  HMMA.1688.F32.TF32 R88, R232.reuse, R152, R36 ;  /* 0x00000098e858723c */ /* 0x050ff00000081024 */
[C---:B------:R-:W-:Y:S08]  /*27780*/  HMMA.1688.F32.TF32 R92, R232.reuse, R148, R32 ;  /* 0x00000094e85c723c */ /* 0x040ff00000081020 */
[C---:B------:R-:W-:Y:S08]  /*27790*/  HMMA.1688.F32.TF32 R96, R232.reuse, R144, R28 ;  /* 0x00000090e860723c */ /* 0x040ff0000008101c */
[C---:B------:R-:W-:Y:S08]  /*277a0*/  HMMA.1688.F32.TF32 R240, R232.reuse, R140, R24 ;  /* 0x0000008ce8f0723c */ /* 0x040ff00000081018 */
[C---:B------:R-:W-:Y:S01]  /*277b0*/  HMMA.1688.F32.TF32 R236, R232.reuse, R136, R20 ;  /* 0x00000088e8ec723c */ /* 0x040fe20000081014 */
        /* <DEDUP_REMOVED lines=20> */
[----:B------:R-:W-:Y:S01]  /*27900*/  STL [R1+0x32f8], R235 ;  /* 0x0032f8eb01007387 */ /* 0x000fe20000100800 */
[C---:B-1----:R-:W-:Y:S11]  /*27910*/  HMMA.1688.F32.TF32 R228, R52.reuse, R124, R12 ;  /* 0x0000007c34e4723c */ /* 0x042ff6000008100c */
[----:B------:R-:W-:Y:S11]  /*27920*/  @!UPT UIADD3 URZ, URZ, URZ, URZ ;  /* 0x0000003f3f3ff290 */ /* 0x000ff6000fffe03f */
[----:B------:R-:W-:Y:S01]  /*27930*/  @!UPT UIADD3 URZ, URZ, URZ, URZ ;  /* 0x0000003f3f3ff290 */ /* 0x000fe2000fffe03f */
[----:B------:R-:W-:Y:S04]  /*27940*/  STL [R1+0x3330], R228 ;  /* 0x003330e401007387 */ /* 0x000fe80000100800 */
[----:B------:R-:W-:Y:S04]  /*27950*/  STL [R1+0x332c], R229 ;  /* 0x00332ce501007387 */ /* 0x000fe80000100800 */
[----:B------:R-:W-:Y:S04]  /*27960*/  STL [R1+0x3328], R230 ;  /* 0x003328e601007387 */ /* 0x000fe80000100800 */
[----:B------:R-:W-:Y:S04]  /*27970*/  STL [R1+0x32f4], R231 ;  /* 0x0032f4e701007387 */ /* 0x000fe80000100800 */
[----:B------:R-:W3:Y:S04]  /*27980*/  LDL.LU.64 R72, [R1+0x1290] ;  /* 0x0012900001487983 */ /* 0x000ee80000300a00 */
[----:B------:R-:W3:Y:S04]  /*27990*/  LDL.LU.64 R74, [R1+0x1298] ;  /* 0x00129800014a7983 */ /* 0x000ee80000300a00 */
        /* <DEDUP_REMOVED lines=26> */
[C---:B--2---:R-:W-:Y:S03]  /*27b40*/  HMMA.1688.F32.TF32 R76, R52.reuse, R128, R8 ;  /* 0x00000080344c723c */ /* 0x044fe60000081008 */
[----:B------:R-:W2:Y:S04]  /*27b50*/  LDL.LU.64 R8, [R1+0x11b0] ;  /* 0x0011b00001087983 */ /* 0x000ea80000300a00 */
[----:B------:R-:W2:Y:S11]  /*27b60*/  LDL.LU.64 R10, [R1+0x11b8] ;  /* 0x0011b800010a7983 */ /* 0x000eb60000300a00 */
[----:B------:R-:W-:Y:S05]  /*27b70*/  @!UPT UIADD3 URZ, URZ, URZ, URZ ;  /* 0x0000003f3f3ff290 */ /* 0x000fea000fffe03f */
[----:B------:R-:W-:Y:S04]  /*27b80*/  STL [R1+0x333c], R76 ;  /* 0x00333c4c01007387 */ /* 0x000fe80000100800 */
[----:B------:R1:W-:Y:S04]  /*27b90*/  STL [R1+0x3338], R77 ;  /* 0x0033384d01007387 */ /* 0x0003e80000100800 */
[----:B------:R-:W-:Y:S04]  /*27ba0*/  STL [R1+0x3334], R78 ;  /* 0x0033344e01007387 */ /* 0x000fe80000100800 */
[----:B------:R1:W-:Y:S04]  /*27bb0*/  STL [R1+0x32f0], R79 ;  /* 0x0032f04f01007387 */ /* 0x0003e80000100800 */
[----:B-1----:R-:W2:Y:S04]  /*27bc0*/  LDL.LU.64 R76, [R1+0x11a0] ;  /* 0x0011a000014c7983 */ /* 0x002ea80000300a00 */
[----:B------:R-:W2:Y:S01]  /*27bd0*/  LDL.LU.64 R78, [R1+0x11a8] ;  /* 0x0011a800014e7983 */ /* 0x000ea20000300a00 */
[C---:B---3--:R-:W-:Y:S08]  /*27be0*/  HMMA.1688.F32.TF32 R72, R52.reuse, R152, R72 ;  /* 0x000000983448723c */ /* 0x048ff00000081048 */
[C---:B----4-:R-:W-:Y:S11]  /*27bf0*/  HMMA.1688.F32.TF32 R68, R52.reuse, R148, R68 ;  /* 0x000000943444723c */ /* 0x050ff60000081044 */
[----:B------:R-:W-:Y:S04]  /*27c00*/  @!UPT UIADD3 URZ, URZ, URZ, URZ ;  /* 0x0000003f3f3ff290 */ /* 0x000fe8000fffe03f */
[----:B------:R-:W-:Y:S04]  /*27c10*/  STL.64 [R1+0x3518], R74 ;  /* 0x0035184a01007387 */ /* 0x000fe80000100a00 */
[----:B------:R1:W-:Y:S04]  /*27c20*/  STL.64 [R1+0x3510], R72 ;  /* 0x0035104801007387 */ /* 0x0003e80000100a00 */
[----:B------:R-:W3:Y:S04]  /*27c30*/  LDL.LU.64 R84, [R1+0x1190] ;  /* 0x0011900001547983 */ /* 0x000ee80000300a00 */
[----:B------:R-:W3:Y:S04]  /*27c40*/  LDL.LU.64 R86, [R1+0x1198] ;  /* 0x0011980001567983 */ /* 0x000ee80000300a00 */
[----:B------:R-:W-:Y:S04]  /*27c50*/  STL.64 [R1+0x3528], R70 ;  /* 0x0035284601007387 */ /* 0x000fe80000100a00 */
[----:B------:R4:W-:Y:S04]  /*27c60*/  STL.64 [R1+0x3520], R68 ;  /* 0x0035204401007387 */ /* 0x0009e80000100a00 */
[----:B-1----:R-:W3:Y:S04]  /*27c70*/  LDL.LU.64 R72, [R1+0x1180] ;  /* 0x0011800001487983 */ /* 0x002ee80000300a00 */
[----:B------:R-:W3:Y:S04]  /*27c80*/  LDL.LU.64 R74, [R1+0x1188] ;  /* 0x00118800014a7983 */ /* 0x000ee80000300a00 */
[----:B----4-:R-:W4:Y:S04]  /*27c90*/  LDL.LU.64 R68, [R1+0x1170] ;  /* 0x0011700001447983 */ /* 0x010f280000300a00 */
[----:B------:R-:W4:Y:S01]  /*27ca0*/  LDL.LU.64 R70, [R1+0x1178] ;  /* 0x0011780001467983 */ /* 0x000f220000300a00 */
[C---:B------:R-:W-:Y:S08]  /*27cb0*/  HMMA.1688.F32.TF32 R64, R52.reuse, R144, R64 ;  /* 0x000000903440723c */ /* 0x040ff00000081040 */
[C---:B------:R-:W-:Y:S08]  /*27cc0*/  HMMA.1688.F32.TF32 R60, R52.reuse, R140, R60 ;  /* 0x0000008c343c723c */ /* 0x040ff0000008103c */
[C---:B------:R-:W-:Y:S08]  /*27cd0*/  HMMA.1688.F32.TF32 R56, R52.reuse, R136, R56 ;  /* 0x000000883438723c */ /* 0x040ff00000081038 */
[----:B------:R-:W-:Y:S08]  /*27ce0*/  HMMA.1688.F32.TF32 R52, R52, R132, R28 ;  /* 0x000000843434723c */ /* 0x000ff0000008101c */
[C---:B------:R-:W-:Y:S01]  /*27cf0*/  HMMA.1688.F32.TF32 R28, R48.reuse, R152, R16 ;  /* 0x00000098301c723c */ /* 0x040fe20000081010 */
[----:B------:R-:W4:Y:S04]  /*27d00*/  LDL.LU.64 R16, [R1+0x1160] ;  /* 0x0011600001107983 */ /* 0x000f280000300a00 */
[----:B------:R-:W4:Y:S03]  /*27d10*/  LDL.LU.64 R18, [R1+0x1168] ;  /* 0x0011680001127983 */ /* 0x000f260000300a00 */
[C---:B------:R-:W-:Y:S08]  /*27d20*/  HMMA.1688.F32.TF32 R20, R48.reuse, R124, R20 ;  /* 0x0000007c3014723c */ /* 0x040ff00000081014 */
[C---:B------:R-:W-:Y:S08]  /*27d30*/  HMMA.1688.F32.TF32 R24, R48.reuse, R128, R24 ;  /* 0x000000803018723c */ /* 0x040ff00000081018 */
[C---:B------:R-:W-:Y:S08]  /*27d40*/  HMMA.1688.F32.TF32 R32, R48.reuse, R148, R32 ;  /* 0x000000943020723c */ /* 0x040ff00000081020 */
[C---:B------:R-:W-:Y:S08]  /*27d50*/  HMMA.1688.F32.TF32 R36, R48.reuse, R144, R36 ;  /* 0x000000903024723c */ /* 0x040ff00000081024 */
[C---:B------:R-:W-:Y:S08]  /*27d60*/  HMMA.1688.F32.TF32 R40, R48.reuse, R140, R40 ;  /* 0x0000008c3028723c */ /* 0x040ff00000081028 */
[C---:B------:R-:W-:Y:S08]  /*27d70*/  HMMA.1688.F32.TF32 R44, R48.reuse, R136, R44 ;  /* 0x00000088302c723c */ /* 0x040ff0000008102c */
[----:B------:R-:W-:Y:S01]  /*27d80*/  HMMA.1688.F32.TF32 R48, R48, R132, R12 ;  /* 0x000000843030723c */ /* 0x000fe2000008100c */
[----:B------:R-:W4:Y:S04]  /*27d90*/  LDL.LU.64 R12, [R1+0x1150] ;  /* 0x00115000010c7983 */ /* 0x000f280000300a00 */
[----:B------:R-:W4:Y:S03]  /*27da0*/  LDL.LU.64 R14, [R1+0x1158] ;  /* 0x00115800010e7983 */ /* 0x000f260000300a00 */
[C---:B--2---:R-:W-:Y:S01]  /*27db0*/  HMMA.1688.F32.TF32 R248, R80.reuse, R124, R8 ;  /* 0x0000007c50f8723c */ /* 0x044fe20000081008 */
[----:B------:R-:W2:Y:S04]  /*27dc0*/  LDL.LU.64 R8, [R1+0x1140] ;  /* 0x0011400001087983 */ /* 0x000ea80000300a00 */
[----:B------:R-:W2:Y:S03]  /*27dd0*/  LDL.LU.64 R10, [R1+0x1148] ;  /* 0x00114800010a7983 */ /* 0x000ea60000300a00 */
[C---:B------:R-:W-:Y:S11]  /*27de0*/  HMMA.1688.F32.TF32 R76, R80.reuse, R128, R76 ;  /* 0x00000080504c723c */ /* 0x040ff6000008104c */
[----:B------:R-:W-:Y:S11]  /*27df0*/  @!UPT UIADD3 URZ, URZ, URZ, URZ ;  /* 0x0000003f3f3ff290 */ /* 0x000ff6000fffe03f */
[----:B------:R-:W-:Y:S02]  /*27e00*/  @!UPT UIADD3 URZ, URZ, URZ, URZ ;  /* 0x0000003f3f3ff290 */ /* 0x000fe4000fffe03f */
[----:B------:R-:W-:Y:S01]  /*27e10*/  IMAD.MOV.U32 R234, RZ, RZ, R76 ;  /* 0x000000ffffea7224 */ /* 0x000fe200078e004c */
[----:B------:R-:W-:Y:S01]  /*27e20*/  MOV R235, R77 ;  /* 0x0000004d00eb7202 */ /* 0x000fe20000000f00 */
[----:B------:R-:W-:Y:S01]  /*27e30*/  IMAD.MOV.U32 R231, RZ, RZ, R78 ;  /* 0x000000ffffe77224 */ /* 0x000fe200078e004e */
[C---:B---3--:R-:W-:Y:S08]  /*27e40*/  HMMA.1688.F32.TF32 R84, R80.reuse, R152, R84 ;  /* 0x000000985054723c */ /* 0x048ff00000081054 */
[----:B----4-:R-:W-:Y:S11]  /*27e50*/  HMMA.1688.F32.TF32 R68, R80, R144, R68 ;  /* 0x000000905044723c */ /* 0x010ff60000081044 */
[----:B------:R-:W-:Y:S05]  /*27e60*/  @!UPT UIADD3 URZ, URZ, URZ, URZ ;  /* 0x0000003f3f3ff290 */ /* 0x000fea000fffe03f */
[----:B------:R-:W-:Y:S01]  /*27e70*/  IMAD.MOV.U32 R241, RZ, RZ, R84 ;  /* 0x000000fffff17224 */ /* 0x000fe200078e0054 */
[----:B------:R-:W-:Y:S01]  /*27e80*/  MOV R242, R85 ;  /* 0x0000005500f27202 */ /* 0x000fe20000000f00 */
[----:B------:R-:W-:Y:S01]  /*27e90*/  IMAD.MOV.U32 R243, RZ, RZ, R86 ;  /* 0x000000fffff37224 */ /* 0x000fe200078e0056 */
[----:B------:R-:W3:Y:S01]  /*27ea0*/  LDL.LU.64 R84, [R1+0x1130] ;  /* 0x0011300001547983 */ /* 0x000ee20000300a00 */
[----:B------:R-:W-:-:S03]  /*27eb0*/  IMAD.MOV.U32 R239, RZ, RZ, R87 ;  /* 0x000000ffffef7224 */ /* 0x000fc600078e0057 */
[----:B------:R-:W3:Y:S01]  /*27ec0*/  LDL.LU.64 R86, [R1+0x1138] ;  /* 0x0011380001567983 */ /* 0x000ee20000300a00 */
[----:B------:R-:W-:Y:S01]  /*27ed0*/  IMAD.MOV.U32 R229, RZ, RZ, R68 ;  /* 0x000000ffffe57224 */ /* 0x000fe200078e0044 */
[----:B------:R-:W-:Y:S01]  /*27ee0*/  MOV R232, R70 ;  /* 0x0000004600e87202 */ /* 0x000fe20000000f00 */
[----:B------:R-:W-:Y:S02]  /*27ef0*/  IMAD.MOV.U32 R230, RZ, RZ, R69 ;  /* 0x000000ffffe67224 */ /* 0x000fe400078e0045 */
[----:B------:R-:W-:Y:S01]  /*27f00*/  IMAD.MOV.U32 R233, RZ, RZ, R71 ;  /* 0x000000ffffe97224 */ /* 0x000fe200078e0047 */
[----:B------:R-:W4:Y:S04]  /*27f10*/  LDL.LU.64 R68, [R1+0x1120] ;  /* 0x0011200001447983 */ /* 0x000f280000300a00 */
[----:B------:R-:W4:Y:S01]  /*27f20*/  LDL.LU.64 R70, [R1+0x1128] ;  /* 0x0011280001467983 */ /* 0x000f220000300a00 */
[C---:B------:R-:W-:Y:S11]  /*27f30*/  HMMA.1688.F32.TF32 R16, R80.reuse, R140, R16 ;  /* 0x0000008c5010723c */ /* 0x040ff60000081010 */
[----:B------:R-:W-:Y:S11]  /*27f40*/  @!UPT UIADD3 URZ, URZ, URZ, URZ ;  /* 0x0000003f3f3ff290 */ /* 0x000ff6000fffe03f */
[----:B------:R-:W-:Y:S02]  /*27f50*/  @!UPT UIADD3 URZ, URZ, URZ, URZ ;  /* 0x0000003f3f3ff290 */ /* 0x000fe4000fffe03f */
[----:B------:R-:W-:Y:S01]  /*27f60*/  IMAD.MOV.U32 R76, RZ, RZ, R16 ;  /* 0x000000ffff4c7224 */ /* 0x000fe200078e0010 */
[----:B------:R-:W-:Y:S02]  /*27f70*/  MOV R77, R17 ;  /* 0x00000011004d7202 */ /* 0x000fe40000000f00 */
[----:B------:R-:W4:Y:S01]  /*27f80*/  LDL.LU.64 R16, [R1+0x1110] ;  /* 0x0011100001107983 */ /* 0x000f220000300a00 */
[----:B------:R-:W-:Y:S02]  /*27f90*/  IMAD.MOV.U32 R78, RZ, RZ, R18 ;  /* 0x000000ffff4e7224 */ /* 0x000fe400078e0012 */
[----:B------:R-:W-:Y:S01]  /*27fa0*/  IMAD.MOV.U32 R228, RZ, RZ, R19 ;  /* 0x000000ffffe47224 */ /* 0x000fe200078e0013 */
[C---:B------:R-:W-:Y:S08]  /*27fb0*/  HMMA.1688.F32.TF32 R12, R80.reuse, R136, R12 ;  /* 0x00000088500c723c */ /* 0x040ff0000008100c */
[C---:B--2---:R-:W-:Y:S11]  /*27fc0*/  HMMA.1688.F32.TF32 R8, R80.reuse, R132, R8 ;  /* 0x000000845008723c */ /* 0x044ff60000081008 */
[----:B------:R-:W-:Y:S04]  /*27fd0*/  @!UPT UIADD3 URZ, URZ, URZ, URZ ;  /* 0x0000003f3f3ff290 */ /* 0x000fe8000fffe03f */
[----:B------:R1:W-:Y:S04]  /*27fe0*/  STL.64 [R1+0xd0], R12 ;  /* 0x0000d00c01007387 */ /* 0x0003e80000100a00 */
[----:B------:R2:W-:Y:S04]  /*27ff0*/  STL.64 [R1+0xd8], R14 ;  /* 0x0000d80e01007387 */ /* 0x0005e80000100a00 */
[----:B------:R-:W4:Y:S04]  /*28000*/  LDL.LU.64 R18, [R1+0x1118] ;  /* 0x0011180001127983 */ /* 0x000f280000300a00 */
[----:B------:R2:W-:Y:S04]  /*28010*/  STL.64 [R1+0xc0], R8 ;  /* 0x0000c00801007387 */ /* 0x0005e80000100a00 */
[----:B------:R2:W-:Y:S04]  /*28020*/  STL.64 [R1+0xc8], R10 ;  /* 0x0000c80a01007387 */ /* 0x0005e80000100a00 */
[----:B-1----:R-:W4:Y:S04]  /*28030*/  LDL.LU.64 R12, [R1+0x1100] ;  /* 0x00110000010c7983 */ /* 0x002f280000300a00 */
[----:B--2---:R-:W2:Y:S04]  /*28040*/  LDL.LU.64 R14, [R1+0x1108] ;  /* 0x00110800010e7983 */ /* 0x004ea80000300a00 */
[----:B------:R-:W2:Y:S04]  /*28050*/  LDL.LU.64 R8, [R1+0x10f0] ;  /* 0x0010f00001087983 */ /* 0x000ea80000300a00 */
[----:B------:R-:W2:Y:S01]  /*28060*/  LDL.LU.64 R10, [R1+0x10f8] ;  /* 0x0010f800010a7983 */ /* 0x000ea20000300a00 */
[----:B------:R-:W-:Y:S03]  /*28070*/  HMMA.1688.F32.TF32 R72, R80, R148, R72 ;  /* 0x000000945048723c */ /* 0x000fe60000081048 */
[----:B------:R-:W-:Y:S04]  /*28080*/  LDS R80, [R6+0x200] ;  /* 0x0002000006507984 */ /* 0x000fe80000000800 */
[----:B------:R-:W-:Y:S04]  /*28090*/  LDS R82, [R6+0x2200] ;  /* 0x0022000006527984 */ /* 0x000fe80000000800 */
[----:B------:R-:W-:Y:S04]  /*280a0*/  LDS R81, [R7+0x200] ;  /* 0x0002000007517984 */ /* 0x000fe80000000800 */
[----:B------:R-:W3:Y:S09]  /*280b0*/  LDS R83, [R7+0x2200] ;  /* 0x0022000007537984 */ /* 0x000ef20000000800 */
[----:B------:R-:W-:Y:S01]  /*280c0*/  MOV R236, R72 ;  /* 0x0000004800ec7202 */ /* 0x000fe20000000f00 */
[----:B------:R-:W-:Y:S01]  /*280d0*/  IMAD.MOV.U32 R237, RZ, RZ, R73 ;  /* 0x000000ffffed7224 */ /* 0x000fe200078e0049 */
[----:B------:R-:W-:Y:S01]  /*280e0*/  MOV R240, R75 ;  /* 0x0000004b00f07202 */ /* 0x000fe20000000f00 */
[----:B------:R-:W-:Y:S01]  /*280f0*/  IMAD.MOV.U32 R238, RZ, RZ, R74 ;  /* 0x000000ffffee7224 */ /* 0x000fe200078e004a */
[----:B------:R-:W2:Y:S04]  /*28100*/  LDL.LU.64 R72, [R1+0x10e0] ;  /* 0x0010e00001487983 */ /* 0x000ea80000300a00 */
[----:B------:R-:W2:Y:S04]  /*28110*/  LDL.LU.64 R74, [R1+0x10e8] ;  /* 0x0010e800014a7983 */ /* 0x000ea80000300a00 */
[----:B------:R-:W2:Y:S04]  /*28120*/  LDL.LU.64 R96, [R1+0x10d0] ;  /* 0x0010d00001607983 */ /* 0x000ea80000300a00 */
[----:B------:R-:W2:Y:S01]  /*28130*/  LDL.LU.64 R98, [R1+0x10d8] ;  /* 0x0010d80001627983 */ /* 0x000ea20000300a00 */
[C---:B---3--:R-:W-:Y:S08]  /*28140*/  HMMA.1688.F32.TF32 R84, R80.reuse, R124, R84 ;  /* 0x0000007c5054723c */ /* 0x048ff00000081054 */
[C---:B----4-:R-:W-:Y:S11]  /*28150*/  HMMA.1688.F32.TF32 R68, R80.reuse, R128, R68 ;  /* 0x000000805044723c */ /* 0x050ff60000081044 */
[----:B------:R-:W-:Y:S04]  /*28160*/  @!UPT UIADD3 URZ, URZ, URZ, URZ ;  /* 0x0000003f3f3ff290 */ /* 0x000fe8000fffe03f */
[----:B------:R-:W-:Y:S04]  /*28170*/  STL.64 [R1+0x130], R84 ;  /* 0x0001305401007387 */ /* 0x000fe80000100a00 */
[----:B------:R-:W-:Y:S04]  /*28180*/  STL.64 [R1+0x138], R86 ;  /* 0x0001385601007387 */ /* 0x000fe80000100a00 */
[----:B------:R-:W3:Y:S04]  /*28190*/  LDL.LU.64 R92, [R1+0x10c0] ;  /* 0x0010c000015c7983 */ /* 0x000ee80000300a00 */
[----:B------:R-:W3:Y:S04]  /*281a0*/  LDL.LU.64 R94, [R1+0x10c8] ;  /* 0x0010c800015e7983 */ /* 0x000ee80000300a00 */
[----:B------:R1:W-:Y:S04]  /*281b0*/  STL.64 [R1+0x140], R68 ;  /* 0x0001404401007387 */ /* 0x0003e80000100a00 */
[----:B------:R4:W-:Y:S04]  /*281c0*/  STL.64 [R1+0x148], R70 ;  /* 0x0001484601007387 */ /* 0x0009e80000100a00 */
[----:B-1----:R-:W3:Y:S04]  /*281d0*/  LDL.LU.64 R68, [R1+0x10b0] ;  /* 0x0010b00001447983 */ /* 0x002ee80000300a00 */
[----:B----4-:R-:W4:Y:S01]  /*281e0*/  LDL.LU.64 R70, [R1+0x10b8] ;  /* 0x0010b80001467983 */ /* 0x010f220000300a00 */
[C---:B------:R-:W-:Y:S03]  /*281f0*/  HMMA.1688.F32.TF32 R84, R80.reuse, R152, R16 ;  /* 0x000000985054723c */ /* 0x040fe60000081010 */
[----:B------:R-:W4:Y:S04]  /*28200*/  LDL.LU.64 R16, [R1+0x10a0] ;  /* 0x0010a00001107983 */ /* 0x000f280000300a00 */
[----:B------:R-:W4:Y:S11]  /*28210*/  LDL.LU.64 R18, [R1+0x10a8] ;  /* 0x0010a80001127983 */ /* 0x000f360000300a00 */
[----:B------:R-:W-:Y:S05]  /*28220*/  @!UPT UIADD3 URZ, URZ, URZ, URZ ;  /* 0x0000003f3f3ff290 */ /* 0x000fea000fffe03f */
[----:B------:R-:W-:Y:S04]  /*28230*/  STL.64 [R1+0x160], R84 ;  /* 0x0001605401007387 */ /* 0x000fe80000100a00 */
[----:B------:R2:W-:Y:S02]  /*28240*/  STL.64 [R1+0x168], R86 ;  /* 0x0001685601007387 */ /* 0x0005e40000100a00 */
[C---:B--2---:R-:W-:Y:S02]  /*28250*/  HMMA.1688.F32.TF32 R84, R80.reuse, R148, R12 ;  /* 0x000000945054723c */ /* 0x044fe4000008100c */
[----:B------:R-:W2:Y:S04]  /*28260*/  LDL.LU.64 R12, [R1+0x1090] ;  /* 0x00109000010c7983 */ /* 0x000ea80000300a00 */
[----:B------:R-:W2:Y:S11]  /*28270*/  LDL.LU.64 R14, [R1+0x1098] ;  /* 0x00109800010e7983 */ /* 0x000eb60000300a00 */
[----:B------:R-:W-:Y:S06]  /*28280*/  @!UPT UIADD3 URZ, URZ, URZ, URZ ;  /* 0x0000003f3f3ff290 */ /* 0x000fec000fffe03f */
[----:B------:R-:W-:Y:S04]  /*28290*/  STL.64 [R1+0x180], R84 ;  /* 0x0001805401007387 */ /* 0x000fe80000100a00 */
[----:B------:R1:W-:Y:S02]  /*282a0*/  STL.64 [R1+0x188], R86 ;  /* 0x0001885601007387 */ /* 0x0003e40000100a00 */
[C---:B-1----:R-:W-:Y:S02]  /*282b0*/  HMMA.1688.F32.TF32 R84, R80.reuse, R144, R8 ;  /* 0x000000905054723c */ /* 0x042fe40000081008 */
[----:B------:R-:W2:Y:S04]  /*282c0*/  LDL.LU.64 R8, [R1+0x1080] ;  /* 0x0010800001087983 */ /* 0x000ea80000300a00 */
[----:B------:R-:W2:Y:S02]  /*282d0*/  LDL.LU.64 R10, [R1+0x1088] ;  /* 0x00108800010a7983 */ /* 0x000ea40000300a00 */
[C---:B------:R-:W-:Y:S08]  /*282e0*/  HMMA.1688.F32.TF32 R72, R80.reuse, R140, R72 ;  /* 0x0000008c5048723c */ /* 0x040ff00000081048 */
[C---:B------:R-:W-:Y:S07]  /*282f0*/  HMMA.1688.F32.TF32 R96, R80.reuse, R136, R96 ;  /* 0x000000885060723c */ /* 0x040fee0000081060 */
[----:B------:R1:W-:Y:S04]  /*28300*/  STL.64 [R1+0x1b0], R84 ;  /* 0x0001b05401007387 */ /* 0x0003e80000100a00 */
[----:B------:R1:W-:Y:S04]  /*28310*/  STL.64 [R1+0x1b8], R86 ;  /* 0x0001b85601007387 */ /* 0x0003e80000100a00 */
[----:B------:R-:W2:Y:S04]  /*28320*/  LDL.LU.64 R88, [R1+0x1070] ;  /* 0x0010700001587983 */ /* 0x000ea80000300a00 */
[----:B------:R-:W2:Y:S04]  /*28330*/  LDL.LU.64 R90, [R1+0x1078] ;  /* 0x00107800015a7983 */ /* 0x000ea80000300a00 */
[----:B------:R1:W-:Y:S04]  /*28340*/  STL.64 [R1+0x1d0], R72 ;  /* 0x0001d04801007387 */ /* 0x0003e80000100a00 */
[----:B------:R1:W-:Y:S04]  /*28350*/  STL.64 [R1+0x1d8], R74 ;  /* 0x0001d84a01007387 */ /* 0x0003e80000100a00 */
[----:B-1----:R-:W2:Y:S04]  /*28360*/  LDL.LU.64 R84, [R1+0x1060] ;  /* 0x0010600001547983 */ /* 0x002ea80000300a00 */
[----:B------:R-:W2:Y:S04]  /*28370*/  LDL.LU.64 R86, [R1+0x1068] ;  /* 0x0010680001567983 */ /* 0x000ea80000300a00 */
[----:B------:R-:W2:Y:S04]  /*28380*/  LDL.LU.64 R72, [R1+0x1050] ;  /* 0x0010500001487983 */ /* 0x000ea80000300a00 */
[----:B------:R-:W2:Y:S04]  /*28390*/  LDL.LU.64 R74, [R1+0x1058] ;  /* 0x00105800014a7983 */ /* 0x000ea80000300a00 */
[----:B------:R-:W-:Y:S04]  /*283a0*/  STL.64 [R1+0x1f0], R96 ;  /* 0x0001f06001007387 */ /* 0x000fe80000100a00 */
[----:B------:R-:W-:Y:S01]  /*283b0*/  STL.64 [R1+0x1f8], R98 ;  /* 0x0001f86201007387 */ /* 0x000fe20000100a00 */
[----:B---3--:R-:W-:Y:S08]  /*283c0*/  HMMA.1688.F32.TF32 R92, R80, R132, R92 ;  /* 0x00000084505c723c */ /* 0x008ff0000008105c */
[C---:B----4-:R-:W-:Y:S01]  /*283d0*/  HMMA.1688.F32.TF32 R80, R104.reuse, R124, R68 ;  /* 0x0000007c6850723c */ /* 0x050fe20000081044 */
[----:B------:R-:W3:Y:S11]  /*283e0*/  LDL.LU.64 R68, [R1+0x1040] ;  /* 0x0010400001447983 */ /* 0x000ef60000300a00 */
[----:B------:R-:W-:Y:S03]  /*283f0*/  @!UPT UIADD3 URZ, URZ, URZ, URZ ;  /* 0x0000003f3f3ff290 */ /* 0x000fe6000fffe03f */
[----:B------:R-:W-:Y:S04]  /*28400*/  STL.64 [R1+0x1e0], R92 ;  /* 0x0001e05c01007387 */ /* 0x000fe80000100a00 */
[----:B------:R-:W-:Y:S04]  /*28410*/  STL.64 [R1+0x1e8], R94 ;  /* 0x0001e85e01007387 */ /* 0x000fe80000100a00 */
[----:B------:R-:W3:Y:S04]  /*28420*/  LDL.LU.64 R70, [R1+0x1048] ;  /* 0x0010480001467983 */ /* 0x000ee80000300a00 */
[----:B------:R-:W-:Y:S04]  /*28430*/  STL.64 [R1+0x210], R80 ;  /* 0x0002105001007387 */ /* 0x000fe80000100a00 */
[----:B------:R1:W-:Y:S02]  /*28440*/  STL.64 [R1+0x218], R82 ;  /* 0x0002185201007387 */ /* 0x0003e40000100a00 */
[C---:B-1----:R-:W-:Y:S02]  /*28450*/  HMMA.1688.F32.TF32 R80, R104.reuse, R128, R16 ;  /* 0x000000806850723c */ /* 0x042fe40000081010 */
[----:B------:R-:W4:Y:S04]  /*28460*/  LDL.LU.64 R16, [R1+0x1030] ;  /* 0x0010300001107983 */ /* 0x000f280000300a00 */
[----:B------:R-:W4:Y:S11]  /*28470*/  LDL.LU.64 R18, [R1+0x1038] ;  /* 0x0010380001127983 */ /* 0x000f360000300a00 */
[----:B------:R-:W-:Y:S06]  /*28480*/  @!UPT UIADD3 URZ, URZ, URZ, URZ ;  /* 0x0000003f3f3ff290 */ /* 0x000fec000fffe03f */
        /* <DEDUP_REMOVED lines=10> */
[----:B------:R-:W2:Y:S11]  /*28530*/  LDL.LU.64 R10, [R1+0x1018] ;  /* 0x00101800010a7983 */ /* 0x000eb60000300a00 */
[----:B------:R-:W-:Y:S06]  /*28540*/  @!UPT UIADD3 URZ, URZ, URZ, URZ ;  /* 0x0000003f3f3ff290 */ /* 0x000fec000fffe03f */
[----:B------:R-:W-:Y:S04]  /*28550*/  STL.64 [R1+0x270], R80 ;  /* 0x0002705001007387 */ /* 0x000fe80000100a00 */
[----:B------:R1:W-:Y:S01]  /*28560*/  STL.64 [R1+0x278], R82 ;  /* 0x0002785201007387 */ /* 0x0003e20000100a00 */
[C---:B------:R-:W-:Y:S08]  /*28570*/  HMMA.1688.F32.TF32 R88, R104.reuse, R144, R88 ;  /* 0x000000906858723c */ /* 0x040ff00000081058 */
[C---:B-1----:R-:W-:Y:S08]  /*28580*/  HMMA.1688.F32.TF32 R80, R104.reuse, R140, R84 ;  /* 0x0000008c6850723c */ /* 0x042ff00000081054 */
[C---:B------:R-:W-:Y:S07]  /*28590*/  HMMA.1688.F32.TF32 R72, R104.reuse, R136, R72 ;  /* 0x000000886848723c */ /* 0x040fee0000081048 */
[----:B------:R1:W-:Y:S04]  /*285a0*/  STL.64 [R1+0x290], R88 ;  /* 0x0002905801007387 */ /* 0x0003e80000100a00 */
[----:B------:R1:W-:Y:S04]  /*285b0*/  STL.64 [R1+0x298], R90 ;  /* 0x0002985a01007387 */ /* 0x0003e80000100a00 */
[----:B------:R-:W2:Y:S04]  /*285c0*/  LDL.LU.64 R120, [R1+0x1000] ;  /* 0x0010000001787983 */ /* 0x000ea80000300a00 */
[----:B------:R1:W-:Y:S04]  /*285d0*/  STL.64 [R1+0x2b0], R80 ;  /* 0x0002b05001007387 */ /* 0x0003e80000100a00 */
[----:B------:R1:W-:Y:S04]  /*285e0*/  STL.64 [R1+0x2b8], R82 ;  /* 0x0002b85201007387 */ /* 0x0003e80000100a00 */
[----:B------:R-:W2:Y:S04]  /*285f0*/  LDL.LU.64 R122, [R1+0x1008] ;  /* 0x00100800017a7983 */ /* 0x000ea80000300a00 */
[----:B------:R1:W-:Y:S04]  /*28600*/  STL.64 [R1+0x2e0], R72 ;  /* 0x0002e04801007387 */ /* 0x0003e80000100a00 */
[----:B------:R1:W-:Y:S04]  /*28610*/  STL.64 [R1+0x2e8], R74 ;  /* 0x0002e84a01007387 */ /* 0x0003e80000100a00 */
[----:B------:R-:W2:Y:S04]  /*28620*/  LDL.LU.64 R116, [R1+0xff0] ;  /* 0x000ff00001747983 */ /* 0x000ea80000300a00 */
[----:B------:R-:W2:Y:S04]  /*28630*/  LDL.LU.64 R118, [R1+0xff8] ;  /* 0x000ff80001767983 */ /* 0x000ea80000300a00 */
[----:B------:R-:W2:Y:S04]  /*28640*/  LDL.LU.64 R100, [R1+0xfe0] ;  /* 0x000fe00001647983 */ /* 0x000ea80000300a00 */
[----:B------:R-:W2:Y:S01]  /*28650*/  LDL.LU.64 R102, [R1+0xfe8] ;  /* 0x000fe80001667983 */ /* 0x000ea20000300a00 */
[----:B---3--:R-:W-:Y:S11]  /*28660*/  HMMA.1688.F32.TF32 R68, R104, R132, R68 ;  /* 0x000000846844723c */ /* 0x008ff60000081044 */
[----:B------:R-:W-:Y:S11]  /*28670*/  @!UPT UIADD3 URZ, URZ, URZ, URZ ;  /* 0x0000003f3f3ff290 */ /* 0x000ff6000fffe03f */
[----:B------:R-:W-:Y:S01]  /*28680*/  @!UPT UIADD3 URZ, URZ, URZ, URZ ;  /* 0x0000003f3f3ff290 */ /* 0x000fe2000fffe03f */
[----:B------:R3:W-:Y:S04]  /*28690*/  STL.64 [R1+0x2d0], R68 ;  /* 0x0002d04401007387 */ /* 0x0007e80000100a00 */
[----:B------:R1:W-:Y:S04]  /*286a0*/  STL.64 [R1+0x2d8], R70 ;  /* 0x0002d84601007387 */ /* 0x0003e80000100a00 */
[----:B------:R-:W2:Y:S04]  /*286b0*/  LDL.LU.64 R96, [R1+0xfd0] ;  /* 0x000fd00001607983 */ /* 0x000ea80000300a00 */
[----:B------:R-:W2:Y:S01]  /*286c0*/  LDL.LU.64 R98, [R1+0xfd8] ;  /* 0x000fd80001627983 */ /* 0x000ea20000300a00 */
[C---:B----4-:R-:W-:Y:S08]  /*286d0*/  HMMA.1688.F32.TF32 R16, R108.reuse, R124, R16 ;  /* 0x0000007c6c10723c */ /* 0x050ff00000081010 */
[C---:B--2---:R-:W-:Y:S11]  /*286e0*/  HMMA.1688.F32.TF32 R12, R108.reuse, R128, R12 ;  /* 0x000000806c0c723c */ /* 0x044ff6000008100c */
[----:B------:R-:W-:Y:S04]  /*286f0*/  @!UPT UIADD3 URZ, URZ, URZ, URZ ;  /* 0x0000003f3f3ff290 */ /* 0x000fe8000fffe03f */
[----:B------:R2:W-:Y:S04]  /*28700*/  STL.64 [R1+0x300], R16 ;  /* 0x0003001001007387 */ /* 0x0005e80000100a00 */
[----:B------:R4:W-:Y:S04]  /*28710*/  STL.64 [R1+0x308], R18 ;  /* 0x0003081201007387 */ /* 0x0009e80000100a00 */
[----:B------:R-:W2:Y:S04]  /*28720*/  LDL.LU.64 R92, [R1+0xfc0] ;  /* 0x000fc000015c7983 */ /* 0x000ea80000300a00 */
[----:B------:R-:W2:Y:S04]  /*28730*/  LDL.LU.64 R94, [R1+0xfc8] ;  /* 0x000fc800015e7983 */ /* 0x000ea80000300a00 */
[----:B-1----:R-:W2:Y:S04]  /*28740*/  LDL.LU.64 R88, [R1+0xfb0] ;  /* 0x000fb00001587983 */ /* 0x002ea80000300a00 */
[----:B------:R-:W2:Y:S01]  /*28750*/  LDL.LU.64 R90, [R1+0xfb8] ;  /* 0x000fb800015a7983 */ /* 0x000ea20000300a00 */
[C---:B------:R-:W-:Y:S03]  /*28760*/  HMMA.1688.F32.TF32 R8, R108.reuse, R152, R8 ;  /* 0x000000986c08723c */ /* 0x040fe60000081008 */
[----:B------:R1:W-:Y:S04]  /*28770*/  STL.64 [R1+0x310], R12 ;  /* 0x0003100c01007387 */ /* 0x0003e80000100a00 */
[----:B------:R1:W-:Y:S04]  /*28780*/  STL.64 [R1+0x318], R14 ;  /* 0x0003180e01007387 */ /* 0x0003e80000100a00 */
[----:B------:R-:W2:Y:S04]  /*28790*/  LDL.LU.64 R84, [R1+0xfa0] ;  /* 0x000fa00001547983 */ /* 0x000ea80000300a00 */
[----:B------:R-:W2:Y:S08]  /*287a0*/  LDL.LU.64 R86, [R1+0xfa8] ;  /* 0x000fa80001567983 */ /* 0x000eb00000300a00 */
[----:B------:R1:W-:Y:S04]  /*287b0*/  STL.64 [R1+0x330], R8 ;  /* 0x0003300801007387 */ /* 0x0003e80000100a00 */
[----:B------:R1:W-:Y:S04]  /*287c0*/  STL.64 [R1+0x338], R10 ;  /* 0x0003380a01007387 */ /* 0x0003e80000100a00 */
[----:B------:R-:W2:Y:S04]  /*287d0*/  LDL.LU.64 R80, [R1+0xf90] ;  /* 0x000f900001507983 */ /* 0x000ea80000300a00 */
[----:B------:R-:W2:Y:S04]  /*287e0*/  LDL.LU.64 R82, [R1+0xf98] ;  /* 0x000f980001527983 */ /* 0x000ea80000300a00 */
[----:B------:R-:W2:Y:S04]  /*287f0*/  LDL.LU.64 R72, [R1+0xf80] ;  /* 0x000f800001487983 */ /* 0x000ea80000300a00 */
[----:B------:R-:W2:Y:S04]  /*28800*/  LDL.LU.64 R74, [R1+0xf88] ;  /* 0x000f8800014a7983 */ /* 0x000ea80000300a00 */
[----:B---3--:R-:W3:Y:S04]  /*28810*/  LDL.LU.64 R68, [R1+0xf70] ;  /* 0x000f700001447983 */ /* 0x008ee80000300a00 */
[----:B------:R-:W3:Y:S04]  /*28820*/  LDL.LU.64 R70, [R1+0xf78] ;  /* 0x000f780001467983 */ /* 0x000ee80000300a00 */
[----:B--2---:R-:W2:Y:S04]  /*28830*/  LDL.LU.64 R16, [R1+0xf60] ;  /* 0x000f600001107983 */ /* 0x004ea80000300a00 */
[----:B----4-:R-:W2:Y:S04]  /*28840*/  LDL.LU.64 R18, [R1+0xf68] ;  /* 0x000f680001127983 */ /* 0x010ea80000300a00 */
[----:B-1----:R-:W2:Y:S04]  /*28850*/  LDL.LU.64 R12, [R1+0x4a0] ;  /* 0x0004a000010c7983 */ /* 0x002ea80000300a00 */
[----:B------:R-:W2:Y:S04]  /*28860*/  LDL.LU.64 R14, [R1+0x4a8] ;  /* 0x0004a800010e7983 */ /* 0x000ea80000300a00 */
[----:B------:R-:W2:Y:S04]  /*28870*/  LDL.LU.64 R8, [R1+0xf50] ;  /* 0x000f500001087983 */ /* 0x000ea80000300a00 */
[----:B------:R-:W2:Y:S01]  /*28880*/  LDL.LU.64 R10, [R1+0xf58] ;  /* 0x000f5800010a7983 */ /* 0x000ea20000300a00 */
[C---:B------:R-:W-:Y:S08]  /*28890*/  HMMA.1688.F32.TF32 R120, R108.reuse, R148, R120 ;  /* 0x000000946c78723c */ /* 0x040ff00000081078 */
[C---:B------:R-:W-:Y:S08]  /*288a0*/  HMMA.1688.F32.TF32 R104, R108.reuse, R144, R116 ;  /* 0x000000906c68723c */ /* 0x040ff00000081074 */
[C---:B------:R-:W-:Y:S07]  /*288b0*/  HMMA.1688.F32.TF32 R100, R108.reuse, R140, R100 ;  /* 0x0000008c6c64723c */ /* 0x040fee0000081064 */
        /* <DEDUP_REMOVED lines=9> */
[----:B------:R-:W-:Y:S01]  /*28950*/  LDS R107, [R7+0x2480] ;  /* 0x00248000076b7984 */ /* 0x000fe20000000800 */
[C---:B------:R-:W-:Y:S11]  /*28960*/  HMMA.1688.F32.TF32 R96, R108.reuse, R136, R96 ;  /* 0x000000886c60723c */ /* 0x040ff60000081060 */
[----:B------:R-:W-:Y:S11]  /*28970*/  @!UPT UIADD3 URZ, URZ, URZ, URZ ;  /* 0x0000003f3f3ff290 */ /* 0x000ff6000fffe03f */
[----:B------:R-:W-:Y:S01]  /*28980*/  @!UPT UIADD3 URZ, URZ, URZ, URZ ;  /* 0x0000003f3f3ff290 */ /* 0x000fe2000fffe03f */
[----:B------:R-:W-:Y:S04]  /*28990*/  STL.64 [R1+0x3c0], R96 ;  /* 0x0003c06001007387 */ /* 0x000fe80000100a00 */
[----:B------:R-:W-:Y:S01]  /*289a0*/  STL.64 [R1+0x3c8], R98 ;  /* 0x0003c86201007387 */ /* 0x000fe20000100a00 */
[----:B------:R-:W-:Y:S03]  /*289b0*/  HMMA.1688.F32.TF32 R92, R108, R132, R92 ;  /* 0x000000846c5c723c */ /* 0x000fe6000008105c */
[----:B------:R-:W-:Y:S04]  /*289c0*/  LDS R108, [R6+0x500] ;  /* 0x00050000066c7984 */ /* 0x000fe80000000800 */
[----:B------:R-:W-:Y:S01]  /*289d0*/  LDS R110, [R6+0x2500] ;  /* 0x00250000066e7984 */ /* 0x000fe20000000800 */
[C---:B------:R-:W-:Y:S03]  /*289e0*/  HMMA.1688.F32.TF32 R88, R112.reuse, R124, R88 ;  /* 0x0000007c7058723c */ /* 0x040fe60000081058 */
[----:B------:R-:W-:Y:S04]  /*289f0*/  LDS R109, [R7+0x500] ;  /* 0x00050000076d7984 */ /* 0x000fe80000000800 */
[----:B------:R-:W-:Y:S01]  /*28a00*/  LDS R111, [R7+0x2500] ;  /* 0x00250000076f7984 */ /* 0x000fe20000000800 */
[C---:B------:R-:W-:Y:S07]  /*28a10*/  HMMA.1688.F32.TF32 R84, R112.reuse, R128, R84 ;  /* 0x000000807054723c */ /* 0x040fee0000081054 */
[----:B------:R-:W-:Y:S04]  /*28a20*/  STL.64 [R1+0x3b0], R92 ;  /* 0x0003b05c01007387 */ /* 0x000fe80000100a00 */
[----:B------:R-:W-:Y:S01]  /*28a30*/  STL.64 [R1+0x3b8], R94 ;  /* 0x0003b85e01007387 */ /* 0x000fe20000100a00 */
[C---:B------:R-:W-:Y:S08]  /*28a40*/  HMMA.1688.F32.TF32 R80, R112.reuse, R152, R80 ;  /* 0x000000987050723c */ /* 0x040ff00000081050 */
[C---:B------:R-:W-:Y:S01]  /*28a50*/  HMMA.1688.F32.TF32 R72, R112.reuse, R148, R72 ;  /* 0x000000947048723c */ /* 0x040fe20000081048 */
[----:B------:R-:W-:Y:S04]  /*28a60*/  STL.64 [R1+0x3e0], R88 ;  /* 0x0003e05801007387 */ /* 0x000fe80000100a00 */
[----:B------:R-:W-:Y:S04]  /*28a70*/  STL.64 [R1+0x3e8], R90 ;  /* 0x0003e85a01007387 */ /* 0x000fe80000100a00 */
[----:B------:R1:W-:Y:S04]  /*28a80*/  STL.64 [R1+0x400], R84 ;  /* 0x0004005401007387 */ /* 0x0003e80000100a00 */
[----:B------:R2:W-:Y:S04]  /*28a90*/  STL.64 [R1+0x408], R86 ;  /* 0x0004085601007387 */ /* 0x0005e80000100a00 */
[----:B-1----:R-:W4:Y:S04]  /*28aa0*/  LDL.LU.64 R84, [R1+0xf40] ;  /* 0x000f400001547983 */ /* 0x002f280000300a00 */
[----:B------:R-:W-:Y:S04]  /*28ab0*/  STL.64 [R1+0x420], R80 ;  /* 0x0004205001007387 */ /* 0x000fe80000100a00 */
[----:B------:R-:W-:Y:S04]  /*28ac0*/  STL.64 [R1+0x428], R82 ;  /* 0x0004285201007387 */ /* 0x000fe80000100a00 */
[----:B--2---:R-:W4:Y:S04]  /*28ad0*/  LDL.LU.64 R86, [R1+0xf48] ;  /* 0x000f480001567983 */ /* 0x004f280000300a00 */
[----:B------:R-:W-:Y:S04]  /*28ae0*/  STL.64 [R1+0x430], R72 ;  /* 0x0004304801007387 */ /* 0x000fe80000100a00 */
[----:B------:R3:W-:Y:S01]  /*28af0*/  STL.64 [R1+0x438], R74 ;  /* 0x0004384a01007387 */ /* 0x0007e20000100a00 */
[C---:B------:R-:W-:Y:S03]  /*28b00*/  HMMA.1688.F32.TF32 R16, R112.reuse, R140, R16 ;  /* 0x0000008c7010723c */ /* 0x040fe60000081010 */
[----:B------:R-:W-:Y:S04]  /*28b10*/  LDS R80, [R6+0x400] ;  /* 0x0004000006507984 */ /* 0x000fe80000000800 */
[----:B------:R-:W-:Y:S01]  /*28b20*/  LDS R82, [R6+0x2400] ;  /* 0x0024000006527984 */ /* 0x000fe20000000800 */
[C---:B---3--:R-:W-:Y:S03]  /*28b30*/  HMMA.1688.F32.TF32 R72, R112.reuse, R144, R68 ;  /* 0x000000907048723c */ /* 0x048fe60000081044 */
[----:B------:R-:W2:Y:S04]  /*28b40*/  LDL.LU.64 R68, [R1+0xf30] ;  /* 0x000f300001447983 */ /* 0x000ea80000300a00 */
[----:B------:R-:W2:Y:S01]  /*28b50*/  LDL.LU.64 R70, [R1+0xf38] ;  /* 0x000f380001467983 */ /* 0x000ea20000300a00 */
[C---:B------:R-:W-:Y:S03]  /*28b60*/  HMMA.1688.F32.TF32 R12, R112.reuse, R136, R12 ;  /* 0x00000088700c723c */ /* 0x040fe6000008100c */
[----:B------:R-:W-:Y:S04]  /*28b70*/  LDS R81, [R7+0x400] ;  /* 0x0004000007517984 */ /* 0x000fe80000000800 */
[----:B------:R-:W4:Y:S01]  /*28b80*/  LDS R83, [R7+0x2400] ;  /* 0x0024000007537984 */ /* 0x000f220000000800 */
[----:B------:R-:W-:Y:S03]  /*28b90*/  HMMA.1688.F32.TF32 R8, R112, R132, R8 ;  /* 0x000000847008723c */ /* 0x000fe60000081008 */
[----:B------:R-:W-:Y:S04]  /*28ba0*/  LDS R112, [R6+0x580] ;  /* 0x0005800006707984 */ /* 0x000fe80000000800 */
[----:B------:R-:W-:Y:S04]  /*28bb0*/  LDS R114, [R6+0x2580] ;  /* 0x0025800006727984 */ /* 0x000fe80000000800 */
[----:B------:R-:W-:Y:S04]  /*28bc0*/  STL.64 [R1+0x450], R72 ;  /* 0x0004504801007387 */ /* 0x000fe80000100a00 */
[----:B------:R-:W-:Y:S04]  /*28bd0*/  STL.64 [R1+0x458], R74 ;  /* 0x0004584a01007387 */ /* 0x000fe80000100a00 */
[----:B------:R1:W-:Y:S04]  /*28be0*/  STL.64 [R1+0x470], R16 ;  /* 0x0004701001007387 */ /* 0x0003e80000100a00 */
[----:B------:R3:W-:Y:S04]  /*28bf0*/  STL.64 [R1+0x478], R18 ;  /* 0x0004781201007387 */ /* 0x0007e80000100a00 */
[----:B------:R-:W-:Y:S04]  /*28c00*/  LDS R113, [R7+0x580] ;  /* 0x0005800007717984 */ /* 0x000fe80000000800 */
[----:B-1----:R-:W2:Y:S04]  /*28c10*/  LDL.LU.64 R16, [R1+0xf20] ;  /* 0x000f200001107983 */ /* 0x002ea80000300a00 */
[----:B------:R-:W-:Y:S04]  /*28c20*/  STL.64 [R1+0x4a0], R12 ;  /* 0x0004a00c01007387 */ /* 0x000fe80000100a00 */
[----:B------:R-:W-:Y:S04]  /*28c30*/  STL.64 [R1+0x4a8], R14 ;  /* 0x0004a80e01007387 */ /* 0x000fe80000100a00 */
[----:B---3--:R-:W3:Y:S04]  /*28c40*/  LDL.LU.64 R18, [R1+0xf28] ;  /* 0x000f280001127983 */ /* 0x008ee80000300a00 */
[----:B------:R1:W-:Y:S04]  /*28c50*/  STL.64 [R1+0x490], R8 ;  /* 0x0004900801007387 */ /* 0x0003e80000100a00 */
[----:B------:R1:W-:Y:S04]  /*28c60*/  STL.64 [R1+0x498], R10 ;  /* 0x0004980a01007387 */ /* 0x0003e80000100a00 */
[----:B------:R-:W2:Y:S04]  /*28c70*/  LDS R115, [R7+0x2580] ;  /* 0x0025800007737984 */ /* 0x000ea80000000800 */
[----:B-1----:R-:W3:Y:S04]  /*28c80*/  LDL.LU.64 R8, [R1+0xf10] ;  /* 0x000f100001087983 */ /* 0x002ee80000300a00 */
[----:B------:R-:W3:Y:S04]  /*28c90*/  LDL.LU.64 R10, [R1+0xf18] ;  /* 0x000f1800010a7983 */ /* 0x000ee80000300a00 */
[----:B------:R-:W3:Y:S04]  /*28ca0*/  LDL.LU.64 R12, [R1+0x5a0] ;  /* 0x0005a000010c7983 */ /* 0x000ee80000300a00 */
[----:B------:R-:W3:Y:S04]  /*28cb0*/  LDL.LU.64 R14, [R1+0x5a8] ;  /* 0x0005a800010e7983 */ /* 0x000ee80000300a00 */
[----:B------:R-:W3:Y:S04]  /*28cc0*/  LDL.LU.64 R72, [R1+0x5c0] ;  /* 0x0005c00001487983 */ /* 0x000ee80000300a00 */
[----:B------:R-:W3:Y:S04]  /*28cd0*/  LDL.LU.64 R74, [R1+0x5c8] ;  /* 0x0005c800014a7983 */ /* 0x000ee80000300a00 */
[----:B------:R-:W3:Y:S04]  /*28ce0*/  LDL.LU.64 R96, [R1+0xf00] ;  /* 0x000f000001607983 */ /* 0x000ee80000300a00 */
[----:B------:R-:W3:Y:S01]  /*28cf0*/  LDL.LU.64 R98, [R1+0xf08] ;  /* 0x000f080001627983 */ /* 0x000ee20000300a00 */
[C---:B----4-:R-:W-:Y:S08]  /*28d00*/  HMMA.1688.F32.TF32 R84, R80.reuse, R124, R84 ;  /* 0x0000007c5054723c */ /* 0x050ff00000081054 */
[C---:B--2---:R-:W-:Y:S11]  /*28d10*/  HMMA.1688.F32.TF32 R68, R80.reuse, R128, R68 ;  /* 0x000000805044723c */ /* 0x044ff60000081044 */
[----:B------:R-:W-:Y:S04]  /*28d20*/  @!UPT UIADD3 URZ, URZ, URZ, URZ ;  /* 0x0000003f3f3ff290 */ /* 0x000fe8000fffe03f */
[----:B------:R-:W-:Y:S04]  /*28d30*/  STL.64 [R1+0x520], R84 ;  /* 0x0005205401007387 */ /* 0x000fe80000100a00 */
[----:B------:R-:W-:Y:S04]  /*28d40*/  STL.64 [R1+0x528], R86 ;  /* 0x0005285601007387 */ /* 0x000fe80000100a00 */
[----:B------:R-:W2:Y:S04]  /*28d50*/  LDL.LU.64 R92, [R1+0xef0] ;  /* 0x000ef000015c7983 */ /* 0x000ea80000300a00 */
[----:B------:R-:W2:Y:S04]  /*28d60*/  LDL.LU.64 R94, [R1+0xef8] ;  /* 0x000ef800015e7983 */ /* 0x000ea80000300a00 */
[----:B------:R1:W-:Y:S04]  /*28d70*/  STL.64 [R1+0x540], R68 ;  /* 0x0005404401007387 */ /* 0x0003e80000100a00 */
[----:B------:R4:W-:Y:S04]  /*28d80*/  STL.64 [R1+0x548], R70 ;  /* 0x0005484601007387 */ /* 0x0009e80000100a00 */
[----:B-1----:R-:W2:Y:S04]  /*28d90*/  LDL.LU.64 R68, [R1+0xee0] ;  /* 0x000ee00001447983 */ /* 0x002ea80000300a00 */
[----:B----4-:R-:W4:Y:S01]  /*28da0*/  LDL.LU.64 R70, [R1+0xee8] ;  /* 0x000ee80001467983 */ /* 0x010f220000300a00 */
[C---:B---3--:R-:W-:Y:S03]  /*28db0*/  HMMA.1688.F32.TF32 R84, R80.reuse, R152, R16 ;  /* 0x000000985054723c */ /* 0x048fe60000081010 */
[----:B------:R-:W3:Y:S04]  /*28dc0*/  LDL.LU.64 R16, [R1+0xed0] ;  /* 0x000ed00001107983 */ /* 0x000ee80000300a00 */
[----:B------:R-:W3:Y:S11]  /*28dd0*/  LDL.LU.64 R18, [R1+0xed8] ;  /* 0x000ed80001127983 */ /* 0x000ef60000300a00 */
[----:B------:R-:W-:Y:S05]  /*28de0*/  @!UPT UIADD3 URZ, URZ, URZ, URZ ;  /* 0x0000003f3f3ff290 */ /* 0x000fea000fffe03f */
[----:B------:R-:W-:Y:S04]  /*28df0*/  STL.64 [R1+0x560], R84 ;  /* 0x0005605401007387 */ /* 0x000fe80000100a00 */
[----:B------:R1:W-:Y:S02]  /*28e00*/  STL.64 [R1+0x568], R86 ;  /* 0x0005685601007387 */ /* 0x0003e40000100a00 */
[C---:B-1----:R-:W-:Y:S02]  /*28e10*/  HMMA.1688.F32.TF32 R84, R80.reuse, R148, R8 ;  /* 0x000000945054723c */ /* 0x042fe40000081008 */
[----:B------:R-:W3:Y:S04]  /*28e20*/  LDL.LU.64 R8, [R1+0xec0] ;  /* 0x000ec00001087983 */ /* 0x000ee80000300a00 */
[----:B------:R-:W3:Y:S02]  /*28e30*/  LDL.LU.64 R10, [R1+0xec8] ;  /* 0x000ec800010a7983 */ /* 0x000ee40000300a00 */
[C---:B------:R-:W-:Y:S08]  /*28e40*/  HMMA.1688.F32.TF32 R12, R80.reuse, R144, R12 ;  /* 0x00000090500c723c */ /* 0x040ff0000008100c */
[C---:B------:R-:W-:Y:S08]  /*28e50*/  HMMA.1688.F32.TF32 R100, R80.reuse, R140, R72 ;  /* 0x0000008c5064723c */ /* 0x040ff00000081048 */
[C---:B------:R-:W-:Y:S01]  /*28e60*/  HMMA.1688.F32.TF32 R96, R80.reuse, R136, R96 ;  /* 0x000000885060723c */ /* 0x040fe20000081060 */
[----:B------:R1:W-:Y:S04]  /*28e70*/  STL.64 [R1+0x580], R84 ;  /* 0x0005805401007387 */ /* 0x0003e80000100a00 */
[----:B------:R1:W-:Y:S04]  /*28e80*/  STL.64 [R1+0x588], R86 ;  /* 0x0005885601007387 */ /* 0x0003e80000100a00 */
[----:B------:R-:W3:Y:S04]  /*28e90*/  LDL.LU.64 R88, [R1+0xeb0] ;  /* 0x000eb00001587983 */ /* 0x000ee80000300a00 */
[----:B------:R-:W3:Y:S04]  /*28ea0*/  LDL.LU.64 R90, [R1+0xeb8] ;  /* 0x000eb800015a7983 */ /* 0x000ee80000300a00 */
[----:B------:R1:W-:Y:S04]  /*28eb0*/  STL.64 [R1+0x5a0], R12 ;  /* 0x0005a00c01007387 */ /* 0x0003e80000100a00 */
[----:B------:R1:W-:Y:S04]  /*28ec0*/  STL.64 [R1+0x5a8], R14 ;  /* 0x0005a80e01007387 */ /* 0x0003e80000100a00 */
[----:B-1----:R-:W3:Y:S04]  /*28ed0*/  LDL.LU.64 R84, [R1+0xea0] ;  /* 0x000ea00001547983 */ /* 0x002ee80000300a00 */
[----:B------:R-:W3:Y:S04]  /*28ee0*/  LDL.LU.64 R86, [R1+0xea8] ;  /* 0x000ea80001567983 */ /* 0x000ee80000300a00 */
[----:B------:R-:W3:Y:S04]  /*28ef0*/  LDL.LU.64 R12, [R1+0xe90] ;  /* 0x000e9000010c7983 */ /* 0x000ee80000300a00 */
[----:B------:R-:W3:Y:S04]  /*28f00*/  LDL.LU.64 R14, [R1+0xe98] ;  /* 0x000e9800010e7983 */ /* 0x000ee80000300a00 */
[----:B------:R-:W3:Y:S04]  /*28f10*/  LDL.LU.64 R72, [R1+0xe80] ;  /* 0x000e800001487983 */ /* 0x000ee80000300a00 */
[----:B------:R-:W3:Y:S04]  /*28f20*/  LDL.LU.64 R74, [R1+0xe88] ;  /* 0x000e8800014a7983 */ /* 0x000ee80000300a00 */
[----:B------:R-:W-:Y:S04]  /*28f30*/  STL.64 [R1+0x5c0], R100 ;  /* 0x0005c06401007387 */ /* 0x000fe80000100a00 */
[----:B------:R-:W-:Y:S04]  /*28f40*/  STL.64 [R1+0x5c8], R102 ;  /* 0x0005c86601007387 */ /* 0x000fe80000100a00 */
[----:B------:R-:W-:Y:S04]  /*28f50*/  STL.64 [R1+0x5f0], R96 ;  /* 0x0005f06001007387 */ /* 0x000fe80000100a00 */
[----:B------:R-:W-:Y:S01]  /*28f60*/  STL.64 [R1+0x5f8], R98 ;  /* 0x0005f86201007387 */ /* 0x000fe20000100a00 */
[----:B--2---:R-:W-:Y:S08]  /*28f70*/  HMMA.1688.F32.TF32 R92, R80, R132, R92 ;  /* 0x00000084505c723c */ /* 0x004ff0000008105c */
[C---:B----4-:R-:W-:Y:S01]  /*28f80*/  HMMA.1688.F32.TF32 R80, R104.reuse, R124, R68 ;  /* 0x0000007c6850723c */ /* 0x050fe20000081044 */
[----:B------:R-:W2:Y:S11]  /*28f90*/  LDL.LU.64 R68, [R1+0xe70] ;  /* 0x000e700001447983 */ /* 0x000eb60000300a00 */
[----:B------:R-:W-:Y:S03]  /*28fa0*/  @!UPT UIADD3 URZ, URZ, URZ, URZ ;  /* 0x0000003f3f3ff290 */ /* 0x000fe6000fffe03f */
[----:B------:R-:W-:Y:S04]  /*28fb0*/  STL.64 [R1+0x5e0], R92 ;  /* 0x0005e05c01007387 */ /* 0x000fe80000100a00 */
[----:B------:R-:W-:Y:S04]  /*28fc0*/  STL.64 [R1+0x5e8], R94 ;  /* 0x0005e85e01007387 */ /* 0x000fe80000100a00 */
[----:B------:R-:W2:Y:S04]  /*28fd0*/  LDL.LU.64 R70, [R1+0xe78] ;  /* 0x000e780001467983 */ /* 0x000ea80000300a00 */
[----:B------:R-:W-:Y:S04]  /*28fe0*/  STL.64 [R1+0x600], R80 ;  /* 0x0006005001007387 */ /* 0x000fe80000100a00 */
[----:B------:R3:W-:Y:S02]  /*28ff0*/  STL.64 [R1+0x608], R82 ;  /* 0x0006085201007387 */ /* 0x0007e40000100a00 */
[C---:B---3--:R-:W-:Y:S02]  /*29000*/  HMMA.1688.F32.TF32 R80, R104.reuse, R128, R16 ;  /* 0x000000806850723c */ /* 0x048fe40000081010 */
[----:B------:R-:W3:Y:S04]  /*29010*/  LDL.LU.64 R16, [R1+0xe60] ;  /* 0x000e600001107983 */ /* 0x000ee80000300a00 */
[----:B------:R-:W3:Y:S11]  /*29020*/  LDL.LU.64 R18, [R1+0xe68] ;  /* 0x000e680001127983 */ /* 0x000ef60000300a00 */
[----:B------:R-:W-:Y:S06]  /*29030*/  @!UPT UIADD3 URZ, URZ, URZ, URZ ;  /* 0x0000003f3f3ff290 */ /* 0x000fec000fffe03f */
[----:B------:R-:W-:Y:S04]  /*29040*/  STL.64 [R1+0x620], R80 ;  /* 0x0006205001007387 */ /* 0x000fe80000100a00 */
[----:B------:R1:W-:Y:S02]  /*29050*/  STL.64 [R1+0x628], R82 ;  /* 0x0006285201007387 */ /* 0x0003e40000100a00 */
[C---:B-1----:R-:W-:Y:S02]  /*29060*/  HMMA.1688.F32.TF32 R80, R104.reuse, R152, R8 ;  /* 0x000000986850723c */ /* 0x042fe40000081008 */
[----:B------:R-:W4:Y:S04]  /*29070*/  LDL.LU.64 R8, [R1+0xe50] ;  /* 0x000e500001087983 */ /* 0x000f280000300a00 */
[----:B------:R-:W4:Y:S02]  /*29080*/  LDL.LU.64 R10, [R1+0xe58] ;  /* 0x000e5800010a7983 */ /* 0x000f240000300a00 */
[C---:B------:R-:W-:Y:S08]  /*29090*/  HMMA.1688.F32.TF32 R88, R104.reuse, R148, R88 ;  /* 0x000000946858723c */ /* 0x040ff00000081058 */
[C---:B------:R-:W-:Y:S07]  /*290a0*/  HMMA.1688.F32.TF32 R84, R104.reuse, R144, R84 ;  /* 0x000000906854723c */ /* 0x040fee0000081054 */
[----:B------:R-:W-:Y:S04]  /*290b0*/  STL.64 [R1+0x640], R80 ;  /* 0x0006405001007387 */ /* 0x000fe80000100a00 */
[----:B------:R1:W-:Y:S04]  /*290c0*/  STL.64 [R1+0x648], R82 ;  /* 0x0006485201007387 */ /* 0x0003e80000100a00 */
[----:B------:R2:W-:Y:S01]  /*290d0*/  STL.64 [R1+0x660], R88 ;  /* 0x0006605801007387 */ /* 0x0005e20000100a00 */
[C---:B-1----:R-:W-:Y:S03]  /*290e0*/  HMMA.1688.F32.TF32 R80, R104.reuse, R140, R12 ;  /* 0x0000008c6850723c */ /* 0x042fe6000008100c */
[----:B------:R1:W-:Y:S04]  /*290f0*/  STL.64 [R1+0x668], R90 ;  /* 0x0006685a01007387 */ /* 0x0003e80000100a00 */
[----:B------:R-:W4:Y:S01]  /*29100*/  LDL.LU.64 R12, [R1+0xe40] ;  /* 0x000e4000010c7983 */ /* 0x000f220000300a00 */
[C---:B------:R-:W-:Y:S03]  /*29110*/  HMMA.1688.F32.TF32 R72, R104.reuse, R136, R72 ;  /* 0x000000886848723c */ /* 0x040fe60000081048 */
[----:B------:R1:W-:Y:S04]  /*29120*/  STL.64 [R1+0x800], R84 ;  /* 0x0008005401007387 */ /* 0x0003e80000100a00 */
[----:B------:R1:W-:Y:S04]  /*29130*/  STL.64 [R1+0x808], R86 ;  /* 0x0008085601007387 */ /* 0x0003e80000100a00 */
[----:B------:R-:W4:Y:S04]  /*29140*/  LDL.LU.64 R14, [R1+0xe48] ;  /* 0x000e4800010e7983 */ /* 0x000f280000300a00 */
[----:B------:R1:W-:Y:S04]  /*29150*/  STL.64 [R1+0x820], R80 ;  /* 0x0008205001007387 */ /* 0x0003e80000100a00 */
[----:B------:R1:W-:Y:S04]  /*29160*/  STL.64 [R1+0x828], R82 ;  /* 0x0008285201007387 */ /* 0x0003e80000100a00 */
[----:B------:R-:W4:Y:S04]  /*29170*/  LDL.LU.64 R120, [R1+0xe30] ;  /* 0x000e300001787983 */ /* 0x000f280000300a00 */
[----:B------:R-:W4:Y:S04]  /*29180*/  LDL.LU.64 R122, [R1+0xe38] ;  /* 0x000e3800017a7983 */ /* 0x000f280000300a00 */
[----:B------:R-:W-:Y:S04]  /*29190*/  STL.64 [R1+0x850], R72 ;  /* 0x0008504801007387 */ /* 0x000fe80000100a00 */
[----:B------:R-:W-:Y:S04]  /*291a0*/  STL.64 [R1+0x858], R74 ;  /* 0x0008584a01007387 */ /* 0x000fe80000100a00 */
[----:B------:R-:W4:Y:S04]  /*291b0*/  LDL.LU.64 R116, [R1+0xe20] ;  /* 0x000e200001747983 */ /* 0x000f280000300a00 */
[----:B------:R-:W4:Y:S04]  /*291c0*/  LDL.LU.64 R118, [R1+0xe28] ;  /* 0x000e280001767983 */ /* 0x000f280000300a00 */
[----:B------:R-:W4:Y:S04]  /*291d0*/  LDL.LU.64 R100, [R1+0xe10] ;  /* 0x000e100001647983 */ /* 0x000f280000300a00 */
[----:B------:R-:W4:Y:S01]  /*291e0*/  LDL.LU.64 R102, [R1+0xe18] ;  /* 0x000e180001667983 */ /* 0x000f220000300a00 */
[----:B--2---:R-:W-:Y:S08]  /*291f0*/  HMMA.1688.F32.TF32 R68, R104, R132, R68 ;  /* 0x000000846844723c */ /* 0x004ff00000081044 */
[C---:B---3--:R-:W-:Y:S11]  /*29200*/  HMMA.1688.F32.TF32 R16, R108.reuse, R124, R16 ;  /* 0x0000007c6c10723c */ /* 0x048ff60000081010 */
[----:B------:R-:W-:Y:S04]  /*29210*/  @!UPT UIADD3 URZ, URZ, URZ, URZ ;  /* 0x0000003f3f3ff290 */ /* 0x000fe8000fffe03f */
[----:B------:R-:W-:Y:S04]  /*29220*/  STL.64 [R1+0x840], R68 ;  /* 0x0008404401007387 */ /* 0x000fe80000100a00 */
[----:B------:R-:W-:Y:S04]  /*29230*/  STL.64 [R1+0x848], R70 ;  /* 0x0008484601007387 */ /* 0x000fe80000100a00 */
[----:B------:R-:W2:Y:S04]  /*29240*/  LDL.LU.64 R96, [R1+0xe00] ;  /* 0x000e000001607983 */ /* 0x000ea80000300a00 */
[----:B------:R-:W2:Y:S01]  /*29250*/  LDL.LU.64 R98, [R1+0xe08] ;  /* 0x000e080001627983 */ /* 0x000ea20000300a00 */
[C---:B----4-:R-:W-:Y:S03]  /*29260*/  HMMA.1688.F32.TF32 R8, R108.reuse, R128, R8 ;  /* 0x000000806c08723c */ /* 0x050fe60000081008 */
[----:B------:R-:W-:Y:S04]  /*29270*/  STL.64 [R1+0x870], R16 ;  /* 0x0008701001007387 */ /* 0x000fe80000100a00 */
[----:B------:R-:W-:Y:S04]  /*29280*/  STL.64 [R1+0x878], R18 ;  /* 0x0008781201007387 */ /* 0x000fe80000100a00 */
[----:B------:R-:W3:Y:S04]  /*29290*/  LDL.LU.64 R92, [R1+0xdf0] ;  /* 0x000df000015c7983 */ /* 0x000ee80000300a00 */
[----:B------:R-:W3:Y:S04]  /*292a0*/  LDL.LU.64 R94, [R1+0xdf8] ;  /* 0x000df800015e7983 */ /* 0x000ee80000300a00 */
[----:B------:R-:W4:Y:S04]  /*292b0*/  LDL.LU.64 R88, [R1+0xde0] ;  /* 0x000de00001587983 */ /* 0x000f280000300a00 */
[----:B-1----:R-:W4:Y:S04]  /*292c0*/  LDL.LU.64 R90, [R1+0xde8] ;  /* 0x000de800015a7983 */ /* 0x002f280000300a00 */
[----:B------:R1:W-:Y:S04]  /*292d0*/  STL.64 [R1+0x890], R8 ;  /* 0x0008900801007387 */ /* 0x0003e80000100a00 */
[----:B------:R1:W-:Y:S04]  /*292e0*/  STL.64 [R1+0x898], R10 ;  /* 0x0008980a01007387 */ /* 0x0003e80000100a00 */
[----:B------:R-:W4:Y:S04]  /*292f0*/  LDL.LU.64 R84, [R1+0xdd0] ;  /* 0x000dd00001547983 */ /* 0x000f280000300a00 */
[----:B------:R-:W4:Y:S04]  /*29300*/  LDL.LU.64 R86, [R1+0xdd8] ;  /* 0x000dd80001567983 */ /* 0x000f280000300a00 */
[----:B------:R-:W4:Y:S04]  /*29310*/  LDL.LU.64 R80, [R1+0xdc0] ;  /* 0x000dc00001507983 */ /* 0x000f280000300a00 */
[----:B------:R-:W4:Y:S04]  /*29320*/  LDL.LU.64 R82, [R1+0xdc8] ;  /* 0x000dc80001527983 */ /* 0x000f280000300a00 */
[----:B-1----:R-:W4:Y:S04]  /*29330*/  LDL.LU.64 R8, [R1+0xdb0] ;  /* 0x000db00001087983 */ /* 0x002f280000300a00 */
[----:B------:R-:W4:Y:S04]  /*29340*/  LDL.LU.64 R10, [R1+0xdb8] ;  /* 0x000db800010a7983 */ /* 0x000f280000300a00 */
[----:B------:R-:W4:Y:S04]  /*29350*/  LDL.LU.64 R72, [R1+0xda0] ;  /* 0x000da00001487983 */ /* 0x000f280000300a00 */
[----:B------:R-:W4:Y:S04]  /*29360*/  LDL.LU.64 R74, [R1+0xda8] ;  /* 0x000da800014a7983 */ /* 0x000f280000300a00 */
[----:B------:R-:W4:Y:S04]  /*29370*/  LDL.LU.64 R68, [R1+0xd90] ;  /* 0x000d900001447983 */ /* 0x000f280000300a00 */
[----:B------:R-:W4:Y:S04]  /*29380*/  LDL.LU.64 R70, [R1+0xd98] ;  /* 0x000d980001467983 */ /* 0x000f280000300a00 */
[----:B------:R-:W4:Y:S04]  /*29390*/  LDL.LU.64 R16, [R1+0xd80] ;  /* 0x000d800001107983 */ /* 0x000f280000300a00 */
[----:B------:R-:W4:Y:S01]  /*293a0*/  LDL.LU.64 R18, [R1+0xd88] ;  /* 0x000d880001127983 */ /* 0x000f220000300a00 */
[C---:B------:R-:W-:Y:S03]  /*293b0*/  HMMA.1688.F32.TF32 R104, R108.reuse, R152, R12 ;  /* 0x000000986c68723c */ /* 0x040fe6000008100c */
[----:B------:R-:W4:Y:S04]  /*293c0*/  LDL.LU.64 R12, [R1+0xd70] ;  /* 0x000d7000010c7983 */ /* 0x000f280000300a00 */
[----:B------:R-:W4:Y:S01]  /*293d0*/  LDL.LU.64 R14, [R1+0xd78] ;  /* 0x000d7800010e7983 */ /* 0x000f220000300a00 */
[C---:B------:R-:W-:Y:S08]  /*293e0*/  HMMA.1688.F32.TF32 R120, R108.reuse, R148, R120 ;  /* 0x000000946c78723c */ /* 0x040ff00000081078 */
[C---:B------:R-:W-:Y:S07]  /*293f0*/  HMMA.1688.F32.TF32 R116, R108.reuse, R144, R116 ;  /* 0x000000906c74723c */ /* 0x040fee0000081074 */
[----:B------:R-:W-:Y:S04]  /*29400*/  STL.64 [R1+0x8a0], R104 ;  /* 0x0008a06801007387 */ /* 0x000fe80000100a00 */
[----:B------:R1:W-:Y:S02]  /*29410*/  STL.64 [R1+0x8a8], R106 ;  /* 0x0008a86a01007387 */ /* 0x0003e40000100a00 */
[C---:B-1----:R-:W-:Y:S02]  /*29420*/  HMMA.1688.F32.TF32 R104, R108.reuse, R140, R100 ;  /* 0x0000008c6c68723c */ /* 0x042fe40000081064 */
[----:B------:R-:W-:Y:S04]  /*29430*/  STL.64 [R1+0x8c0], R120 ;  /* 0x0008c07801007387 */ /* 0x000fe80000100a00 */
[----:B------:R-:W-:Y:S04]  /*29440*/  STL.64 [R1+0x8c8], R122 ;  /* 0x0008c87a01007387 */ /* 0x000fe80000100a00 */
[----:B------:R-:W-:Y:S04]  /*29450*/  STL.64 [R1+0x8e0], R116 ;  /* 0x0008e07401007387 */ /* 0x000fe80000100a00 */
[----:B------:R-:W-:Y:S09]  /*29460*/  STL.64 [R1+0x8e8], R118 ;  /* 0x0008e87601007387 */ /* 0x000ff20000100a00 */
[----:B------:R-:W-:Y:S04]  /*29470*/  STL.64 [R1+0x900], R104 ;  /* 0x0009006801007387 */ /* 0x000fe80000100a00 */
[----:B------:R-:W-:Y:S04]  /*29480*/  STL.64 [R1+0x908], R106 ;  /* 0x0009086a01007387 */ /* 0x000fe80000100a00 */
[----:B------:R-:W-:Y:S04]  /*29490*/  LDS R104, [R6+0x680] ;  /* 0x0006800006687984 */ /* 0x000fe80000000800 */
[----:B------:R-:W-:Y:S04]  /*294a0*/  LDS R106, [R6+0x2680] ;  /* 0x00268000066a7984 */ /* 0x000fe80000000800 */
[----:B------:R-:W-:Y:S04]  /*294b0*/  LDS R105, [R7+0x680] ;  /* 0x0006800007697984 */ /* 0x000fe80000000800 */
[----:B------:R-:W-:Y:S01]  /*294c0*/  LDS R107, [R7+0x2680] ;  /* 0x00268000076b7984 */ /* 0x000fe20000000800 */
[C---:B--2---:R-:W-:Y:S08]  /*294d0*/  HMMA.1688.F32.TF32 R100, R108.reuse, R136, R96 ;  /* 0x000000886c64723c */ /* 0x044ff00000081060 */
[----:B---3--:R-:W-:Y:S11]  /*294e0*/  HMMA.1688.F32.TF32 R96, R108, R132, R92 ;  /* 0x000000846c60723c */ /* 0x008ff6000008105c */
[----:B------:R-:W-:Y:S04]  /*294f0*/  @!UPT UIADD3 URZ, URZ, URZ, URZ ;  /* 0x0000003f3f3ff290 */ /* 0x000fe8000fffe03f */
[----:B------:R-:W-:Y:S04]  /*29500*/  STL.64 [R1+0x940], R100 ;  /* 0x0009406401007387 */ /* 0x000fe80000100a00 */
[----:B------:R-:W-:Y:S01]  /*29510*/  LDS R108, [R6+0x700] ;  /* 0x00070000066c7984 */ /* 0x000fe20000000800 */
[C---:B----4-:R-:W-:Y:S03]  /*29520*/  HMMA.1688.F32.TF32 R92, R112.reuse, R124, R88 ;  /* 0x0000007c705c723c */ /* 0x050fe60000081058 */
[----:B------:R-:W-:Y:S04]  /*29530*/  LDS R110, [R6+0x2700] ;  /* 0x00270000066e7984 */ /* 0x000fe80000000800 */
[----:B------:R-:W-:Y:S04]  /*29540*/  LDS R109, [R7+0x700] ;  /* 0x00070000076d7984 */ /* 0x000fe80000000800 */
[----:B------:R-:W-:Y:S01]  /*29550*/  LDS R111, [R7+0x2700] ;  /* 0x00270000076f7984 */ /* 0x000fe20000000800 */
[C---:B------:R-:W-:Y:S08]  /*29560*/  HMMA.1688.F32.TF32 R88, R112.reuse, R128, R84 ;  /* 0x000000807058723c */ /* 0x040ff00000081054 */
[C---:B------:R-:W-:Y:S01]  /*29570*/  HMMA.1688.F32.TF32 R84, R112.reuse, R152, R80 ;  /* 0x000000987054723c */ /* 0x040fe20000081050 */
        /* <DEDUP_REMOVED lines=8> */
[----:B------:R-:W2:Y:S04]  /*29600*/  LDL.LU.64 R8, [R1+0xb60] ;  /* 0x000b600001087983 */ /* 0x000ea80000300a00 */
[----:B------:R-:W-:Y:S04]  /*29610*/  STL.64 [R1+0x9e0], R84 ;  /* 0x0009e05401007387 */ /* 0x000fe80000100a00 */
[----:B------:R-:W-:Y:S04]  /*29620*/  STL.64 [R1+0x9e8], R86 ;  /* 0x0009e85601007387 */ /* 0x000fe80000100a00 */
[----:B------:R-:W2:Y:S04]  /*29630*/  LDL.LU.64 R10, [R1+0xb68] ;  /* 0x000b6800010a7983 */ /* 0x000ea80000300a00 */
[----:B------:R-:W-:Y:S04]  /*29640*/  STL.64 [R1+0xa10], R80 ;  /* 0x000a105001007387 */ /* 0x000fe80000100a00 */
[----:B------:R1:W-:Y:S02]  /*29650*/  STL.64 [R1+0xa18], R82 ;  /* 0x000a185201007387 */ /* 0x0003e40000100a00 */
[C---:B-1----:R-:W-:Y:S08]  /*29660*/  HMMA.1688.F32.TF32 R80, R112.reuse, R144, R72 ;  /* 0x000000907050723c */ /* 0x042ff00000081048 */
[C---:B------:R-:W-:Y:S08]  /*29670*/  HMMA.1688.F32.TF32 R72, R112.reuse, R140, R68 ;  /* 0x0000008c7048723c */ /* 0x040ff00000081044 */
[C---:B------:R-:W-:Y:S07]  /*29680*/  HMMA.1688.F32.TF32 R16, R112.reuse, R136, R16 ;  /* 0x000000887010723c */ /* 0x040fee0000081010 */
[----:B------:R-:W-:Y:S04]  /*29690*/  STL.64 [R1+0xa30], R80 ;  /* 0x000a305001007387 */ /* 0x000fe80000100a00 */
[----:B------:R-:W-:Y:S04]  /*296a0*/  STL.64 [R1+0xa38], R82 ;  /* 0x000a385201007387 */ /* 0x000fe80000100a00 */
[----:B------:R-:W3:Y:S04]  /*296b0*/  LDL.LU.64 R68, [R1+0xb00] ;  /* 0x000b000001447983 */ /* 0x000ee80000300a00 */
[----:B------:R-:W-:Y:S04]  /*296c0*/  STL.64 [R1+0xa60], R72 ;  /* 0x000a604801007387 */ /* 0x000fe80000100a00 */
[----:B------:R-:W-:Y:S04]  /*296d0*/  STL.64 [R1+0xa68], R74 ;  /* 0x000a684a01007387 */ /* 0x000fe80000100a00 */
[----:B------:R-:W3:Y:S04]  /*296e0*/  LDL.LU.64 R70, [R1+0xb08] ;  /* 0x000b080001467983 */ /* 0x000ee80000300a00 */
[----:B------:R1:W-:Y:S04]  /*296f0*/  STL.64 [R1+0xa90], R16 ;  /* 0x000a901001007387 */ /* 0x0003e80000100a00 */
[----:B------:R4:W-:Y:S04]  /*29700*/  STL.64 [R1+0xa98], R18 ;  /* 0x000a981201007387 */ /* 0x0009e80000100a00 */
[----:B------:R-:W-:Y:S04]  /*29710*/  LDS R80, [R6+0x600] ;  /* 0x0006000006507984 */ /* 0x000fe80000000800 */
[----:B-1----:R-:W3:Y:S04]  /*29720*/  LDL.LU.64 R16, [R1+0xa50] ;  /* 0x000a500001107983 */ /* 0x002ee80000300a00 */
[----:B----4-:R-:W3:Y:S04]  /*29730*/  LDL.LU.64 R18, [R1+0xa58] ;  /* 0x000a580001127983 */ /* 0x010ee80000300a00 */
[----:B------:R-:W-:Y:S04]  /*29740*/  LDS R82, [R6+0x2600] ;  /* 0x0026000006527984 */ /* 0x000fe80000000800 */
[----:B------:R-:W-:Y:S04]  /*29750*/  LDS R81, [R7+0x600] ;  /* 0x0006000007517984 */ /* 0x000fe80000000800 */
[----:B------:R-:W2:Y:S01]  /*29760*/  LDS R83, [R7+0x2600] ;  /* 0x0026000007537984 */ /* 0x000ea20000000800 */
[----:B------:R-:W-:Y:S03]  /*29770*/  HMMA.1688.F32.TF32 R12, R112, R132, R12 ;  /* 0x00000084700c723c */ /* 0x000fe6000008100c */
[----:B------:R-:W-:Y:S04]  /*29780*/  LDS R112, [R6+0x780] ;  /* 0x0007800006707984 */ /* 0x000fe80000000800 */
[----:B------:R-:W-:Y:S04]  /*29790*/  LDS R114, [R6+0x2780] ;  /* 0x0027800006727984 */ /* 0x000fe80000000800 */
[----:B------:R-:W-:Y:S04]  /*297a0*/  LDS R113, [R7+0x780] ;  /* 0x0007800007717984 */ /* 0x000fe80000000800 */
[----:B------:R-:W1:Y:S08]  /*297b0*/  LDS R115, [R7+0x2780] ;  /* 0x0027800007737984 */ /* 0x000e700000000800 */
        /* <DEDUP_REMOVED lines=10> */
[C---:B--2---:R-:W-:Y:S11]  /*29860*/  HMMA.1688.F32.TF32 R8, R80.reuse, R124, R8 ;  /* 0x0000007c5008723c */ /* 0x044ff60000081008 */
[----:B------:R-:W-:Y:S11]  /*29870*/  @!UPT UIADD3 URZ, URZ, URZ, URZ ;  /* 0x0000003f3f3ff290 */ /* 0x000ff6000fffe03f */
[----:B------:R-:W-:Y:S01]  /*29880*/  @!UPT UIADD3 URZ, URZ, URZ, URZ ;  /* 0x0000003f3f3ff290 */ /* 0x000fe2000fffe03f */
[----:B------:R1:W-:Y:S04]  /*29890*/  STL.64 [R1+0xb70], R8 ;  /* 0x000b700801007387 */ /* 0x0003e80000100a00 */
[----:B------:R2:W-:Y:S04]  /*298a0*/  STL.64 [R1+0xb78], R10 ;  /* 0x000b780a01007387 */ /* 0x0005e80000100a00 */
[----:B-1----:R-:W4:Y:S04]  /*298b0*/  LDL.LU.64 R8, [R1+0x920] ;  /* 0x0009200001087983 */ /* 0x002f280000300a00 */
[----:B--2---:R-:W4:Y:S01]  /*298c0*/  LDL.LU.64 R10, [R1+0x928] ;  /* 0x00092800010a7983 */ /* 0x004f220000300a00 */
[C---:B---3--:R-:W-:Y:S03]  /*298d0*/  HMMA.1688.F32.TF32 R84, R80.reuse, R128, R68 ;  /* 0x000000805054723c */ /* 0x048fe60000081044 */
[----:B------:R-:W2:Y:S04]  /*298e0*/  LDL.LU.64 R68, [R1+0x7d0] ;  /* 0x0007d00001447983 */ /* 0x000ea80000300a00 */
[----:B------:R-:W2:Y:S11]  /*298f0*/  LDL.LU.64 R70, [R1+0x7d8] ;  /* 0x0007d80001467983 */ /* 0x000eb60000300a00 */
        /* <DEDUP_REMOVED lines=9> */
[----:B------:R1:W-:Y:S07]  /*29990*/  STL.64 [R1+0xb50], R84 ;  /* 0x000b505401007387 */ /* 0x0003ee0000100a00 */
[C---:B------:R-:W-:Y:S01]  /*299a0*/  HMMA.1688.F32.TF32 R92, R80.reuse, R136, R92 ;  /* 0x00000088505c723c */ /* 0x040fe2000008105c */
        /* <DEDUP_REMOVED lines=15> */
[----:B----4-:R-:W-:Y:S03]  /*29aa0*/  HMMA.1688.F32.TF32 R80, R80, R132, R8 ;  /* 0x000000845050723c */ /* 0x010fe60000081008 */
[----:B------:R-:W4:Y:S04]  /*29ab0*/  LDL.LU.64 R8, [R1+0x770] ;  /* 0x0007700001087983 */ /* 0x000f280000300a00 */
[----:B------:R-:W-:Y:S04]  /*29ac0*/  STL.64 [R1+0xb10], R92 ;  /* 0x000b105c01007387 */ /* 0x000fe80000100a00 */
[----:B------:R-:W-:Y:S04]  /*29ad0*/  STL.64 [R1+0xb18], R94 ;  /* 0x000b185e01007387 */ /* 0x000fe80000100a00 */
[----:B------:R-:W4:Y:S08]  /*29ae0*/  LDL.LU.64 R10, [R1+0x778] ;  /* 0x00077800010a7983 */ /* 0x000f300000300a00 */
        /* <DEDUP_REMOVED lines=8> */
[C---:B---3--:R-:W-:Y:S02]  /*29b70*/  HMMA.1688.F32.TF32 R80, R104.reuse, R128, R16 ;  /* 0x000000806850723c */ /* 0x048fe40000081010 */
[----:B------:R-:W3:Y:S04]  /*29b80*/  LDL.LU.64 R16, [R1+0x750] ;  /* 0x0007500001107983 */ /* 0x000ee80000300a00 */
[----:B------:R-:W3:Y:S11]  /*29b90*/  LDL.LU.64 R18, [R1+0x758] ;  /* 0x0007580001127983 */ /* 0x000ef60000300a00 */
[----:B------:R-:W-:Y:S06]  /*29ba0*/  @!UPT UIADD3 URZ, URZ, URZ, URZ ;  /* 0x0000003f3f3ff290 */ /* 0x000fec000fffe03f */
[----:B------:R-:W-:Y:S04]  /*29bb0*/  STL.64 [R1+0xa20], R80 ;  /* 0x000a205001007387 */ /* 0x000fe80000100a00 */
[----:B------:R1:W-:Y:S01]  /*29bc0*/  STL.64 [R1+0xa28], R82 ;  /* 0x000a285201007387 */ /* 0x0003e20000100a00 */
[C---:B------:R-:W-:Y:S08]  /*29bd0*/  HMMA.1688.F32.TF32 R88, R104.reuse, R152, R88 ;  /* 0x000000986858723c */ /* 0x040ff00000081058 */
[C---:B------:R-:W-:Y:S08]  /*29be0*/  HMMA.1688.F32.TF32 R84, R104.reuse, R148, R84 ;  /* 0x000000946854723c */ /* 0x040ff00000081054 */
[C---:B-1----:R-:W-:Y:S08]  /*29bf0*/  HMMA.1688.F32.TF32 R80, R104.reuse, R144, R12 ;  /* 0x000000906850723c */ /* 0x042ff0000008100c */
[C---:B------:R-:W-:Y:S01]  /*29c00*/  HMMA.1688.F32.TF32 R72, R104.reuse, R140, R72 ;  /* 0x0000008c6848723c */ /* 0x040fe20000081048 */
[----:B------:R-:W-:Y:S04]  /*29c10*/  STL.64 [R1+0xa00], R88 ;  /* 0x000a005801007387 */ /* 0x000fe80000100a00 */
[----:B------:R-:W-:Y:S04]  /*29c20*/  STL.64 [R1+0xa08], R90 ;  /* 0x000a085a01007387 */ /* 0x000fe80000100a00 */
[----:B------:R-:W3:Y:S04]  /*29c30*/  LDL.LU.64 R12, [R1+0x740] ;  /* 0x00074000010c7983 */ /* 0x000ee80000300a00 */
[----:B------:R-:W-:Y:S04]  /*29c40*/  STL.64 [R1+0x9a0], R84 ;  /* 0x0009a05401007387 */ /* 0x000fe80000100a00 */
[----:B------:R-:W-:Y:S04]  /*29c50*/  STL.64 [R1+0x9a8], R86 ;  /* 0x0009a85601007387 */ /* 0x000fe80000100a00 */
[----:B------:R-:W3:Y:S04]  /*29c60*/  LDL.LU.64 R14, [R1+0x748] ;  /* 0x00074800010e7983 */ /* 0x000ee80000300a00 */
[----:B------:R-:W-:Y:S04]  /*29c70*/  STL.64 [R1+0x990], R80 ;  /* 0x0009905001007387 */ /* 0x000fe80000100a00 */
[----:B------:R-:W-:Y:S04]  /*29c80*/  STL.64 [R1+0x998], R82 ;  /* 0x0009985201007387 */ /* 0x000fe80000100a00 */
[----:B------:R-:W3:Y:S04]  /*29c90*/  LDL.LU.64 R120, [R1+0x730] ;  /* 0x0007300001787983 */ /* 0x000ee80000300a00 */
[----:B------:R-:W3:Y:S04]  /*29ca0*/  LDL.LU.64 R122, [R1+0x738] ;  /* 0x00073800017a7983 */ /* 0x000ee80000300a00 */
[----:B------:R-:W-:Y:S04]  /*29cb0*/  STL.64 [R1+0x970], R72 ;  /* 0x0009704801007387 */ /* 0x000fe80000100a00 */
[----:B------:R4:W-:Y:S04]  /*29cc0*/  STL.64 [R1+0x978], R74 ;  /* 0x0009784a01007387 */ /* 0x0009e80000100a00 */
[----:B------:R-:W3:Y:S04]  /*29cd0*/  LDL.LU.64 R116, [R1+0x720] ;  /* 0x0007200001747983 */ /* 0x000ee80000300a00 */
[----:B------:R-:W3:Y:S01]  /*29ce0*/  LDL.LU.64 R118, [R1+0x728] ;  /* 0x0007280001767983 */ /* 0x000ee20000300a00 */
[C---:B----4-:R-:W-:Y:S03]  /*29cf0*/  HMMA.1688.F32.TF32 R72, R104.reuse, R136, R8 ;  /* 0x000000886848723c */ /* 0x050fe60000081008 */
[----:B------:R-:W4:Y:S04]  /*29d00*/  LDL.LU.64 R8, [R1+0x710] ;  /* 0x0007100001087983 */ /* 0x000f280000300a00 */
[----:B------:R-:W4:Y:S01]  /*29d10*/  LDL.LU.64 R10, [R1+0x718] ;  /* 0x00071800010a7983 */ /* 0x000f220000300a00 */
[----:B--2---:R-:W-:Y:S11]  /*29d20*/  HMMA.1688.F32.TF32 R68, R104, R132, R68 ;  /* 0x000000846844723c */ /* 0x004ff60000081044 */
[----:B------:R-:W-:Y:S04]  /*29d30*/  @!UPT UIADD3 URZ, URZ, URZ, URZ ;  /* 0x0000003f3f3ff290 */ /* 0x000fe8000fffe03f */
[----:B------:R1:W-:Y:S04]  /*29d40*/  STL.64 [R1+0x960], R72 ;  /* 0x0009604801007387 */ /* 0x0003e80000100a00 */
[----:B------:R2:W-:Y:S04]  /*29d50*/  STL.64 [R1+0x968], R74 ;  /* 0x0009684a01007387 */ /* 0x0005e80000100a00 */
[----:B------:R-:W4:Y:S04]  /*29d60*/  LDL.LU.64 R100, [R1+0x700] ;  /* 0x0007000001647983 */ /* 0x000f280000300a00 */
[----:B------:R-:W4:Y:S01]  /*29d70*/  LDL.LU.64 R102, [R1+0x708] ;  /* 0x0007080001667983 */ /* 0x000f220000300a00 */
[C---:B---3--:R-:W-:Y:S03]  /*29d80*/  HMMA.1688.F32.TF32 R16, R108.reuse, R124, R16 ;  /* 0x0000007c6c10723c */ /* 0x048fe60000081010 */
[----:B------:R3:W-:Y:S04]  /*29d90*/  STL.64 [R1+0x920], R68 ;  /* 0x0009204401007387 */ /* 0x0007e80000100a00 */
[----:B------:R1:W-:Y:S04]  /*29da0*/  STL.64 [R1+0x928], R70 ;  /* 0x0009284601007387 */ /* 0x0003e80000100a00 */
[----:B------:R-:W4:Y:S04]  /*29db0*/  LDL.LU.64 R96, [R1+0x7f0] ;  /* 0x0007f00001607983 */ /* 0x000f280000300a00 */
[----:B------:R-:W4:Y:S08]  /*29dc0*/  LDL.LU.64 R98, [R1+0x7f8] ;  /* 0x0007f80001627983 */ /* 0x000f300000300a00 */
[----:B------:R1:W-:Y:S04]  /*29dd0*/  STL.64 [R1+0x7c0], R16 ;  /* 0x0007c01001007387 */ /* 0x0003e80000100a00 */
[----:B------:R1:W-:Y:S04]  /*29de0*/  STL.64 [R1+0x7c8], R18 ;  /* 0x0007c81201007387 */ /* 0x0003e80000100a00 */
        /* <DEDUP_REMOVED lines=9> */
[----:B--2---:R-:W2:Y:S04]  /*29e80*/  LDL.LU.64 R74, [R1+0x6c8] ;  /* 0x0006c800014a7983 */ /* 0x004ea80000300a00 */
[----:B---3--:R-:W3:Y:S04]  /*29e90*/  LDL.LU.64 R68, [R1+0x6b0] ;  /* 0x0006b00001447983 */ /* 0x008ee80000300a00 */
[----:B------:R-:W3:Y:S04]  /*29ea0*/  LDL.LU.64 R70, [R1+0x6b8] ;  /* 0x0006b80001467983 */ /* 0x000ee80000300a00 */
[----:B------:R-:W3:Y:S04]  /*29eb0*/  LDL.LU.64 R16, [R1+0x6a0] ;  /* 0x0006a00001107983 */ /* 0x000ee80000300a00 */
[----:B------:R-:W3:Y:S01]  /*29ec0*/  LDL.LU.64 R18, [R1+0x6a8] ;  /* 0x0006a80001127983 */ /* 0x000ee20000300a00 */
[C---:B------:R-:W-:Y:S03]  /*29ed0*/  HMMA.1688.F32.TF32 R104, R108.reuse, R128, R12 ;  /* 0x000000806c68723c */ /* 0x040fe6000008100c */
[----:B------:R-:W3:Y:S04]  /*29ee0*/  LDL.LU.64 R12, [R1+0x690] ;  /* 0x00069000010c7983 */ /* 0x000ee80000300a00 */
[----:B------:R-:W3:Y:S01]  /*29ef0*/  LDL.LU.64 R14, [R1+0x698] ;  /* 0x00069800010e7983 */ /* 0x000ee20000300a00 */
[C---:B------:R-:W-:Y:S11]  /*29f00*/  HMMA.1688.F32.TF32 R120, R108.reuse, R152, R120 ;  /* 0x000000986c78723c */ /* 0x040ff60000081078 */
[----:B------:R-:W-:Y:S04]  /*29f10*/  @!UPT UIADD3 URZ, URZ, URZ, URZ ;  /* 0x0000003f3f3ff290 */ /* 0x000fe8000fffe03f */
[----:B------:R-:W-:Y:S04]  /*29f20*/  STL.64 [R1+0x7a0], R104 ;  /* 0x0007a06801007387 */ /* 0x000fe80000100a00 */
[----:B------:R4:W-:Y:S01]  /*29f30*/  STL.64 [R1+0x7a8], R106 ;  /* 0x0007a86a01007387 */ /* 0x0009e20000100a00 */
[----:B------:R-:W-:Y:S03]  /*29f40*/  HMMA.1688.F32.TF32 R116, R108, R148, R116 ;  /* 0x000000946c74723c */ /* 0x000fe60000081074 */
[----:B------:R-:W-:Y:S04]  /*29f50*/  STL.64 [R1+0x780], R120 ;  /* 0x0007807801007387 */ /* 0x000fe80000100a00 */
[----:B------:R1:W-:Y:S01]  /*29f60*/  STL.64 [R1+0x788], R122 ;  /* 0x0007887a01007387 */ /* 0x0003e20000100a00 */
[----:B------:R-:W-:Y:S01]  /*29f70*/  IMAD.MOV.U32 R224, RZ, RZ, R143 ;  /* 0x000000ffffe07224 */ /* 0x000fe200078e008f */
[----:B------:R-:W-:Y:S01]  /*29f80*/  MOV R226, R155 ;  /* 0x0000009b00e27202 */ /* 0x000fe20000000f00 */
[----:B------:R-:W-:-:S02]  /*29f90*/  IMAD.MOV.U32 R225, RZ, RZ, R142 ;  /* 0x000000ffffe17224 */ /* 0x000fc400078e008e */
[----:B------:R-:W-:Y:S01]  /*29fa0*/  IMAD.MOV.U32 R227, RZ, RZ, R154 ;  /* 0x000000ffffe37224 */ /* 0x000fe200078e009a */
[----:B------:R-:W-:Y:S01]  /*29fb0*/  MOV R221, R150 ;  /* 0x0000009600dd7202 */ /* 0x000fe20000000f00 */
[----:B------:R-:W-:Y:S02]  /*29fc0*/  IMAD.MOV.U32 R220, RZ, RZ, R151 ;  /* 0x000000ffffdc7224 */ /* 0x000fe400078e0097 */
[----:B------:R-:W-:Y:S02]  /*29fd0*/  IMAD.MOV.U32 R222, RZ, RZ, R139 ;  /* 0x000000ffffde7224 */ /* 0x000fe400078e008b */
[----:B------:R-:W-:Y:S01]  /*29fe0*/  IMAD.MOV.U32 R223, RZ, RZ, R138 ;  /* 0x000000ffffdf7224 */ /* 0x000fe200078e008a */
[C---:B----4-:R-:W-:Y:S01]  /*29ff0*/  HMMA.1688.F32.TF32 R104, R108.reuse, R144, R8 ;  /* 0x000000906c68723c */ /* 0x050fe20000081008 */
[----:B------:R-:W4:Y:S04]  /*2a000*/  LDL.LU.64 R8, [R1+0x680] ;  /* 0x0006800001087983 */ /* 0x000f280000300a00 */
[----:B------:R-:W-:Y:S04]  /*2a010*/  STL.64 [R1+0x740], R116 ;  /* 0x0007407401007387 */ /* 0x000fe80000100a00 */
[----:B------:R-:W-:Y:S04]  /*2a020*/  STL.64 [R1+0x748], R118 ;  /* 0x0007487601007387 */ /* 0x000fe80000100a00 */
[----:B------:R-:W4:Y:S01]  /*2a030*/  LDL.LU.64 R10, [R1+0x688] ;  /* 0x00068800010a7983 */ /* 0x000f220000300a00 */
[C---:B------:R-:W-:Y:S09]  /*2a040*/  HMMA.1688.F32.TF32 R100, R108.reuse, R140, R100 ;  /* 0x0000008c6c64723c */ /* 0x040ff20000081064 */
[----:B------:R-:W-:Y:S04]  /*2a050*/  STL.64 [R1+0x730], R104 ;  /* 0x0007306801007387 */ /* 0x000fe80000100a00 */
[----:B------:R-:W-:Y:S01]  /*2a060*/  STL.64 [R1+0x738], R106 ;  /* 0x0007386a01007387 */ /* 0x000fe20000100a00 */
[C---:B------:R-:W-:Y:S09]  /*2a070*/  HMMA.1688.F32.TF32 R96, R108.reuse, R136, R96 ;  /* 0x000000886c60723c */ /* 0x040ff20000081060 */
[----:B------:R-:W-:Y:S01]  /*2a080*/  STL.64 [R1+0x720], R100 ;  /* 0x0007206401007387 */ /* 0x000fe20000100a00 */
[----:B------:R-:W-:Y:S08]  /*2a090*/  HMMA.1688.F32.TF32 R92, R108, R132, R92 ;  /* 0x000000846c5c723c */ /* 0x000ff0000008105c */
[C---:B------:R-:W-:Y:S08]  /*2a0a0*/  HMMA.1688.F32.TF32 R88, R112.reuse, R124, R88 ;  /* 0x0000007c7058723c */ /* 0x040ff00000081058 */
[C---:B------:R-:W-:Y:S08]  /*2a0b0*/  HMMA.1688.F32.TF32 R84, R112.reuse, R128, R84 ;  /* 0x000000807054723c */ /* 0x040ff00000081054 */
[C---:B------:R-:W-:Y:S08]  /*2a0c0*/  HMMA.1688.F32.TF32 R80, R112.reuse, R152, R80 ;  /* 0x000000987050723c */ /* 0x040ff00000081050 */
[C---:B--2---:R-:W-:Y:S08]  /*2a0d0*/  HMMA.1688.F32.TF32 R72, R112.reuse, R148, R72 ;  /* 0x000000947048723c */ /* 0x044ff00000081048 */
[C---:B---3--:R-:W-:Y:S08]  /*2a0e0*/  HMMA.1688.F32.TF32 R68, R112.reuse, R144, R68 ;  /* 0x000000907044723c */ /* 0x048ff00000081044 */
        /* <DEDUP_REMOVED lines=16> */
[----:B------:R2:W-:Y:S04]  /*2a1f0*/  STL.64 [R1+0x6a0], R16 ;  /* 0x0006a01001007387 */ /* 0x0005e80000100a00 */
[----:B------:R-:W3:Y:S04]  /*2a200*/  LDL.LU R143, [R1+0x3594] ;  /* 0x00359400018f7983 */ /* 0x000ee80000300800 */
[----:B------:R-:W3:Y:S04]  /*2a210*/  LDL.LU R142, [R1+0x3590] ;  /* 0x00359000018e7983 */ /* 0x000ee80000300800 */
[----:B------:R-:W3:Y:S04]  /*2a220*/  LDL.LU R155, [R1+0x358c] ;  /* 0x00358c00019b7983 */ /* 0x000ee80000300800 */
[----:B------:R-:W3:Y:S04]  /*2a230*/  LDL.LU R154, [R1+0x3588] ;  /* 0x00358800019a7983 */ /* 0x000ee80000300800 */
[----:B------:R-:W3:Y:S04]  /*2a240*/  LDL.LU R151, [R1+0x3584] ;  /* 0x0035840001977983 */ /* 0x000ee80000300800 */
[----:B------:R-:W3:Y:S04]  /*2a250*/  LDL.LU R150, [R1+0x3580] ;  /* 0x0035800001967983 */ /* 0x000ee80000300800 */
[----:B------:R-:W3:Y:S04]  /*2a260*/  LDL.LU R139, [R1+0x357c] ;  /* 0x00357c00018b7983 */ /* 0x000ee80000300800 */
[----:B------:R-:W3:Y:S01]  /*2a270*/  LDL.LU R138, [R1+0x3578] ;  /* 0x00357800018a7983 */ /* 0x000ee20000300800 */
[----:B------:R-:W-:Y:S01]  /*2a280*/  HMMA.1688.F32.TF32 R12, R112, R136, R12 ;  /* 0x00000088700c723c */ /* 0x000fe2000008100c */
[----:B------:R-:W-:Y:S01]  /*2a290*/  MOV R252, R18 ;  /* 0x0000001200fc7202 */ /* 0x000fe20000000f00 */
[----:B------:R-:W-:Y:S01]  /*2a2a0*/  IMAD.MOV.U32 R152, RZ, RZ, R19 ;  /* 0x000000ffff987224 */ /* 0x000fe200078e0013 */
[----:B------:R-:W-:Y:S01]  /*2a2b0*/  MOV R246, R126 ;  /* 0x0000007e00f67202 */ /* 0x000fe20000000f00 */
[----:B-1----:R-:W-:Y:S01]  /*2a2c0*/  IMAD.MOV.U32 R122, RZ, RZ, R146 ;  /* 0x000000ffff7a7224 */ /* 0x002fe200078e0092 */
[----:B------:R-:W-:Y:S01]  /*2a2d0*/  LDS R80, [R2+0x4000] ;  /* 0x0040000002507984 */ /* 0x000fe20000000800 */
[----:B------:R-:W-:-:S02]  /*2a2e0*/  IMAD.MOV.U32 R123, RZ, RZ, R147 ;  /* 0x000000ffff7b7224 */ /* 0x000fc400078e0093 */
[----:B------:R-:W-:Y:S01]  /*2a2f0*/  IMAD.MOV.U32 R244, RZ, RZ, R130 ;  /* 0x000000fffff47224 */ /* 0x000fe200078e0082 */
[----:B------:R-:W-:Y:S01]  /*2a300*/  LDS R82, [R2+0x6000] ;  /* 0x0060000002527984 */ /* 0x000fe20000000800 */
[----:B------:R-:W-:Y:S02]  /*2a310*/  IMAD.MOV.U32 R245, RZ, RZ, R131 ;  /* 0x000000fffff57224 */ /* 0x000fe400078e0083 */
[----:B------:R-:W-:Y:S01]  /*2a320*/  IMAD.MOV.U32 R247, RZ, RZ, R127 ;  /* 0x000000fffff77224 */ /* 0x000fe200078e007f */
[----:B------:R-:W-:Y:S04]  /*2a330*/  LDS R81, [R0+0x4000] ;  /* 0x0040000000517984 */ /* 0x000fe80000000800 */
[----:B------:R-:W1:Y:S04]  /*2a340*/  LDS R83, [R0+0x6000] ;  /* 0x0060000000537984 */ /* 0x000e680000000800 */
[----:B------:R-:W-:Y:S03]  /*2a350*/  LDS R104, [R2+0x4080] ;  /* 0x0040800002687984 */ /* 0x000fe60000000800 */
[----:B------:R-:W-:Y:S01]  /*2a360*/  IMAD.MOV.U32 R149, RZ, RZ, R12 ;  /* 0x000000ffff957224 */ /* 0x000fe200078e000c */
[----:B------:R-:W-:Y:S01]  /*2a370*/  MOV R148, R13 ;  /* 0x0000000d00947202 */ /* 0x000fe20000000f00 */
[----:B------:R-:W1:Y:S01]  /*2a380*/  LDL.LU R12, [R1+0xd60] ;  /* 0x000d6000010c7983 */ /* 0x000e620000300800 */
[----:B------:R-:W-:-:S02]  /*2a390*/  IMAD.MOV.U32 R145, RZ, RZ, R14 ;  /* 0x000000ffff917224 */ /* 0x000fc400078e000e */
[----:B------:R-:W-:Y:S01]  /*2a3a0*/  IMAD.MOV.U32 R144, RZ, RZ, R15 ;  /* 0x000000ffff907224 */ /* 0x000fe200078e000f */
[----:B------:R-:W1:Y:S04]  /*2a3b0*/  LDL.LU R13, [R1+0xd64] ;  /* 0x000d6400010d7983 */ /* 0x000e680000300800 */
[----:B------:R-:W1:Y:S04]  /*2a3c0*/  LDL.LU R14, [R1+0xd68] ;  /* 0x000d6800010e7983 */ /* 0x000e680000300800 */
[----:B------:R-:W1:Y:S04]  /*2a3d0*/  LDL.LU R15, [R1+0xd6c] ;  /* 0x000d6c00010f7983 */ /* 0x000e680000300800 */
[----:B--2---:R-:W2:Y:S04]  /*2a3e0*/  LDL.LU R16, [R1+0xd50] ;  /* 0x000d500001107983 */ /* 0x004ea80000300800 */
[----:B------:R-:W2:Y:S04]  /*2a3f0*/  LDL.LU R17, [R1+0xd54] ;  /* 0x000d540001117983 */ /* 0x000ea80000300800 */
[----:B------:R-:W-:Y:S04]  /*2a400*/  LDS R106, [R2+0x6080] ;  /* 0x00608000026a7984 */ /* 0x000fe80000000800 */
[----:B------:R-:W-:Y:S04]  /*2a410*/  LDS R105, [R0+0x4080] ;  /* 0x0040800000697984 */ /* 0x000fe80000000800 */
[----:B------:R-:W1:Y:S04]  /*2a420*/  LDS R107, [R0+0x6080] ;  /* 0x00608000006b7984 */ /* 0x000e680000000800 */
[----:B------:R-:W-:Y:S04]  /*2a430*/  LDS R108, [R2+0x4100] ;  /* 0x00410000026c7984 */ /* 0x000fe80000000800 */
[----:B------:R-:W-:Y:S04]  /*2a440*/  LDS R110, [R2+0x6100] ;  /* 0x00610000026e7984 */ /* 0x000fe80000000800 */
[----:B------:R-:W-:Y:S01]  /*2a450*/  LDS R109, [R0+0x4100] ;  /* 0x00410000006d7984 */ /* 0x000fe20000000800 */
[----:B----4-:R-:W-:Y:S03]  /*2a460*/  HMMA.1688.F32.TF32 R8, R112, R132, R8 ;  /* 0x000000847008723c */ /* 0x010fe60000081008 */
[----:B------:R-:W4:Y:S04]  /*2a470*/  LDS R111, [R0+0x6100] ;  /* 0x00610000006f7984 */ /* 0x000f280000000800 */
[----:B------:R-:W-:Y:S04]  /*2a480*/  LDS R112, [R2+0x4180] ;  /* 0x0041800002707984 */ /* 0x000fe80000000800 */
[----:B------:R-:W-:Y:S04]  /*2a490*/  LDS R114, [R2+0x6180] ;  /* 0x0061800002727984 */ /* 0x000fe80000000800 */
[----:B------:R-:W-:Y:S04]  /*2a4a0*/  LDS R113, [R0+0x4180] ;  /* 0x0041800000717984 */ /* 0x000fe80000000800 */
[----:B------:R-:W1:Y:S01]  /*2a4b0*/  LDS R115, [R0+0x6180] ;  /* 0x0061800000737984 */ /* 0x000e620000000800 */
[----:B---3--:R-:W-:Y:S01]  /*2a4c0*/  MOV R121, R143 ;  /* 0x0000008f00797202 */ /* 0x008fe20000000f00 */
[----:B------:R-:W-:Y:S01]  /*2a4d0*/  IMAD.MOV.U32 R120, RZ, RZ, R142 ;  /* 0x000000ffff787224 */ /* 0x000fe200078e008e */
[----:B------:R-:W-:Y:S01]  /*2a4e0*/  MOV R119, R155 ;  /* 0x0000009b00777202 */ /* 0x000fe20000000f00 */
[----:B------:R-:W-:-:S02]  /*2a4f0*/  IMAD.MOV.U32 R118, RZ, RZ, R154 ;  /* 0x000000ffff767224 */ /* 0x000fc400078e009a */
[----:B------:R-:W-:Y:S02]  /*2a500*/  IMAD.MOV.U32 R117, RZ, RZ, R151 ;  /* 0x000000ffff757224 */ /* 0x000fe400078e0097 */
[----:B------:R-:W-:Y:S01]  /*2a510*/  IMAD.MOV.U32 R19, RZ, RZ, R139 ;  /* 0x000000ffff137224 */ /* 0x000fe200078e008b */
[----:B------:R-:W-:Y:S02]  /*2a520*/  MOV R18, R138 ;  /* 0x0000008a00127202 */ /* 0x000fe40000000f00 */
[----:B------:R-:W3:Y:S04]  /*2a530*/  LDL.LU R138, [R1+0x3574] ;  /* 0x00357400018a7983 */ /* 0x000ee80000300800 */
[----:B------:R-:W3:Y:S01]  /*2a540*/  LDL.LU R139, [R1+0x3570] ;  /* 0x00357000018b7983 */ /* 0x000ee20000300800 */
[----:B------:R-:W-:-:S03]  /*2a550*/  MOV R116, R150 ;  /* 0x0000009600747202 */ /* 0x000fc60000000f00 */
[----:B------:R-:W2:Y:S04]  /*2a560*/  LDL.LU R142, [R1+0x356c] ;  /* 0x00356c00018e7983 */ /* 0x000ea80000300800 */
        /* <DEDUP_REMOVED lines=9> */
[----:B------:R-:W1:Y:S04]  /*2a600*/  LDL.LU R126, [R1+0x3544] ;  /* 0x00354400017e7983 */ /* 0x000e680000300800 */
[----:B------:R-:W1:Y:S01]  /*2a610*/  LDL.LU R127, [R1+0x3540] ;  /* 0x00354000017f7983 */ /* 0x000e620000300800 */
[----:B------:R-:W-:Y:S01]  /*2a620*/  MOV R141, R8 ;  /* 0x00000008008d7202 */ /* 0x000fe20000000f00 */
[----:B------:R-:W-:Y:S01]  /*2a630*/  IMAD.MOV.U32 R140, RZ, RZ, R9 ;  /* 0x000000ffff8c7224 */ /* 0x000fe200078e0009 */
[----:B------:R-:W-:Y:S01]  /*2a640*/  MOV R3, R11 ;  /* 0x0000000b00037202 */ /* 0x000fe20000000f00 */
[----:B------:R-:W-:-:S02]  /*2a650*/  IMAD.MOV.U32 R4, RZ, RZ, R10 ;  /* 0x000000ffff047224 */ /* 0x000fc400078e000a */
[C---:B-1----:R-:W-:Y:S11]  /*2a660*/  HMMA.1688.F32.TF32 R8, R80.reuse, R126, R12 ;  /* 0x0000007e5008723c */ /* 0x042ff6000008100c */
[----:B------:R-:W-:Y:S11]  /*2a670*/  @!UPT UIADD3 URZ, URZ, URZ, URZ ;  /* 0x0000003f3f3ff290 */ /* 0x000ff6000fffe03f */
[----:B------:R-:W-:Y:S02]  /*2a680*/  @!UPT UIADD3 URZ, URZ, URZ, URZ ;  /* 0x0000003f3f3ff290 */ /* 0x000fe4000fffe03f */
[----:B------:R-:W-:Y:S01]  /*2a690*/  IMAD.MOV.U32 R129, RZ, RZ, R8 ;  /* 0x000000ffff817224 */ /* 0x000fe200078e0008 */
[----:B------:R-:W-:Y:S01]  /*2a6a0*/  MOV R128, R9 ;  /* 0x0000000900807202 */ /* 0x000fe20000000f00 */
[----:B------:R-:W-:Y:S02]  /*2a6b0*/  IMAD.MOV.U32 R125, RZ, RZ, R10 ;  /* 0x000000ffff7d7224 */ /* 0x000fe400078e000a */
[----:B------:R-:W-:Y:S02]  /*2a6c0*/  IMAD.MOV.U32 R124, RZ, RZ, R11 ;  /* 0x000000ffff7c7224 */ /* 0x000fe400078e000b */
[C---:B--2---:R-:W-:Y:S08]  /*2a6d0*/  HMMA.1688.F32.TF32 R8, R80.reuse, R130, R16 ;  /* 0x000000825008723c */ /* 0x044ff00000081010 */
[C---:B------:R-:W-:Y:S11]  /*2a6e0*/  HMMA.1688.F32.TF32 R12, R80.reuse, R154, R116 ;  /* 0x0000009a500c723c */ /* 0x040ff60000081074 */
[----:B------:R-:W-:Y:S05]  /*2a6f0*/  @!UPT UIADD3 URZ, URZ, URZ, URZ ;  /* 0x0000003f3f3ff290 */ /* 0x000fea000fffe03f */
[----:B------:R-:W-:Y:S01]  /*2a700*/  MOV R137, R8 ;  /* 0x0000000800897202 */ /* 0x000fe20000000f00 */
[----:B------:R-:W-:Y:S01]  /*2a710*/  IMAD.MOV.U32 R136, RZ, RZ, R9 ;  /* 0x000000ffff887224 */ /* 0x000fe200078e0009 */
[----:B------:R-:W-:Y:S01]  /*2a720*/  MOV R132, R11 ;  /* 0x0000000b00847202 */ /* 0x000fe20000000f00 */
[----:B------:R-:W-:Y:S02]  /*2a730*/  IMAD.MOV.U32 R133, RZ, RZ, R10 ;  /* 0x000000ffff857224 */ /* 0x000fe400078e000a */
[C---:B------:R-:W-:Y:S02]  /*2a740*/  HMMA.1688.F32.TF32 R8, R80.reuse, R150, R120 ;  /* 0x000000965008723c */ /* 0x040fe40000081078 */
[----:B------:R-:W-:Y:S04]  /*2a750*/  STL.64 [R1+0x750], R12 ;  /* 0x0007500c01007387 */ /* 0x000fe80000100a00 */
[----:B------:R1:W-:Y:S02]  /*2a760*/  STL.64 [R1+0x758], R14 ;  /* 0x0007580e01007387 */ /* 0x0003e40000100a00 */
[C---:B------:R-:W-:Y:S08]  /*2a770*/  HMMA.1688.F32.TF32 R16, R80.reuse, R146, R220 ;  /* 0x000000925010723c */ /* 0x040ff000000810dc */
[C---:B-1----:R-:W-:Y:S07]  /*2a780*/  HMMA.1688.F32.TF32 R12, R80.reuse, R142, R224 ;  /* 0x0000008e500c723c */ /* 0x042fee00000810e0 */
[----:B------:R-:W-:Y:S04]  /*2a790*/  STL.64 [R1+0x7e0], R8 ;  /* 0x0007e00801007387 */ /* 0x000fe80000100a00 */
[----:B------:R3:W-:Y:S02]  /*2a7a0*/  STL.64 [R1+0x7e8], R10 ;  /* 0x0007e80a01007387 */ /* 0x0007e40000100a00 */
[----:B---3--:R-:W-:Y:S02]  /*2a7b0*/  HMMA.1688.F32.TF32 R8, R80, R138, R244 ;  /* 0x0000008a5008723c */ /* 0x008fe400000810f4 */
[----:B------:R-:W-:Y:S04]  /*2a7c0*/  STL.64 [R1+0xc60], R16 ;  /* 0x000c601001007387 */ /* 0x000fe80000100a00 */
[----:B------:R-:W-:Y:S04]  /*2a7d0*/  STL.64 [R1+0xc68], R18 ;  /* 0x000c681201007387 */ /* 0x000fe80000100a00 */
[----:B------:R-:W2:Y:S04]  /*2a7e0*/  LDL.LU R220, [R1+0xaf0] ;  /* 0x000af00001dc7983 */ /* 0x000ea80000300800 */
[----:B------:R1:W-:Y:S04]  /*2a7f0*/  STL.64 [R1+0xc80], R12 ;  /* 0x000c800c01007387 */ /* 0x0003e80000100a00 */
[----:B------:R3:W-:Y:S05]  /*2a800*/  STL.64 [R1+0xc88], R14 ;  /* 0x000c880e01007387 */ /* 0x0007ea0000100a00 */
[----:B------:R1:W-:Y:S04]  /*2a810*/  STL.64 [R1+0xcb0], R8 ;  /* 0x000cb00801007387 */ /* 0x0003e80000100a00 */
[----:B------:R1:W-:Y:S04]  /*2a820*/  STL.64 [R1+0xcb8], R10 ;  /* 0x000cb80a01007387 */ /* 0x0003e80000100a00 */
[----:B------:R-:W2:Y:S01]  /*2a830*/  LDL.LU R221, [R1+0xaf4] ;  /* 0x000af40001dd7983 */ /* 0x000ea20000300800 */
[----:B------:R-:W-:-:S03]  /*2a840*/  IMAD.MOV.U32 R122, RZ, RZ, R135 ;  /* 0x000000ffff7a7224 */ /* 0x000fc600078e0087 */
[----:B------:R-:W2:Y:S01]  /*2a850*/  LDL.LU R222, [R1+0xaf8] ;  /* 0x000af80001de7983 */ /* 0x000ea20000300800 */
[----:B------:R-:W-:-:S03]  /*2a860*/  IMAD.MOV.U32 R123, RZ, RZ, R134 ;  /* 0x000000ffff7b7224 */ /* 0x000fc600078e0086 */
        /* <DEDUP_REMOVED lines=9> */
[----:B-1----:R-:W2:Y:S04]  /*2a900*/  LDL.LU R12, [R1+0xbc0] ;  /* 0x000bc000010c7983 */ /* 0x002ea80000300800 */
[----:B------:R-:W4:Y:S04]  /*2a910*/  LDL.LU R13, [R1+0xbc4] ;  /* 0x000bc400010d7983 */ /* 0x000f280000300800 */
[----:B---3--:R-:W3:Y:S04]  /*2a920*/  LDL.LU R14, [R1+0xbc8] ;  /* 0x000bc800010e7983 */ /* 0x008ee80000300800 */
[----:B------:R-:W3:Y:S04]  /*2a930*/  LDL.LU R15, [R1+0xbcc] ;  /* 0x000bcc00010f7983 */ /* 0x000ee80000300800 */
        /* <DEDUP_REMOVED lines=24> */
[----:B------:R-:W4:Y:S04]  /*2aac0*/  LDL.LU R188, [R1+0xc70] ;  /* 0x000c700001bc7983 */ /* 0x000f280000300800 */
[----:B------:R-:W4:Y:S04]  /*2aad0*/  LDL.LU R189, [R1+0xc74] ;  /* 0x000c740001bd7983 */ /* 0x000f280000300800 */
[----:B------:R-:W4:Y:S04]  /*2aae0*/  LDL.LU R190, [R1+0xc78] ;  /* 0x000c780001be7983 */ /* 0x000f280000300800 */
[----:B------:R-:W4:Y:S04]  /*2aaf0*/  LDL.LU R191, [R1+0xc7c] ;  /* 0x000c7c0001bf7983 */ /* 0x000f280000300800 */
        /* <DEDUP_REMOVED lines=43> */
[----:B------:R-:W4:Y:S01]  /*2adb0*/  LDL.LU R199, [R1+0xc3c] ;  /* 0x000c3c0001c77983 */ /* 0x000f220000300800 */
[----:B--2---:R-:W-:-:S03]  /*2adc0*/  MOV R16, R134 ;  /* 0x0000008600107202 */ /* 0x004fc60000000f00 */
[----:B------:R-:W2:Y:S01]  /*2add0*/  LDL.LU R212, [R1+0xbf0] ;  /* 0x000bf00001d47983 */ /* 0x000ea20000300800 */
[----:B------:R-:W-:-:S03]  /*2ade0*/  IMAD.MOV.U32 R17, RZ, RZ, R135 ;  /* 0x000000ffff117224 */ /* 0x000fc600078e0087 */
[----:B------:R-:W2:Y:S04]  /*2adf0*/  LDL.LU R213, [R1+0xbf4] ;  /* 0x000bf40001d57983 */ /* 0x000ea80000300800 */
[----:B------:R-:W2:Y:S04]  /*2ae00*/  LDL.LU R214, [R1+0xbf8] ;  /* 0x000bf80001d67983 */ /* 0x000ea80000300800 */
[----:B------:R-:W2:Y:S04]  /*2ae10*/  LDL.LU R215, [R1+0xbfc] ;  /* 0x000bfc0001d77983 */ /* 0x000ea80000300800 */
[----:B------:R-:W4:Y:S04]  /*2ae20*/  LDL.LU R134, [R1+0x3534] ;  /* 0x0035340001867983 */ /* 0x000f280000300800 */
[----:B------:R-:W4:Y:S04]  /*2ae30*/  LDL.LU R135, [R1+0x3530] ;  /* 0x0035300001877983 */ /* 0x000f280000300800 */
[----:B------:R-:W2:Y:S04]  /*2ae40*/  LDL.LU R18, [R1+0xbb8] ;  /* 0x000bb80001127983 */ /* 0x000ea80000300800 */
[----:B------:R-:W2:Y:S04]  /*2ae50*/  LDL.LU R19, [R1+0xbbc] ;  /* 0x000bbc0001137983 */ /* 0x000ea80000300800 */
[----:B------:R-:W2:Y:S04]  /*2ae60*/  LDL.LU R224, [R1+0xac0] ;  /* 0x000ac00001e07983 */ /* 0x000ea80000300800 */
[----:B------:R-:W2:Y:S04]  /*2ae70*/  LDL.LU R225, [R1+0xac4] ;  /* 0x000ac40001e17983 */ /* 0x000ea80000300800 */
[----:B------:R-:W2:Y:S01]  /*2ae80*/  LDL.LU R226, [R1+0xac8] ;  /* 0x000ac80001e27983 */ /* 0x000ea20000300800 */
[----:B------:R-:W-:Y:S01]  /*2ae90*/  IMAD.MOV.U32 R227, RZ, RZ, R5 ;  /* 0x000000ffffe37224 */ /* 0x000fe200078e0005 */
[----:B---3--:R-:W-:Y:S08]  /*2aea0*/  HMMA.1688.F32.TF32 R68, R104, R126, R156 ;  /* 0x0000007e6844723c */ /* 0x008ff0000008109c */
[----:B----4-:R-:W-:Y:S08]  /*2aeb0*/  HMMA.1688.F32.TF32 R72, R80, R134, R100 ;  /* 0x000000865048723c */ /* 0x010ff00000081064 */
[C---:B------:R-:W-:Y:S11]  /*2aec0*/  HMMA.1688.F32.TF32 R80, R104.reuse, R130, R160 ;  /* 0x000000826850723c */ /* 0x040ff600000810a0 */
[----:B------:R-:W-:Y:S04]  /*2aed0*/  @!UPT UIADD3 URZ, URZ, URZ, URZ ;  /* 0x0000003f3f3ff290 */ /* 0x000fe8000fffe03f */
[----:B------:R-:W-:Y:S04]  /*2aee0*/  STL.64 [R1+0xca0], R72 ;  /* 0x000ca04801007387 */ /* 0x000fe80000100a00 */
[----:B------:R1:W-:Y:S04]  /*2aef0*/  STL.64 [R1+0xca8], R74 ;  /* 0x000ca84a01007387 */ /* 0x0003e80000100a00 */
[----:B------:R-:W-:Y:S04]  /*2af00*/  STL.64 [R1+0xd20], R68 ;  /* 0x000d204401007387 */ /* 0x000fe80000100a00 */
[----:B------:R3:W-:Y:S01]  /*2af10*/  STL.64 [R1+0xd28], R70 ;  /* 0x000d284601007387 */ /* 0x0007e20000100a00 */
[C---:B-1----:R-:W-:Y:S08]  /*2af20*/  HMMA.1688.F32.TF32 R72, R104.reuse, R154, R164 ;  /* 0x0000009a6848723c */ /* 0x042ff000000810a4 */
[C---:B---3--:R-:W-:Y:S01]  /*2af30*/  HMMA.1688.F32.TF32 R68, R104.reuse, R150, R168 ;  /* 0x000000966844723c */ /* 0x048fe200000810a8 */
[----:B------:R-:W-:Y:S04]  /*2af40*/  STL.64 [R1+0xd10], R80 ;  /* 0x000d105001007387 */ /* 0x000fe80000100a00 */
[----:B------:R1:W-:Y:S03]  /*2af50*/  STL.64 [R1+0xd18], R82 ;  /* 0x000d185201007387 */ /* 0x0003e60000100a00 */
[----:B-1----:R-:W-:Y:S11]  /*2af60*/  HMMA.1688.F32.TF32 R80, R104, R146, R172 ;  /* 0x000000926850723c */ /* 0x002ff600000810ac */
[----:B------:R-:W-:Y:S04]  /*2af70*/  @!UPT UIADD3 URZ, URZ, URZ, URZ ;  /* 0x0000003f3f3ff290 */ /* 0x000fe8000fffe03f */
[----:B------:R-:W-:Y:S01]  /*2af80*/  STL.64 [R1+0xcf0], R68 ;  /* 0x000cf04401007387 */ /* 0x000fe20000100a00 */
[----:B------:R-:W-:-:S03]  /*2af90*/  MOV R5, R71 ;  /* 0x0000004700057202 */ /* 0x000fc60000000f00 */
[----:B------:R-:W-:Y:S04]  /*2afa0*/  STL.64 [R1+0xd00], R72 ;  /* 0x000d004801007387 */ /* 0x000fe80000100a00 */
[----:B------:R1:W-:Y:S04]  /*2afb0*/  STL.64 [R1+0xd08], R74 ;  /* 0x000d084a01007387 */ /* 0x0003e80000100a00 */
[----:B------:R3:W-:Y:S01]  /*2afc0*/  STL [R1+0xcf8], R70 ;  /* 0x000cf84601007387 */ /* 0x0007e20000100800 */
[C---:B-1----:R-:W-:Y:S08]  /*2afd0*/  HMMA.1688.F32.TF32 R72, R104.reuse, R142, R176 ;  /* 0x0000008e6848723c */ /* 0x042ff000000810b0 */
[C---:B---3--:R-:W-:Y:S01]  /*2afe0*/  HMMA.1688.F32.TF32 R68, R104.reuse, R138, R180 ;  /* 0x0000008a6844723c */ /* 0x048fe200000810b4 */
[----:B------:R-:W-:Y:S04]  /*2aff0*/  STL [R1+0x3238], R5 ;  /* 0x0032380501007387 */ /* 0x000fe80000100800 */
[----:B------:R-:W-:Y:S04]  /*2b000*/  STL.64 [R1+0xce0], R80 ;  /* 0x000ce05001007387 */ /* 0x000fe80000100a00 */
[----:B------:R1:W-:Y:S06]  /*2b010*/  STL.64 [R1+0xce8], R82 ;  /* 0x000ce85201007387 */ /* 0x0003ec0000100a00 */
[----:B------:R-:W-:Y:S04]  /*2b020*/  STL.64 [R1+0xcd0], R72 ;  /* 0x000cd04801007387 */ /* 0x000fe80000100a00 */
[----:B------:R3:W-:Y:S01]  /*2b030*/  STL.64 [R1+0xcd8], R74 ;  /* 0x000cd84a01007387 */ /* 0x0007e20000100a00 */
[----:B-1----:R-:W-:Y:S03]  /*2b040*/  HMMA.1688.F32.TF32 R80, R104, R134, R184 ;  /* 0x000000866850723c */ /* 0x002fe600000810b8 */
[----:B------:R-:W-:Y:S04]  /*2b050*/  STL.64 [R1+0xcc0], R68 ;  /* 0x000cc04401007387 */ /* 0x000fe80000100a00 */
[----:B------:R1:W-:Y:S01]  /*2b060*/  STL.64 [R1+0xcc8], R70 ;  /* 0x000cc84601007387 */ /* 0x0003e20000100a00 */
[C---:B---3--:R-:W-:Y:S03]  /*2b070*/  HMMA.1688.F32.TF32 R72, R108.reuse, R126, R188 ;  /* 0x0000007e6c48723c */ /* 0x048fe600000810bc */
[----:B------:R-:W-:Y:S04]  /*2b080*/  LDS R104, [R2+0x4280] ;  /* 0x0042800002687984 */ /* 0x000fe80000000800 */
[----:B------:R-:W-:Y:S01]  /*2b090*/  LDS R106, [R2+0x6280] ;  /* 0x00628000026a7984 */ /* 0x000fe20000000800 */
[C---:B-1----:R-:W-:Y:S03]  /*2b0a0*/  HMMA.1688.F32.TF32 R68, R108.reuse, R130, R244 ;  /* 0x000000826c44723c */ /* 0x042fe600000810f4 */
[----:B------:R-:W-:Y:S04]  /*2b0b0*/  LDS R105, [R0+0x4280] ;  /* 0x0042800000697984 */ /* 0x000fe80000000800 */
[----:B------:R-:W-:Y:S04]  /*2b0c0*/  STL.64 [R1+0xc90], R80 ;  /* 0x000c905001007387 */ /* 0x000fe80000100a00 */
[----:B------:R-:W-:Y:S04]  /*2b0d0*/  STL.64 [R1+0xc98], R82 ;  /* 0x000c985201007387 */ /* 0x000fe80000100a00 */
[----:B------:R-:W3:Y:S04]  /*2b0e0*/  LDL.LU R244, [R1+0xb80] ;  /* 0x000b800001f47983 */ /* 0x000ee80000300800 */
[----:B------:R-:W-:Y:S04]  /*2b0f0*/  STL.64 [R1+0xd80], R72 ;  /* 0x000d804801007387 */ /* 0x000fe80000100a00 */
[----:B------:R1:W-:Y:S04]  /*2b100*/  STL.64 [R1+0xd88], R74 ;  /* 0x000d884a01007387 */ /* 0x0003e80000100a00 */
[----:B------:R-:W-:Y:S04]  /*2b110*/  STL.64 [R1+0xd70], R68 ;  /* 0x000d704401007387 */ /* 0x000fe80000100a00 */
[----:B------:R4:W-:Y:S04]  /*2b120*/  STL.64 [R1+0xd78], R70 ;  /* 0x000d784601007387 */ /* 0x0009e80000100a00 */
[----:B------:R-:W3:Y:S04]  /*2b130*/  LDL.LU R245, [R1+0xb84] ;  /* 0x000b840001f57983 */ /* 0x000ee80000300800 */
[----:B------:R-:W3:Y:S04]  /*2b140*/  LDL.LU R246, [R1+0xb88] ;  /* 0x000b880001f67983 */ /* 0x000ee80000300800 */
[----:B------:R-:W3:Y:S01]  /*2b150*/  LDL.LU R247, [R1+0xb8c] ;  /* 0x000b8c0001f77983 */ /* 0x000ee20000300800 */
[C---:B-1----:R-:W-:Y:S03]  /*2b160*/  HMMA.1688.F32.TF32 R72, R108.reuse, R154, R192 ;  /* 0x0000009a6c48723c */ /* 0x042fe600000810c0 */
[----:B------:R-:W-:Y:S05]  /*2b170*/  LDS R107, [R0+0x6280] ;  /* 0x00628000006b7984 */ /* 0x000fea0000000800 */
[C---:B------:R-:W-:Y:S08]  /*2b180*/  HMMA.1688.F32.TF32 R80, R108.reuse, R150, R196 ;  /* 0x000000966c50723c */ /* 0x040ff000000810c4 */
[C---:B----4-:R-:W-:Y:S07]  /*2b190*/  HMMA.1688.F32.TF32 R68, R108.reuse, R146, R200 ;  /* 0x000000926c44723c */ /* 0x050fee00000810c8 */
[----:B------:R-:W-:Y:S04]  /*2b1a0*/  STL.64 [R1+0xd60], R72 ;  /* 0x000d604801007387 */ /* 0x000fe80000100a00 */
[----:B------:R1:W-:Y:S02]  /*2b1b0*/  STL.64 [R1+0xd68], R74 ;  /* 0x000d684a01007387 */ /* 0x0003e40000100a00 */
[C---:B-1----:R-:W-:Y:S02]  /*2b1c0*/  HMMA.1688.F32.TF32 R72, R108.reuse, R142, R204 ;  /* 0x0000008e6c48723c */ /* 0x042fe400000810cc */
[----:B------:R-:W-:Y:S04]  /*2b1d0*/  STL.64 [R1+0xd50], R80 ;  /* 0x000d505001007387 */ /* 0x000fe80000100a00 */
[----:B------:R1:W-:Y:S04]  /*2b1e0*/  STL.64 [R1+0xd58], R82 ;  /* 0x000d585201007387 */ /* 0x0003e80000100a00 */
[----:B------:R-:W-:Y:S04]  /*2b1f0*/  STL.64 [R1+0xd40], R68 ;  /* 0x000d404401007387 */ /* 0x000fe80000100a00 */
[----:B------:R2:W-:Y:S01]  /*2b200*/  STL.64 [R1+0xd48], R70 ;  /* 0x000d484601007387 */ /* 0x0005e20000100a00 */
[C---:B-1----:R-:W-:Y:S08]  /*2b210*/  HMMA.1688.F32.TF32 R80, R108.reuse, R138, R208 ;  /* 0x0000008a6c50723c */ /* 0x042ff000000810d0 */
[----:B------:R-:W-:Y:S01]  /*2b220*/  STL.64 [R1+0xd30], R72 ;  /* 0x000d304801007387 */ /* 0x000fe20000100a00 */
[----:B--2---:R-:W-:Y:S03]  /*2b230*/  HMMA.1688.F32.TF32 R68, R108, R134, R212 ;  /* 0x000000866c44723c */ /* 0x004fe600000810d4 */
[----:B------:R1:W-:Y:S04]  /*2b240*/  STL.64 [R1+0xd38], R74 ;  /* 0x000d384a01007387 */ /* 0x0003e80000100a00 */
[----:B------:R-:W-:Y:S01]  /*2b250*/  LDS R108, [R2+0x4300] ;  /* 0x00430000026c7984 */ /* 0x000fe20000000800 */
[C---:B------:R-:W-:Y:S03]  /*2b260*/  HMMA.1688.F32.TF32 R8, R112.reuse, R130, R8 ;  /* 0x000000827008723c */ /* 0x040fe60000081008 */
[----:B------:R-:W-:Y:S04]  /*2b270*/  LDS R110, [R2+0x6300] ;  /* 0x00630000026e7984 */ /* 0x000fe80000000800 */
[----:B------:R-:W-:Y:S01]  /*2b280*/  LDS R109, [R0+0x4300] ;  /* 0x00430000006d7984 */ /* 0x000fe20000000800 */
[C---:B-1----:R-:W-:Y:S03]  /*2b290*/  HMMA.1688.F32.TF32 R72, R112.reuse, R126, R216 ;  /* 0x0000007e7048723c */ /* 0x042fe600000810d8 */
[----:B------:R-:W-:Y:S04]  /*2b2a0*/  STL.64 [R1+0xc70], R80 ;  /* 0x000c705001007387 */ /* 0x000fe80000100a00 */
[----:B------:R-:W-:Y:S04]  /*2b2b0*/  STL.64 [R1+0xc78], R82 ;  /* 0x000c785201007387 */ /* 0x000fe80000100a00 */
[----:B------:R-:W-:Y:S04]  /*2b2c0*/  STL.64 [R1+0xbf0], R68 ;  /* 0x000bf04401007387 */ /* 0x000fe80000100a00 */
[----:B------:R1:W-:Y:S04]  /*2b2d0*/  STL.64 [R1+0xbf8], R70 ;  /* 0x000bf84601007387 */ /* 0x0003e80000100a00 */
[----:B------:R-:W-:Y:S04]  /*2b2e0*/  LDS R80, [R2+0x4200] ;  /* 0x0042000002507984 */ /* 0x000fe80000000800 */
[----:B------:R-:W-:Y:S01]  /*2b2f0*/  LDS R82, [R2+0x6200] ;  /* 0x0062000002527984 */ /* 0x000fe20000000800 */
[C---:B-1----:R-:W-:Y:S03]  /*2b300*/  HMMA.1688.F32.TF32 R68, R112.reuse, R154, R12 ;  /* 0x0000009a7044723c */ /* 0x042fe6000008100c */
[----:B------:R-:W-:Y:S04]  /*2b310*/  STL.64 [R1+0xdb0], R72 ;  /* 0x000db04801007387 */ /* 0x000fe80000100a00 */
[----:B------:R-:W-:Y:S01]  /*2b320*/  STL.64 [R1+0xdb8], R74 ;  /* 0x000db84a01007387 */ /* 0x000fe20000100a00 */
[C---:B------:R-:W-:Y:S03]  /*2b330*/  HMMA.1688.F32.TF32 R12, R112.reuse, R150, R16 ;  /* 0x00000096700c723c */ /* 0x040fe60000081010 */
[----:B------:R-:W-:Y:S04]  /*2b340*/  STL.64 [R1+0xda0], R8 ;  /* 0x000da00801007387 */ /* 0x000fe80000100a00 */
[----:B------:R1:W-:Y:S04]  /*2b350*/  STL.64 [R1+0xda8], R10 ;  /* 0x000da80a01007387 */ /* 0x0003e80000100a00 */
[----:B------:R-:W-:Y:S04]  /*2b360*/  LDS R81, [R0+0x4200] ;  /* 0x0042000000517984 */ /* 0x000fe80000000800 */
[----:B------:R-:W3:Y:S01]  /*2b370*/  LDS R83, [R0+0x6200] ;  /* 0x0062000000537984 */ /* 0x000ee20000000800 */
[C---:B-1----:R-:W-:Y:S03]  /*2b380*/  HMMA.1688.F32.TF32 R8, R112.reuse, R146, R116 ;  /* 0x000000927008723c */ /* 0x042fe60000081074 */
[----:B------:R-:W-:Y:S04]  /*2b390*/  STL.64 [R1+0xd90], R68 ;  /* 0x000d904401007387 */ /* 0x000fe80000100a00 */
[----:B------:R-:W-:Y:S01]  /*2b3a0*/  STL.64 [R1+0xd98], R70 ;  /* 0x000d984601007387 */ /* 0x000fe20000100a00 */
[C---:B------:R-:W-:Y:S03]  /*2b3b0*/  HMMA.1688.F32.TF32 R16, R112.reuse, R142, R120 ;  /* 0x0000008e7010723c */ /* 0x040fe60000081078 */
[----:B------:R-:W-:Y:S04]  /*2b3c0*/  STL.64 [R1+0xbe0], R12 ;  /* 0x000be00c01007387 */ /* 0x000fe80000100a00 */
[----:B------:R1:W-:Y:S04]  /*2b3d0*/  STL.64 [R1+0xbe8], R14 ;  /* 0x000be80e01007387 */ /* 0x0003e80000100a00 */
[----:B------:R-:W2:Y:S04]  /*2b3e0*/  LDS R111, [R0+0x6300] ;  /* 0x00630000006f7984 */ /* 0x000ea80000000800 */
[----:B------:R-:W-:Y:S01]  /*2b3f0*/  STL.64 [R1+0xbc0], R8 ;  /* 0x000bc00801007387 */ /* 0x000fe20000100a00 */
[C---:B-1----:R-:W-:Y:S03]  /*2b400*/  HMMA.1688.F32.TF32 R12, R112.reuse, R138, R220 ;  /* 0x0000008a700c723c */ /* 0x042fe600000810dc */
[----:B------:R1:W-:Y:S05]  /*2b410*/  STL.64 [R1+0xbc8], R10 ;  /* 0x000bc80a01007387 */ /* 0x0003ea0000100a00 */
[----:B-1----:R-:W-:Y:S01]  /*2b420*/  HMMA.1688.F32.TF32 R8, R112, R134, R224 ;  /* 0x000000867008723c */ /* 0x002fe200000810e0 */
[----:B------:R-:W-:Y:S04]  /*2b430*/  STL.64 [R1+0xbb0], R16 ;  /* 0x000bb01001007387 */ /* 0x000fe80000100a00 */
[----:B------:R-:W-:Y:S10]  /*2b440*/  STL.64 [R1+0xbb8], R18 ;  /* 0x000bb81201007387 */ /* 0x000ff40000100a00 */
[----:B------:R-:W-:Y:S04]  /*2b450*/  STL.64 [R1+0xba0], R12 ;  /* 0x000ba00c01007387 */ /* 0x000fe80000100a00 */
[----:B------:R-:W-:Y:S04]  /*2b460*/  STL.64 [R1+0xba8], R14 ;  /* 0x000ba80e01007387 */ /* 0x000fe80000100a00 */
[----:B------:R-:W-:Y:S04]  /*2b470*/  LDS R112, [R2+0x4380] ;  /* 0x0043800002707984 */ /* 0x000fe80000000800 */
[----:B------:R-:W-:Y:S04]  /*2b480*/  LDS R114, [R2+0x6380] ;  /* 0x0063800002727984 */ /* 0x000fe80000000800 */
[----:B------:R-:W-:Y:S04]  /*2b490*/  STL.64 [R1+0xb90], R8 ;  /* 0x000b900801007387 */ /* 0x000fe80000100a00 */
[----:B------:R3:W-:Y:S04]  /*2b4a0*/  STL.64 [R1+0xb98], R10 ;  /* 0x000b980a01007387 */ /* 0x0007e80000100a00 */
[----:B------:R-:W4:Y:S04]  /*2b4b0*/  LDL.LU R224, [R1+0x4f0] ;  /* 0x0004f00001e07983 */ /* 0x000f280000300800 */
[----:B------:R-:W-:Y:S04]  /*2b4c0*/  LDS R113, [R0+0x4380] ;  /* 0x0043800000717984 */ /* 0x000fe80000000800 */
[----:B------:R-:W1:Y:S01]  /*2b4d0*/  LDS R115, [R0+0x6380] ;  /* 0x0063800000737984 */ /* 0x000e620000000800 */
[C---:B---3--:R-:W-:Y:S11]  /*2b4e0*/  HMMA.1688.F32.TF32 R8, R80.reuse, R126, R244 ;  /* 0x0000007e5008723c */ /* 0x048ff600000810f4 */
[----:B------:R-:W-:Y:S11]  /*2b4f0*/  @!UPT UIADD3 URZ, URZ, URZ, URZ ;  /* 0x0000003f3f3ff290 */ /* 0x000ff6000fffe03f */
[----:B------:R-:W-:Y:S01]  /*2b500*/  @!UPT UIADD3 URZ, URZ, URZ, URZ ;  /* 0x0000003f3f3ff290 */ /* 0x000fe2000fffe03f */
[----:B------:R3:W-:Y:S04]  /*2b510*/  STL.64 [R1+0xe20], R8 ;  /* 0x000e200801007387 */ /* 0x0007e80000100a00 */
[----:B------:R1:W-:Y:S04]  /*2b520*/  STL.64 [R1+0xe28], R10 ;  /* 0x000e280a01007387 */ /* 0x0003e80000100a00 */
[----:B------:R-:W4:Y:S04]  /*2b530*/  LDL.LU R225, [R1+0x4f4] ;  /* 0x0004f40001e17983 */ /* 0x000f280000300800 */
[----:B------:R-:W4:Y:S04]  /*2b540*/  LDL.LU R226, [R1+0x4f8] ;  /* 0x0004f80001e27983 */ /* 0x000f280000300800 */
[----:B------:R-:W4:Y:S04]  /*2b550*/  LDL.LU R227, [R1+0x4fc] ;  /* 0x0004fc0001e37983 */ /* 0x000f280000300800 */
        /* <DEDUP_REMOVED lines=16> */
[----:B---3--:R-:W3:Y:S04]  /*2b660*/  LDL.LU R8, [R1+0x5b0] ;  /* 0x0005b00001087983 */ /* 0x008ee80000300800 */
[----:B------:R-:W3:Y:S04]  /*2b670*/  LDL.LU R9, [R1+0x5b4] ;  /* 0x0005b40001097983 */ /* 0x000ee80000300800 */
[----:B-1----:R-:W3:Y:S04]  /*2b680*/  LDL.LU R10, [R1+0x5b8] ;  /* 0x0005b800010a7983 */ /* 0x002ee80000300800 */
[----:B------:R-:W3:Y:S04]  /*2b690*/  LDL.LU R11, [R1+0x5bc] ;  /* 0x0005bc00010b7983 */ /* 0x000ee80000300800 */
        /* <DEDUP_REMOVED lines=100> */
[C---:B--2---:R-:W-:Y:S08]  /*2bce0*/  HMMA.1688.F32.TF32 R84, R80.reuse, R138, R84 ;  /* 0x0000008a5054723c */ /* 0x044ff00000081054 */
[C---:B---3--:R-:W-:Y:S08]  /*2bcf0*/  HMMA.1688.F32.TF32 R88, R80.reuse, R142, R88 ;  /* 0x0000008e5058723c */ /* 0x048ff00000081058 */
[C---:B----4-:R-:W-:Y:S08]  /*2bd00*/  HMMA.1688.F32.TF32 R92, R80.reuse, R146, R92 ;  /* 0x00000092505c723c */ /* 0x050ff0000008105c */
[C---:B------:R-:W-:Y:S08]  /*2bd10*/  HMMA.1688.F32.TF32 R72, R80.reuse, R154, R72 ;  /* 0x0000009a5048723c */ /* 0x040ff00000081048 */
[C---:B------:R-:W-:Y:S08]  /*2bd20*/  HMMA.1688.F32.TF32 R68, R80.reuse, R130, R68 ;  /* 0x000000825044723c */ /* 0x040ff00000081044 */
[C---:B------:R-:W-:Y:S11]  /*2bd30*/  HMMA.1688.F32.TF32 R96, R80.reuse, R150, R96 ;  /* 0x000000965060723c */ /* 0x040ff60000081060 */
[----:B------:R-:W-:Y:S04]  /*2bd40*/  @!UPT UIADD3 URZ, URZ, URZ, URZ ;  /* 0x0000003f3f3ff290 */ /* 0x000fe8000fffe03f */
[----:B------:R-:W-:Y:S04]  /*2bd50*/  STL.64 [R1+0xe10], R68 ;  /* 0x000e104401007387 */ /* 0x000fe80000100a00 */
[----:B------:R1:W-:Y:S01]  /*2bd60*/  STL.64 [R1+0xe18], R70 ;  /* 0x000e184601007387 */ /* 0x0003e20000100a00 */
[----:B------:R-:W-:Y:S03]  /*2bd70*/  HMMA.1688.F32.TF32 R80, R80, R134, R100 ;  /* 0x000000865050723c */ /* 0x000fe60000081064 */
[----:B-1----:R-:W2:Y:S04]  /*2bd80*/  LDL.LU.64 R70, [R1+0x3528] ;  /* 0x0035280001467983 */ /* 0x002ea80000300a00 */
[----:B------:R-:W2:Y:S04]  /*2bd90*/  LDL.LU.64 R68, [R1+0x3520] ;  /* 0x0035200001447983 */ /* 0x000ea80000300a00 */
[----:B------:R-:W-:Y:S04]  /*2bda0*/  STL.64 [R1+0xe00], R72 ;  /* 0x000e004801007387 */ /* 0x000fe80000100a00 */
[----:B------:R1:W-:Y:S04]  /*2bdb0*/  STL.64 [R1+0xe08], R74 ;  /* 0x000e084a01007387 */ /* 0x0003e80000100a00 */
[----:B-1----:R-:W3:Y:S04]  /*2bdc0*/  LDL.LU.64 R74, [R1+0x3518] ;  /* 0x00351800014a7983 */ /* 0x002ee80000300a00 */
[----:B------:R-:W3:Y:S04]  /*2bdd0*/  LDL.LU.64 R72, [R1+0x3510] ;  /* 0x0035100001487983 */ /* 0x000ee80000300a00 */
[----:B------:R-:W-:Y:S04]  /*2bde0*/  STL.64 [R1+0xdf0], R96 ;  /* 0x000df06001007387 */ /* 0x000fe80000100a00 */
[----:B------:R1:W-:Y:S04]  /*2bdf0*/  STL.64 [R1+0xdf8], R98 ;  /* 0x000df86201007387 */ /* 0x0003e80000100a00 */
[----:B-1----:R-:W4:Y:S04]  /*2be00*/  LDL.LU.64 R98, [R1+0x3508] ;  /* 0x0035080001627983 */ /* 0x002f280000300a00 */
[----:B------:R-:W4:Y:S04]  /*2be10*/  LDL.LU.64 R96, [R1+0x3500] ;  /* 0x0035000001607983 */ /* 0x000f280000300a00 */
[----:B------:R-:W-:Y:S04]  /*2be20*/  STL.64 [R1+0xde0], R92 ;  /* 0x000de05c01007387 */ /* 0x000fe80000100a00 */
[----:B------:R1:W-:Y:S01]  /*2be30*/  STL.64 [R1+0xde8], R94 ;  /* 0x000de85e01007387 */ /* 0x0003e20000100a00 */
[C---:B------:R-:W-:Y:S03]  /*2be40*/  HMMA.1688.F32.TF32 R156, R104.reuse, R126, R156 ;  /* 0x0000007e689c723c */ /* 0x040fe6000008109c */
        /* <DEDUP_REMOVED lines=10> */
[----:B------:R-:W2:Y:S04]  /*2bef0*/  LDL.LU.64 R102, [R1+0x34c8] ;  /* 0x0034c80001667983 */ /* 0x000ea80000300a00 */
[----:B------:R-:W2:Y:S04]  /*2bf00*/  LDL.LU.64 R100, [R1+0x34c0] ;  /* 0x0034c00001647983 */ /* 0x000ea80000300a00 */
[----:B------:R-:W-:Y:S04]  /*2bf10*/  STL.64 [R1+0xaa0], R80 ;  /* 0x000aa05001007387 */ /* 0x000fe80000100a00 */
[----:B------:R1:W-:Y:S02]  /*2bf20*/  STL.64 [R1+0xaa8], R82 ;  /* 0x000aa85201007387 */ /* 0x0003e40000100a00 */
[C---:B-1----:R-:W-:Y:S02]  /*2bf30*/  HMMA.1688.F32.TF32 R80, R104.reuse, R130, R160 ;  /* 0x000000826850723c */ /* 0x042fe400000810a0 */
[----:B------:R-:W-:Y:S04]  /*2bf40*/  STL.64 [R1+0xe80], R156 ;  /* 0x000e809c01007387 */ /* 0x000fe80000100a00 */
[----:B------:R1:W-:Y:S02]  /*2bf50*/  STL.64 [R1+0xe88], R158 ;  /* 0x000e889e01007387 */ /* 0x0003e40000100a00 */
[C---:B------:R-:W-:Y:S08]  /*2bf60*/  HMMA.1688.F32.TF32 R160, R104.reuse, R150, R168 ;  /* 0x0000009668a0723c */ /* 0x040ff000000810a8 */
[C---:B-1----:R-:W-:Y:S07]  /*2bf70*/  HMMA.1688.F32.TF32 R156, R104.reuse, R154, R164 ;  /* 0x0000009a689c723c */ /* 0x042fee00000810a4 */
[----:B------:R-:W-:Y:S04]  /*2bf80*/  STL.64 [R1+0xe70], R80 ;  /* 0x000e705001007387 */ /* 0x000fe80000100a00 */
[----:B------:R1:W-:Y:S02]  /*2bf90*/  STL.64 [R1+0xe78], R82 ;  /* 0x000e785201007387 */ /* 0x0003e40000100a00 */
[C---:B-1----:R-:W-:Y:S10]  /*2bfa0*/  HMMA.1688.F32.TF32 R80, R104.reuse, R146, R172 ;  /* 0x000000926850723c */ /* 0x042ff400000810ac */
[----:B------:R-:W-:Y:S04]  /*2bfb0*/  STL.64 [R1+0xe60], R156 ;  /* 0x000e609c01007387 */ /* 0x000fe80000100a00 */
[----:B------:R1:W-:Y:S04]  /*2bfc0*/  STL.64 [R1+0xe68], R158 ;  /* 0x000e689e01007387 */ /* 0x0003e80000100a00 */
[----:B------:R-:W-:Y:S04]  /*2bfd0*/  STL.64 [R1+0xe50], R160 ;  /* 0x000e50a001007387 */ /* 0x000fe80000100a00 */
[----:B------:R1:W-:Y:S02]  /*2bfe0*/  STL.64 [R1+0xe58], R162 ;  /* 0x000e58a201007387 */ /* 0x0003e40000100a00 */
[C---:B-1----:R-:W-:Y:S02]  /*2bff0*/  HMMA.1688.F32.TF32 R156, R104.reuse, R142, R176 ;  /* 0x0000008e689c723c */ /* 0x042fe400000810b0 */
[----:B------:R-:W-:Y:S06]  /*2c000*/  STL.64 [R1+0xe40], R80 ;  /* 0x000e405001007387 */ /* 0x000fec0000100a00 */
[C---:B------:R-:W-:Y:S01]  /*2c010*/  HMMA.1688.F32.TF32 R160, R104.reuse, R138, R180 ;  /* 0x0000008a68a0723c */ /* 0x040fe200000810b4 */
[----:B------:R1:W-:Y:S07]  /*2c020*/  STL.64 [R1+0xe48], R82 ;  /* 0x000e485201007387 */ /* 0x0003ee0000100a00 */
[----:B-1----:R-:W-:Y:S07]  /*2c030*/  HMMA.1688.F32.TF32 R80, R104, R134, R184 ;  /* 0x000000866850723c */ /* 0x002fee00000810b8 */
[----:B------:R-:W-:Y:S04]  /*2c040*/  STL.64 [R1+0xe30], R156 ;  /* 0x000e309c01007387 */ /* 0x000fe80000100a00 */
[----:B------:R1:W-:Y:S04]  /*2c050*/  STL.64 [R1+0xe38], R158 ;  /* 0x000e389e01007387 */ /* 0x0003e80000100a00 */
[----:B------:R-:W-:Y:S01]  /*2c060*/  STL.64 [R1+0x910], R160 ;  /* 0x000910a001007387 */ /* 0x000fe20000100a00 */
[C---:B------:R-:W-:Y:S03]  /*2c070*/  HMMA.1688.F32.TF32 R104, R108.reuse, R130, R192 ;  /* 0x000000826c68723c */ /* 0x040fe600000810c0 */
[----:B------:R-:W-:Y:S05]  /*2c080*/  STL.64 [R1+0x918], R162 ;  /* 0x000918a201007387 */ /* 0x000fea0000100a00 */
[C---:B-1----:R-:W-:Y:S01]  /*2c090*/  HMMA.1688.F32.TF32 R156, R108.reuse, R126, R188 ;  /* 0x0000007e6c9c723c */ /* 0x042fe200000810bc */
[----:B------:R-:W-:Y:S04]  /*2c0a0*/  STL.64 [R1+0x8f0], R80 ;  /* 0x0008f05001007387 */ /* 0x000fe80000100a00 */
[----:B------:R1:W-:Y:S03]  /*2c0b0*/  STL.64 [R1+0x8f8], R82 ;  /* 0x0008f85201007387 */ /* 0x0003e60000100a00 */
[C---:B-1----:R-:W-:Y:S11]  /*2c0c0*/  HMMA.1688.F32.TF32 R80, R108.reuse, R154, R196 ;  /* 0x0000009a6c50723c */ /* 0x042ff600000810c4 */
[----:B------:R-:W-:Y:S04]  /*2c0d0*/  @!UPT UIADD3 URZ, URZ, URZ, URZ ;  /* 0x0000003f3f3ff290 */ /* 0x000fe8000fffe03f */
        /* <DEDUP_REMOVED lines=8> */
[C---:B-1----:R-:W-:Y:S07]  /*2c160*/  HMMA.1688.F32.TF32 R80, R108.reuse, R142, R208 ;  /* 0x0000008e6c50723c */ /* 0x042fee00000810d0 */
[----:B------:R-:W-:Y:S04]  /*2c170*/  STL.64 [R1+0xeb0], R156 ;  /* 0x000eb09c01007387 */ /* 0x000fe80000100a00 */
[----:B------:R1:W-:Y:S04]  /*2c180*/  STL.64 [R1+0xeb8], R158 ;  /* 0x000eb89e01007387 */ /* 0x0003e80000100a00 */
[----:B------:R-:W-:Y:S04]  /*2c190*/  STL.64 [R1+0xea0], R104 ;  /* 0x000ea06801007387 */ /* 0x000fe80000100a00 */
[----:B------:R3:W-:Y:S01]  /*2c1a0*/  STL.64 [R1+0xea8], R106 ;  /* 0x000ea86a01007387 */ /* 0x0007e20000100a00 */
[C---:B-1----:R-:W-:Y:S03]  /*2c1b0*/  HMMA.1688.F32.TF32 R156, R108.reuse, R138, R212 ;  /* 0x0000008a6c9c723c */ /* 0x042fe600000810d4 */
[----:B------:R-:W-:Y:S05]  /*2c1c0*/  STL.64 [R1+0xe90], R80 ;  /* 0x000e905001007387 */ /* 0x000fea0000100a00 */
[----:B---3--:R-:W-:Y:S01]  /*2c1d0*/  HMMA.1688.F32.TF32 R104, R108, R134, R216 ;  /* 0x000000866c68723c */ /* 0x008fe200000810d8 */
[----:B------:R1:W-:Y:S04]  /*2c1e0*/  STL.64 [R1+0xe98], R82 ;  /* 0x000e985201007387 */ /* 0x0003e80000100a00 */
[----:B------:R-:W-:Y:S03]  /*2c1f0*/  LDS R108, [R2+0x4500] ;  /* 0x00450000026c7984 */ /* 0x000fe60000000800 */
[C---:B------:R-:W-:Y:S01]  /*2c200*/  HMMA.1688.F32.TF32 R16, R112.reuse, R154, R16 ;  /* 0x0000009a7010723c */ /* 0x040fe20000081010 */
[----:B------:R-:W-:Y:S04]  /*2c210*/  LDS R110, [R2+0x6500] ;  /* 0x00650000026e7984 */ /* 0x000fe80000000800 */
[----:B------:R-:W-:Y:S03]  /*2c220*/  LDS R109, [R0+0x4500] ;  /* 0x00450000006d7984 */ /* 0x000fe60000000800 */
[C---:B-1----:R-:W-:Y:S01]  /*2c230*/  HMMA.1688.F32.TF32 R80, R112.reuse, R126, R8 ;  /* 0x0000007e7050723c */ /* 0x042fe20000081008 */
[----:B------:R-:W-:Y:S07]  /*2c240*/  LDS R111, [R0+0x6500] ;  /* 0x00650000006f7984 */ /* 0x000fee0000000800 */
        /* <DEDUP_REMOVED lines=14> */
[----:B------:R1:W-:Y:S04]  /*2c330*/  STL.64 [R1+0xf48], R18 ;  /* 0x000f481201007387 */ /* 0x0003e80000100a00 */
[----:B------:R-:W-:Y:S04]  /*2c340*/  STL.64 [R1+0xf30], R12 ;  /* 0x000f300c01007387 */ /* 0x000fe80000100a00 */
[----:B------:R3:W-:Y:S01]  /*2c350*/  STL.64 [R1+0xf38], R14 ;  /* 0x000f380e01007387 */ /* 0x0007e20000100a00 */
[C---:B-1----:R-:W-:Y:S03]  /*2c360*/  HMMA.1688.F32.TF32 R16, R112.reuse, R142, R220 ;  /* 0x0000008e7010723c */ /* 0x042fe600000810dc */
[----:B------:R-:W-:Y:S04]  /*2c370*/  LDS R81, [R0+0x4400] ;  /* 0x0044000000517984 */ /* 0x000fe80000000800 */
[----:B------:R-:W1:Y:S01]  /*2c380*/  LDS R83, [R0+0x6400] ;  /* 0x0064000000537984 */ /* 0x000e620000000800 */
[C---:B---3--:R-:W-:Y:S03]  /*2c390*/  HMMA.1688.F32.TF32 R12, R112.reuse, R138, R224 ;  /* 0x0000008a700c723c */ /* 0x048fe600000810e0 */
[----:B------:R-:W-:Y:S04]  /*2c3a0*/  STL.64 [R1+0xf20], R8 ;  /* 0x000f200801007387 */ /* 0x000fe80000100a00 */
[----:B------:R3:W-:Y:S04]  /*2c3b0*/  STL.64 [R1+0xf28], R10 ;  /* 0x000f280a01007387 */ /* 0x0007e80000100a00 */
[----:B------:R-:W-:Y:S04]  /*2c3c0*/  LDS R104, [R2+0x4480] ;  /* 0x0044800002687984 */ /* 0x000fe80000000800 */
[----:B------:R-:W-:Y:S01]  /*2c3d0*/  LDS R106, [R2+0x6480] ;  /* 0x00648000026a7984 */ /* 0x000fe20000000800 */
[----:B---3--:R-:W-:Y:S03]  /*2c3e0*/  HMMA.1688.F32.TF32 R8, R112, R134, R244 ;  /* 0x000000867008723c */ /* 0x008fe600000810f4 */
[----:B------:R3:W-:Y:S04]  /*2c3f0*/  STL.64 [R1+0xf10], R16 ;  /* 0x000f101001007387 */ /* 0x0007e80000100a00 */
[----:B------:R1:W-:Y:S04]  /*2c400*/  STL.64 [R1+0xf18], R18 ;  /* 0x000f181201007387 */ /* 0x0003e80000100a00 */
[----:B------:R-:W2:Y:S04]  /*2c410*/  LDL.LU R244, [R1+0x1a0] ;  /* 0x0001a00001f47983 */ /* 0x000ea80000300800 */
[----:B------:R1:W-:Y:S04]  /*2c420*/  STL.64 [R1+0xf00], R12 ;  /* 0x000f000c01007387 */ /* 0x0003e80000100a00 */
[----:B------:R1:W-:Y:S04]  /*2c430*/  STL.64 [R1+0xf08], R14 ;  /* 0x000f080e01007387 */ /* 0x0003e80000100a00 */
[----:B------:R-:W-:Y:S04]  /*2c440*/  LDS R105, [R0+0x4480] ;  /* 0x0044800000697984 */ /* 0x000fe80000000800 */
[----:B------:R1:W-:Y:S04]  /*2c450*/  STL.64 [R1+0xef0], R8 ;  /* 0x000ef00801007387 */ /* 0x0003e80000100a00 */
[----:B------:R1:W-:Y:S04]  /*2c460*/  STL.64 [R1+0xef8], R10 ;  /* 0x000ef80a01007387 */ /* 0x0003e80000100a00 */
        /* <DEDUP_REMOVED lines=95> */
[----:B------:R-:W1:Y:S04]  /*2ca60*/  LDS R107, [R0+0x6480] ;  /* 0x00648000006b7984 */ /* 0x000e680000000800 */
[----:B------:R-:W-:Y:S04]  /*2ca70*/  LDS R112, [R2+0x4580] ;  /* 0x0045800002707984 */ /* 0x000fe80000000800 */
[----:B------:R-:W-:Y:S04]  /*2ca80*/  LDS R114, [R2+0x6580] ;  /* 0x0065800002727984 */ /* 0x000fe80000000800 */
[----:B------:R-:W-:Y:S04]  /*2ca90*/  LDS R113, [R0+0x4580] ;  /* 0x0045800000717984 */ /* 0x000fe80000000800 */
[----:B------:R-:W1:Y:S01]  /*2caa0*/  LDS R115, [R0+0x6580] ;  /* 0x0065800000737984 */ /* 0x000e620000000800 */
        /* <DEDUP_REMOVED lines=9> */
[C---:B------:R-:W-:Y:S03]  /*2cb40*/  HMMA.1688.F32.TF32 R180, R80.reuse, R138, R180 ;  /* 0x0000008a50b4723c */ /* 0x040fe600000810b4 */
[----:B--2---:R-:W2:Y:S04]  /*2cb50*/  LDL.LU.64 R158, [R1+0x34b8] ;  /* 0x0034b800019e7983 */ /* 0x004ea80000300a00 */
[----:B------:R-:W2:Y:S01]  /*2cb60*/  LDL.LU.64 R156, [R1+0x34b0] ;  /* 0x0034b000019c7983 */ /* 0x000ea20000300a00 */
[----:B------:R-:W-:Y:S03]  /*2cb70*/  HMMA.1688.F32.TF32 R80, R80, R134, R184 ;  /* 0x000000865050723c */ /* 0x000fe600000810b8 */
[----:B------:R-:W-:Y:S04]  /*2cb80*/  STL.64 [R1+0xfd0], R160 ;  /* 0x000fd0a001007387 */ /* 0x000fe80000100a00 */
[----:B------:R3:W-:Y:S04]  /*2cb90*/  STL.64 [R1+0xfd8], R162 ;  /* 0x000fd8a201007387 */ /* 0x0007e80000100a00 */
[----:B---3--:R-:W3:Y:S04]  /*2cba0*/  LDL.LU.64 R162, [R1+0x34a8] ;  /* 0x0034a80001a27983 */ /* 0x008ee80000300a00 */
[----:B------:R-:W3:Y:S04]  /*2cbb0*/  LDL.LU.64 R160, [R1+0x34a0] ;  /* 0x0034a00001a07983 */ /* 0x000ee80000300a00 */
[----:B------:R-:W-:Y:S04]  /*2cbc0*/  STL.64 [R1+0xfc0], R164 ;  /* 0x000fc0a401007387 */ /* 0x000fe80000100a00 */
[----:B------:R4:W-:Y:S04]  /*2cbd0*/  STL.64 [R1+0xfc8], R166 ;  /* 0x000fc8a601007387 */ /* 0x0009e80000100a00 */
[----:B----4-:R-:W4:Y:S04]  /*2cbe0*/  LDL.LU.64 R166, [R1+0x3498] ;  /* 0x0034980001a67983 */ /* 0x010f280000300a00 */
[----:B------:R-:W4:Y:S04]  /*2cbf0*/  LDL.LU.64 R164, [R1+0x3490] ;  /* 0x0034900001a47983 */ /* 0x000f280000300a00 */
        /* <DEDUP_REMOVED lines=18> */
[----:B------:R1:W-:Y:S04]  /*2cd20*/  STL.64 [R1+0xf70], R80 ;  /* 0x000f705001007387 */ /* 0x0003e80000100a00 */
[----:B------:R1:W-:Y:S04]  /*2cd30*/  STL.64 [R1+0xf78], R82 ;  /* 0x000f785201007387 */ /* 0x0003e80000100a00 */
[----:B-1----:R-:W2:Y:S04]  /*2cd40*/  LDL.LU R80, [R1+0x360] ;  /* 0x0003600001507983 */ /* 0x002ea80000300800 */
[----:B------:R-:W2:Y:S04]  /*2cd50*/  LDL.LU R81, [R1+0x364] ;  /* 0x0003640001517983 */ /* 0x000ea80000300800 */
[----:B------:R-:W2:Y:S04]  /*2cd60*/  LDL.LU R82, [R1+0x368] ;  /* 0x0003680001527983 */ /* 0x000ea80000300800 */
[----:B------:R-:W2:Y:S01]  /*2cd70*/  LDL.LU R83, [R1+0x36c] ;  /* 0x00036c0001537983 */ /* 0x000ea20000300800 */
[C---:B------:R-:W-:Y:S08]  /*2cd80*/  HMMA.1688.F32.TF32 R188, R104.reuse, R126, R188 ;  /* 0x0000007e68bc723c */ /* 0x040ff000000810bc */
[C---:B------:R-:W-:Y:S08]  /*2cd90*/  HMMA.1688.F32.TF32 R192, R104.reuse, R130, R192 ;  /* 0x0000008268c0723c */ /* 0x040ff000000810c0 */
[C---:B------:R-:W-:Y:S08]  /*2cda0*/  HMMA.1688.F32.TF32 R196, R104.reuse, R154, R196 ;  /* 0x0000009a68c4723c */ /* 0x040ff000000810c4 */
[C---:B------:R-:W-:Y:S01]  /*2cdb0*/  HMMA.1688.F32.TF32 R200, R104.reuse, R150, R200 ;  /* 0x0000009668c8723c */ /* 0x040fe200000810c8 */
[----:B------:R-:W-:Y:S04]  /*2cdc0*/  STL.64 [R1+0x1060], R188 ;  /* 0x001060bc01007387 */ /* 0x000fe80000100a00 */
[----:B------:R1:W-:Y:S04]  /*2cdd0*/  STL.64 [R1+0x1068], R190 ;  /* 0x001068be01007387 */ /* 0x0003e80000100a00 */
[----:B-1----:R-:W3:Y:S04]  /*2cde0*/  LDL.LU.64 R190, [R1+0x3438] ;  /* 0x0034380001be7983 */ /* 0x002ee80000300a00 */
[----:B------:R-:W3:Y:S04]  /*2cdf0*/  LDL.LU.64 R188, [R1+0x3430] ;  /* 0x0034300001bc7983 */ /* 0x000ee80000300a00 */
[----:B------:R-:W-:Y:S04]  /*2ce00*/  STL.64 [R1+0x1050], R192 ;  /* 0x001050c001007387 */ /* 0x000fe80000100a00 */
[----:B------:R1:W-:Y:S01]  /*2ce10*/  STL.64 [R1+0x1058], R194 ;  /* 0x001058c201007387 */ /* 0x0003e20000100a00 */
[----:B------:R-:W-:Y:S03]  /*2ce20*/  HMMA.1688.F32.TF32 R204, R104, R142, R204 ;  /* 0x0000008e68cc723c */ /* 0x000fe600000810cc */
        /* <DEDUP_REMOVED lines=9> */
[----:B------:R-:W3:Y:S01]  /*2cec0*/  LDL.LU.64 R200, [R1+0x3400] ;  /* 0x0034000001c87983 */ /* 0x000ee20000300a00 */
[----:B------:R-:W-:Y:S08]  /*2ced0*/  HMMA.1688.F32.TF32 R16, R108, R150, R16 ;  /* 0x000000966c10723c */ /* 0x000ff00000081010 */
[C---:B--2---:R-:W-:Y:S11]  /*2cee0*/  HMMA.1688.F32.TF32 R80, R104.reuse, R146, R80 ;  /* 0x000000926850723c */ /* 0x044ff60000081050 */
[----:B------:R-:W-:Y:S11]  /*2cef0*/  @!UPT UIADD3 URZ, URZ, URZ, URZ ;  /* 0x0000003f3f3ff290 */ /* 0x000ff6000fffe03f */
[----:B------:R-:W-:Y:S01]  /*2cf00*/  @!UPT UIADD3 URZ, URZ, URZ, URZ ;  /* 0x0000003f3f3ff290 */ /* 0x000fe2000fffe03f */
[----:B------:R-:W-:Y:S04]  /*2cf10*/  STL.64 [R1+0x1020], R80 ;  /* 0x0010205001007387 */ /* 0x000fe80000100a00 */
[----:B------:R1:W-:Y:S02]  /*2cf20*/  STL.64 [R1+0x1028], R82 ;  /* 0x0010285201007387 */ /* 0x0003e40000100a00 */
[C---:B-1----:R-:W-:Y:S02]  /*2cf30*/  HMMA.1688.F32.TF32 R80, R104.reuse, R138, R208 ;  /* 0x0000008a6850723c */ /* 0x042fe400000810d0 */
[----:B------:R-:W-:Y:S04]  /*2cf40*/  STL.64 [R1+0x1010], R204 ;  /* 0x001010cc01007387 */ /* 0x000fe80000100a00 */
[----:B------:R1:W-:Y:S02]  /*2cf50*/  STL.64 [R1+0x1018], R206 ;  /* 0x001018ce01007387 */ /* 0x0003e40000100a00 */
[----:B-1----:R-:W-:Y:S11]  /*2cf60*/  HMMA.1688.F32.TF32 R204, R104, R134, R212 ;  /* 0x0000008668cc723c */ /* 0x002ff600000810d4 */
[----:B------:R-:W-:Y:S04]  /*2cf70*/  @!UPT UIADD3 URZ, URZ, URZ, URZ ;  /* 0x0000003f3f3ff290 */ /* 0x000fe8000fffe03f */
[----:B------:R-:W-:Y:S01]  /*2cf80*/  STL.64 [R1+0x1000], R80 ;  /* 0x0010005001007387 */ /* 0x000fe20000100a00 */
[C---:B------:R-:W-:Y:S03]  /*2cf90*/  HMMA.1688.F32.TF32 R104, R108.reuse, R126, R216 ;  /* 0x0000007e6c68723c */ /* 0x040fe600000810d8 */
[----:B------:R1:W-:Y:S05]  /*2cfa0*/  STL.64 [R1+0x1008], R82 ;  /* 0x0010085201007387 */ /* 0x0003ea0000100a00 */
[C---:B-1----:R-:W-:Y:S08]  /*2cfb0*/  HMMA.1688.F32.TF32 R80, R108.reuse, R130, R8 ;  /* 0x000000826c50723c */ /* 0x042ff00000081008 */
        /* <DEDUP_REMOVED lines=18> */
[----:B------:R1:W-:Y:S05]  /*2d0e0*/  STL.64 [R1+0x1098], R10 ;  /* 0x0010980a01007387 */ /* 0x0003ea0000100a00 */
[C---:B-1----:R-:W-:Y:S06]  /*2d0f0*/  HMMA.1688.F32.TF32 R8, R112.reuse, R126, R244 ;  /* 0x0000007e7008723c */ /* 0x042fec00000810f4 */
[----:B------:R1:W-:Y:S04]  /*2d100*/  STL.64 [R1+0x1080], R16 ;  /* 0x0010801001007387 */ /* 0x0003e80000100a00 */
[----:B------:R2:W-:Y:S04]  /*2d110*/  STL.64 [R1+0x1088], R18 ;  /* 0x0010881201007387 */ /* 0x0005e80000100a00 */
[----:B------:R-:W3:Y:S04]  /*2d120*/  LDL.LU R224, [R1+0x20] ;  /* 0x0000200001e07983 */ /* 0x000ee80000300800 */
[----:B------:R1:W-:Y:S04]  /*2d130*/  STL.64 [R1+0x1070], R12 ;  /* 0x0010700c01007387 */ /* 0x0003e80000100a00 */
[----:B------:R1:W-:Y:S04]  /*2d140*/  STL.64 [R1+0x1078], R14 ;  /* 0x0010780e01007387 */ /* 0x0003e80000100a00 */
[----:B------:R1:W-:Y:S04]  /*2d150*/  STL.64 [R1+0x1160], R8 ;  /* 0x0011600801007387 */ /* 0x0003e80000100a00 */
        /* <DEDUP_REMOVED lines=40> */
[----:B-1----:R-:W4:Y:S04]  /*2d3e0*/  LDL.LU R16, [R1+0xb0] ;  /* 0x0000b00001107983 */ /* 0x002f280000300800 */
[----:B------:R-:W4:Y:S04]  /*2d3f0*/  LDL.LU R17, [R1+0xb4] ;  /* 0x0000b40001117983 */ /* 0x000f280000300800 */
[----:B--2---:R-:W2:Y:S04]  /*2d400*/  LDL.LU R18, [R1+0xb8] ;  /* 0x0000b80001127983 */ /* 0x004ea80000300800 */
        /* <DEDUP_REMOVED lines=13> */
[----:B------:R-:W2:Y:S04]  /*2d4e0*/  LDL.LU R244, [R1] ;  /* 0x0000000001f47983 */ /* 0x000ea80000300800 */
[----:B------:R-:W2:Y:S04]  /*2d4f0*/  LDL.LU R245, [R1+0x4] ;  /* 0x0000040001f57983 */ /* 0x000ea80000300800 */
[----:B------:R-:W2:Y:S04]  /*2d500*/  LDL.LU R246, [R1+0x8] ;  /* 0x0000080001f67983 */ /* 0x000ea80000300800 */
[----:B------:R-:W2:Y:S01]  /*2d510*/  LDL.LU R247, [R1+0xc] ;  /* 0x00000c0001f77983 */ /* 0x000ea20000300800 */
[C---:B---3--:R-:W-:Y:S08]  /*2d520*/  HMMA.1688.F32.TF32 R108, R112.reuse, R142, R108 ;  /* 0x0000008e706c723c */ /* 0x048ff0000008106c */
[C---:B----4-:R-:W-:Y:S08]  /*2d530*/  HMMA.1688.F32.TF32 R216, R112.reuse, R146, R216 ;  /* 0x0000009270d8723c */ /* 0x050ff000000810d8 */
[C---:B------:R-:W-:Y:S08]  /*2d540*/  HMMA.1688.F32.TF32 R208, R112.reuse, R154, R208 ;  /* 0x0000009a70d0723c */ /* 0x040ff000000810d0 */
[C---:B------:R-:W-:Y:S08]  /*2d550*/  HMMA.1688.F32.TF32 R204, R112.reuse, R130, R204 ;  /* 0x0000008270cc723c */ /* 0x040ff000000810cc */
[C---:B------:R-:W-:Y:S11]  /*2d560*/  HMMA.1688.F32.TF32 R212, R112.reuse, R150, R212 ;  /* 0x0000009670d4723c */ /* 0x040ff600000810d4 */
[----:B------:R-:W-:Y:S04]  /*2d570*/  @!UPT UIADD3 URZ, URZ, URZ, URZ ;  /* 0x0000003f3f3ff290 */ /* 0x000fe8000fffe03f */
        /* <DEDUP_REMOVED lines=17> */
[----:B------:R1:W-:Y:S02]  /*2d690*/  STL.64 [R1+0x1118], R110 ;  /* 0x0011186e01007387 */ /* 0x0003e40000100a00 */
[C---:B-1----:R-:W-:Y:S08]  /*2d6a0*/  HMMA.1688.F32.TF32 R108, R112.reuse, R138, R104 ;  /* 0x0000008a706c723c */ /* 0x042ff00000081068 */
[----:B------:R-:W-:Y:S01]  /*2d6b0*/  HMMA.1688.F32.TF32 R104, R112, R134, R80 ;  /* 0x000000867068723c */ /* 0x000fe20000081050 */
[----:B------:R-:W-:Y:S04]  /*2d6c0*/  LDS R80, [R2+0x4600] ;  /* 0x0046000002507984 */ /* 0x000fe80000000800 */
[----:B------:R-:W-:Y:S04]  /*2d6d0*/  LDS R82, [R2+0x6600] ;  /* 0x0066000002527984 */ /* 0x000fe80000000800 */
[----:B------:R-:W-:Y:S04]  /*2d6e0*/  LDS R81, [R0+0x4600] ;  /* 0x0046000000517984 */ /* 0x000fe80000000800 */
[----:B------:R-:W2:Y:S04]  /*2d6f0*/  LDS R83, [R0+0x6600] ;  /* 0x0066000000537984 */ /* 0x000ea80000000800 */
[----:B------:R-:W-:Y:S04]  /*2d700*/  STL.64 [R1+0x1100], R108 ;  /* 0x0011006c01007387 */ /* 0x000fe80000100a00 */
[----:B------:R-:W-:Y:S04]  /*2d710*/  STL.64 [R1+0x1108], R110 ;  /* 0x0011086e01007387 */ /* 0x000fe80000100a00 */
[----:B------:R-:W-:Y:S04]  /*2d720*/  STL.64 [R1+0x10f0], R104 ;  /* 0x0010f06801007387 */ /* 0x000fe80000100a00 */
[----:B------:R-:W-:Y:S04]  /*2d730*/  STL.64 [R1+0x10f8], R106 ;  /* 0x0010f86a01007387 */ /* 0x000fe80000100a00 */
[----:B------:R-:W-:Y:S04]  /*2d740*/  LDS R104, [R2+0x4680] ;  /* 0x0046800002687984 */ /* 0x000fe80000000800 */
[----:B------:R-:W-:Y:S04]  /*2d750*/  LDS R106, [R2+0x6680] ;  /* 0x00668000026a7984 */ /* 0x000fe80000000800 */
[----:B------:R-:W-:Y:S04]  /*2d760*/  LDS R105, [R0+0x4680] ;  /* 0x0046800000697984 */ /* 0x000fe80000000800 */
[----:B------:R-:W1:Y:S04]  /*2d770*/  LDS R107, [R0+0x6680] ;  /* 0x00668000006b7984 */ /* 0x000e680000000800 */
[----:B------:R-:W-:Y:S01]  /*2d780*/  LDS R108, [R2+0x4700] ;  /* 0x00470000026c7984 */ /* 0x000fe20000000800 */
[C---:B--2---:R-:W-:Y:S03]  /*2d790*/  HMMA.1688.F32.TF32 R8, R80.reuse, R126, R8 ;  /* 0x0000007e5008723c */ /* 0x044fe60000081008 */
[----:B------:R-:W-:Y:S04]  /*2d7a0*/  LDS R110, [R2+0x6700] ;  /* 0x00670000026e7984 */ /* 0x000fe80000000800 */
[----:B------:R-:W-:Y:S01]  /*2d7b0*/  LDS R109, [R0+0x4700] ;  /* 0x00470000006d7984 */ /* 0x000fe20000000800 */
[C---:B------:R-:W-:Y:S03]  /*2d7c0*/  HMMA.1688.F32.TF32 R12, R80.reuse, R130, R12 ;  /* 0x00000082500c723c */ /* 0x040fe6000008100c */
[----:B------:R-:W3:Y:S04]  /*2d7d0*/  LDS R111, [R0+0x6700] ;  /* 0x00670000006f7984 */ /* 0x000ee80000000800 */
[----:B------:R-:W-:Y:S01]  /*2d7e0*/  LDS R112, [R2+0x4780] ;  /* 0x0047800002707984 */ /* 0x000fe20000000800 */
[C---:B------:R-:W-:Y:S03]  /*2d7f0*/  HMMA.1688.F32.TF32 R16, R80.reuse, R154, R16 ;  /* 0x0000009a5010723c */ /* 0x040fe60000081010 */
[----:B------:R-:W-:Y:S04]  /*2d800*/  LDS R114, [R2+0x6780] ;  /* 0x0067800002727984 */ /* 0x000fe80000000800 */
[----:B------:R-:W-:Y:S01]  /*2d810*/  LDS R113, [R0+0x4780] ;  /* 0x0047800000717984 */ /* 0x000fe20000000800 */
[C---:B------:R-:W-:Y:S03]  /*2d820*/  HMMA.1688.F32.TF32 R116, R80.reuse, R150, R116 ;  /* 0x000000965074723c */ /* 0x040fe60000081074 */
[----:B------:R-:W-:Y:S04]  /*2d830*/  STL.64 [R1+0x11e0], R8 ;  /* 0x0011e00801007387 */ /* 0x000fe80000100a00 */
[----:B------:R-:W2:Y:S01]  /*2d840*/  LDS R115, [R0+0x6780] ;  /* 0x0067800000737984 */ /* 0x000ea20000000800 */
[C---:B------:R-:W-:Y:S03]  /*2d850*/  HMMA.1688.F32.TF32 R120, R80.reuse, R146, R120 ;  /* 0x000000925078723c */ /* 0x040fe60000081078 */
[----:B------:R1:W-:Y:S05]  /*2d860*/  STL.64 [R1+0x11e8], R10 ;  /* 0x0011e80a01007387 */ /* 0x0003ea0000100a00 */
[C---:B------:R-:W-:Y:S01]  /*2d870*/  HMMA.1688.F32.TF32 R220, R80.reuse, R142, R220 ;  /* 0x0000008e50dc723c */ /* 0x040fe200000810dc */
[----:B-1----:R-:W2:Y:S07]  /*2d880*/  LDL.LU.64 R10, [R1+0x33b8] ;  /* 0x0033b800010a7983 */ /* 0x002eae0000300a00 */
[C---:B------:R-:W-:Y:S01]  /*2d890*/  HMMA.1688.F32.TF32 R224, R80.reuse, R138, R224 ;  /* 0x0000008a50e0723c */ /* 0x040fe200000810e0 */
        /* <DEDUP_REMOVED lines=14> */
[----:B------:R1:W-:Y:S01]  /*2d980*/  STL.64 [R1+0x11a8], R122 ;  /* 0x0011a87a01007387 */ /* 0x0003e20000100a00 */
[----:B------:R-:W-:Y:S03]  /*2d990*/  HMMA.1688.F32.TF32 R80, R80, R134, R244 ;  /* 0x000000865050723c */ /* 0x000fe600000810f4 */
        /* <DEDUP_REMOVED lines=8> */
[----:B-1----:R-:W3:Y:S04]  /*2da20*/  LDL.LU.64 R226, [R1+0x3358] ;  /* 0x0033580001e27983 */ /* 0x002ee80000300a00 */
[----:B------:R-:W3:Y:S04]  /*2da30*/  LDL.LU.64 R224, [R1+0x3350] ;  /* 0x0033500001e07983 */ /* 0x000ee80000300a00 */
[----:B------:R-:W3:Y:S04]  /*2da40*/  LDL.LU.64 R246, [R1+0x3348] ;  /* 0x0033480001f67983 */ /* 0x000ee80000300a00 */
[----:B------:R-:W3:Y:S04]  /*2da50*/  LDL.LU.64 R244, [R1+0x3340] ;  /* 0x0033400001f47983 */ /* 0x000ee80000300a00 */
[----:B------:R-:W-:Y:S04]  /*2da60*/  STL.64 [R1+0x1170], R80 ;  /* 0x0011705001007387 */ /* 0x000fe80000100a00 */
[----:B------:R3:W-:Y:S01]  /*2da70*/  STL.64 [R1+0x1178], R82 ;  /* 0x0011785201007387 */ /* 0x0007e20000100a00 */
[C---:B--2---:R-:W-:Y:S08]  /*2da80*/  HMMA.1688.F32.TF32 R220, R104.reuse, R154, R220 ;  /* 0x0000009a68dc723c */ /* 0x044ff000000810dc */
[C---:B---3--:R-:W-:Y:S08]  /*2da90*/  HMMA.1688.F32.TF32 R80, R104.reuse, R126, R244 ;  /* 0x0000007e6850723c */ /* 0x048ff000000810f4 */
[C---:B------:R-:W-:Y:S11]  /*2daa0*/  HMMA.1688.F32.TF32 R224, R104.reuse, R130, R224 ;  /* 0x0000008268e0723c */ /* 0x040ff600000810e0 */
[----:B------:R-:W-:Y:S04]  /*2dab0*/  @!UPT UIADD3 URZ, URZ, URZ, URZ ;  /* 0x0000003f3f3ff290 */ /* 0x000fe8000fffe03f */
[----:B------:R-:W-:Y:S04]  /*2dac0*/  STL.64 [R1+0x1260], R80 ;  /* 0x0012605001007387 */ /* 0x000fe80000100a00 */
[----:B------:R1:W-:Y:S02]  /*2dad0*/  STL.64 [R1+0x1268], R82 ;  /* 0x0012685201007387 */ /* 0x0003e40000100a00 */
[C---:B-1----:R-:W-:Y:S02]  /*2dae0*/  HMMA.1688.F32.TF32 R80, R104.reuse, R150, R120 ;  /* 0x000000966850723c */ /* 0x042fe40000081078 */
[----:B------:R-:W-:Y:S04]  /*2daf0*/  STL.64 [R1+0x1250], R224 ;  /* 0x001250e001007387 */ /* 0x000fe80000100a00 */
[----:B------:R-:W-:Y:S02]  /*2db00*/  STL.64 [R1+0x1258], R226 ;  /* 0x001258e201007387 */ /* 0x000fe40000100a00 */
[C---:B------:R-:W-:Y:S02]  /*2db10*/  HMMA.1688.F32.TF32 R120, R104.reuse, R146, R116 ;  /* 0x000000926878723c */ /* 0x040fe40000081074 */
[----:B------:R-:W-:Y:S04]  /*2db20*/  STL.64 [R1+0x1240], R220 ;  /* 0x001240dc01007387 */ /* 0x000fe80000100a00 */
[----:B------:R-:W-:Y:S02]  /*2db30*/  STL.64 [R1+0x1248], R222 ;  /* 0x001248de01007387 */ /* 0x000fe40000100a00 */
[C---:B------:R-:W-:Y:S07]  /*2db40*/  HMMA.1688.F32.TF32 R116, R104.reuse, R142, R16 ;  /* 0x0000008e6874723c */ /* 0x040fee0000081010 */
[----:B------:R-:W-:Y:S01]  /*2db50*/  STL.64 [R1+0x1230], R80 ;  /* 0x0012305001007387 */ /* 0x000fe20000100a00 */
[----:B------:R-:W-:Y:S03]  /*2db60*/  HMMA.1688.F32.TF32 R16, R104, R134, R8 ;  /* 0x000000866810723c */ /* 0x000fe60000081008 */
[----:B------:R1:W-:Y:S05]  /*2db70*/  STL.64 [R1+0x1238], R82 ;  /* 0x0012385201007387 */ /* 0x0003ea0000100a00 */
[----:B------:R-:W-:Y:S08]  /*2db80*/  HMMA.1688.F32.TF32 R8, R108, R130, R212 ;  /* 0x000000826c08723c */ /* 0x000ff000000810d4 */
[----:B-1----:R-:W-:Y:S01]  /*2db90*/  HMMA.1688.F32.TF32 R80, R104, R138, R12 ;  /* 0x0000008a6850723c */ /* 0x002fe2000008100c */
[----:B------:R-:W-:Y:S01]  /*2dba0*/  STL.64 [R1+0x1220], R120 ;  /* 0x0012207801007387 */ /* 0x000fe20000100a00 */
[----:B------:R-:W-:Y:S01]  /*2dbb0*/  MOV R244, R76 ;  /* 0x0000004c00f47202 */ /* 0x000fe20000000f00 */
[----:B------:R-:W-:Y:S01]  /*2dbc0*/  IMAD.MOV.U32 R245, RZ, RZ, R77 ;  /* 0x000000fffff57224 */ /* 0x000fe200078e004d */
[----:B------:R-:W-:Y:S01]  /*2dbd0*/  MOV R247, R228 ;  /* 0x000000e400f77202 */ /* 0x000fe20000000f00 */
[----:B------:R-:W-:-:S02]  /*2dbe0*/  IMAD.MOV.U32 R246, RZ, RZ, R78 ;  /* 0x000000fffff67224 */ /* 0x000fc400078e004e */
[----:B------:R-:W-:Y:S01]  /*2dbf0*/  IMAD.MOV.U32 R224, RZ, RZ, R229 ;  /* 0x000000ffffe07224 */ /* 0x000fe200078e00e5 */
[C---:B------:R-:W-:Y:S01]  /*2dc00*/  HMMA.1688.F32.TF32 R12, R108.reuse, R126, R216 ;  /* 0x0000007e6c0c723c */ /* 0x040fe200000810d8 */
[----:B------:R-:W-:Y:S04]  /*2dc10*/  STL.64 [R1+0x1228], R122 ;  /* 0x0012287a01007387 */ /* 0x000fe80000100a00 */
[----:B------:R-:W-:Y:S04]  /*2dc20*/  STL.64 [R1+0x1210], R116 ;  /* 0x0012107401007387 */ /* 0x000fe80000100a00 */
[----:B------:R-:W-:Y:S01]  /*2dc30*/  STL.64 [R1+0x1218], R118 ;  /* 0x0012187601007387 */ /* 0x000fe20000100a00 */
[----:B------:R-:W-:Y:S01]  /*2dc40*/  IMAD.MOV.U32 R225, RZ, RZ, R230 ;  /* 0x000000ffffe17224 */ /* 0x000fe200078e00e6 */
[----:B------:R-:W-:Y:S01]  /*2dc50*/  MOV R226, R232 ;  /* 0x000000e800e27202 */ /* 0x000fe20000000f00 */
[----:B------:R-:W-:Y:S01]  /*2dc60*/  IMAD.MOV.U32 R227, RZ, RZ, R233 ;  /* 0x000000ffffe37224 */ /* 0x000fe200078e00e9 */
[----:B------:R-:W-:Y:S01]  /*2dc70*/  MOV R221, R237 ;  /* 0x000000ed00dd7202 */ /* 0x000fe20000000f00 */
[----:B------:R-:W-:Y:S01]  /*2dc80*/  IMAD.MOV.U32 R220, RZ, RZ, R236 ;  /* 0x000000ffffdc7224 */ /* 0x000fe200078e00ec */
[----:B------:R-:W-:Y:S04]  /*2dc90*/  STL.64 [R1+0x1200], R80 ;  /* 0x0012005001007387 */ /* 0x000fe80000100a00 */
[----:B------:R-:W-:Y:S04]  /*2dca0*/  STL.64 [R1+0x1208], R82 ;  /* 0x0012085201007387 */ /* 0x000fe80000100a00 */
[----:B------:R-:W-:Y:S04]  /*2dcb0*/  STL.64 [R1+0x11f0], R16 ;  /* 0x0011f01001007387 */ /* 0x000fe80000100a00 */
[----:B------:R4:W-:Y:S04]  /*2dcc0*/  STL.64 [R1+0x11f8], R18 ;  /* 0x0011f81201007387 */ /* 0x0009e80000100a00 */
[----:B------:R-:W-:Y:S04]  /*2dcd0*/  STL.64 [R1+0x12e0], R12 ;  /* 0x0012e00c01007387 */ /* 0x000fe80000100a00 */
[----:B------:R1:W-:Y:S01]  /*2dce0*/  STL.64 [R1+0x12e8], R14 ;  /* 0x0012e80e01007387 */ /* 0x0003e20000100a00 */
[C---:B----4-:R-:W-:Y:S03]  /*2dcf0*/  HMMA.1688.F32.TF32 R16, R108.reuse, R154, R208 ;  /* 0x0000009a6c10723c */ /* 0x050fe600000810d0 */
[----:B------:R-:W-:Y:S04]  /*2dd00*/  STL.64 [R1+0x12d0], R8 ;  /* 0x0012d00801007387 */ /* 0x000fe80000100a00 */
[----:B------:R2:W-:Y:S01]  /*2dd10*/  STL.64 [R1+0x12d8], R10 ;  /* 0x0012d80a01007387 */ /* 0x0005e20000100a00 */
[----:B-1----:R-:W-:Y:S01]  /*2dd20*/  HMMA.1688.F32.TF32 R12, R108, R150, R204 ;  /* 0x000000966c0c723c */ /* 0x002fe200000810cc */
[----:B------:R-:W-:Y:S01]  /*2dd30*/  IMAD.MOV.U32 R222, RZ, RZ, R238 ;  /* 0x000000ffffde7224 */ /* 0x000fe200078e00ee */
[----:B------:R-:W-:Y:S01]  /*2dd40*/  MOV R120, R241 ;  /* 0x000000f100787202 */ /* 0x000fe20000000f00 */
[----:B------:R-:W-:Y:S01]  /*2dd50*/  IMAD.MOV.U32 R223, RZ, RZ, R240 ;  /* 0x000000ffffdf7224 */ /* 0x000fe200078e00f0 */
[----:B------:R-:W-:Y:S01]  /*2dd60*/  LDS R104, [R6+0x4100] ;  /* 0x0041000006687984 */ /* 0x000fe20000000800 */
[----:B------:R-:W-:-:S02]  /*2dd70*/  IMAD.MOV.U32 R121, RZ, RZ, R242 ;  /* 0x000000ffff797224 */ /* 0x000fc400078e00f2 */
[----:B------:R-:W-:Y:S01]  /*2dd80*/  IMAD.MOV.U32 R122, RZ, RZ, R243 ;  /* 0x000000ffff7a7224 */ /* 0x000fe200078e00f3 */
[----:B------:R-:W-:Y:S01]  /*2dd90*/  MOV R123, R239 ;  /* 0x000000ef007b7202 */ /* 0x000fe20000000f00 */
[C---:B--2---:R-:W-:Y:S01]  /*2dda0*/  HMMA.1688.F32.TF32 R8, R108.reuse, R146, R200 ;  /* 0x000000926c08723c */ /* 0x044fe200000810c8 */
[----:B------:R-:W-:Y:S01]  /*2ddb0*/  IMAD.MOV.U32 R116, RZ, RZ, R234 ;  /* 0x000000ffff747224 */ /* 0x000fe200078e00ea */
[----:B------:R-:W-:Y:S04]  /*2ddc0*/  LDS R106, [R6+0x6100] ;  /* 0x00610000066a7984 */ /* 0x000fe80000000800 */
[----:B------:R-:W-:Y:S04]  /*2ddd0*/  STL.64 [R1+0x12c0], R16 ;  /* 0x0012c01001007387 */ /* 0x000fe80000100a00 */
[----:B------:R1:W-:Y:S04]  /*2dde0*/  STL.64 [R1+0x12c8], R18 ;  /* 0x0012c81201007387 */ /* 0x0003e80000100a00 */
[----:B------:R-:W-:Y:S04]  /*2ddf0*/  STL.64 [R1+0x12b0], R12 ;  /* 0x0012b00c01007387 */ /* 0x000fe80000100a00 */
[----:B------:R2:W-:Y:S01]  /*2de00*/  STL.64 [R1+0x12b8], R14 ;  /* 0x0012b80e01007387 */ /* 0x0005e20000100a00 */
[C---:B-1----:R-:W-:Y:S04]  /*2de10*/  HMMA.1688.F32.TF32 R16, R108.reuse, R142, R196 ;  /* 0x0000008e6c10723c */ /* 0x042fe800000810c4 */
[----:B------:R-:W-:Y:S04]  /*2de20*/  STL.64 [R1+0x12a0], R8 ;  /* 0x0012a00801007387 */ /* 0x000fe80000100a00 */
[----:B------:R1:W-:Y:S01]  /*2de30*/  STL.64 [R1+0x12a8], R10 ;  /* 0x0012a80a01007387 */ /* 0x0003e20000100a00 */
[C---:B--2---:R-:W-:Y:S01]  /*2de40*/  HMMA.1688.F32.TF32 R12, R108.reuse, R138, R192 ;  /* 0x0000008a6c0c723c */ /* 0x044fe200000810c0 */
[----:B------:R-:W-:Y:S01]  /*2de50*/  IMAD.MOV.U32 R117, RZ, RZ, R235 ;  /* 0x000000ffff757224 */ /* 0x000fe200078e00eb */
[----:B------:R-:W-:Y:S01]  /*2de60*/  MOV R118, R231 ;  /* 0x000000e700767202 */ /* 0x000fe20000000f00 */
[----:B------:R-:W-:Y:S01]  /*2de70*/  IMAD.MOV.U32 R119, RZ, RZ, R79 ;  /* 0x000000ffff777224 */ /* 0x000fe200078e004f */
[----:B------:R-:W-:Y:S04]  /*2de80*/  LDS R105, [R7+0x4100] ;  /* 0x0041000007697984 */ /* 0x000fe80000000800 */
[----:B------:R-:W2:Y:S01]  /*2de90*/  LDS R107, [R7+0x6100] ;  /* 0x00610000076b7984 */ /* 0x000ea20000000800 */
[----:B-1----:R-:W-:Y:S03]  /*2dea0*/  HMMA.1688.F32.TF32 R8, R108, R134, R188 ;  /* 0x000000866c08723c */ /* 0x002fe600000810bc */
[----:B------:R-:W-:Y:S04]  /*2deb0*/  LDS R80, [R6+0x4180] ;  /* 0x0041800006507984 */ /* 0x000fe80000000800 */
[----:B------:R-:W-:Y:S04]  /*2dec0*/  STL.64 [R1+0x1290], R16 ;  /* 0x0012901001007387 */ /* 0x000fe80000100a00 */
[----:B------:R1:W-:Y:S04]  /*2ded0*/  STL.64 [R1+0x1298], R18 ;  /* 0x0012981201007387 */ /* 0x0003e80000100a00 */
[----:B------:R-:W-:Y:S04]  /*2dee0*/  STL.64 [R1+0x1280], R12 ;  /* 0x0012800c01007387 */ /* 0x000fe80000100a00 */
[----:B------:R3:W-:Y:S01]  /*2def0*/  STL.64 [R1+0x1288], R14 ;  /* 0x0012880e01007387 */ /* 0x0007e20000100a00 */
[C---:B-1----:R-:W-:Y:S03]  /*2df00*/  HMMA.1688.F32.TF32 R16, R112.reuse, R126, R184 ;  /* 0x0000007e7010723c */ /* 0x042fe600000810b8 */
[----:B------:R-:W-:Y:S04]  /*2df10*/  STL.64 [R1+0x1270], R8 ;  /* 0x0012700801007387 */ /* 0x000fe80000100a00 */
[----:B------:R1:W-:Y:S01]  /*2df20*/  STL.64 [R1+0x1278], R10 ;  /* 0x0012780a01007387 */ /* 0x0003e20000100a00 */
[C---:B---3--:R-:W-:Y:S03]  /*2df30*/  HMMA.1688.F32.TF32 R12, R112.reuse, R130, R180 ;  /* 0x00000082700c723c */ /* 0x048fe600000810b4 */
[----:B------:R-:W-:Y:S04]  /*2df40*/  LDS R82, [R6+0x6180] ;  /* 0x0061800006527984 */ /* 0x000fe80000000800 */
[----:B------:R-:W-:Y:S01]  /*2df50*/  LDS R81, [R7+0x4180] ;  /* 0x0041800007517984 */ /* 0x000fe20000000800 */
[C---:B-1----:R-:W-:Y:S03]  /*2df60*/  HMMA.1688.F32.TF32 R8, R112.reuse, R154, R176 ;  /* 0x0000009a7008723c */ /* 0x042fe600000810b0 */
[----:B------:R-:W-:Y:S04]  /*2df70*/  LDS R83, [R7+0x6180] ;  /* 0x0061800007537984 */ /* 0x000fe80000000800 */
        /* <DEDUP_REMOVED lines=14> */
[----:B------:R1:W-:Y:S04]  /*2e060*/  STL.64 [R1+0x1338], R18 ;  /* 0x0013381201007387 */ /* 0x0003e80000100a00 */
[----:B------:R-:W-:Y:S04]  /*2e070*/  STL.64 [R1+0x1320], R12 ;  /* 0x0013200c01007387 */ /* 0x000fe80000100a00 */
[----:B------:R3:W-:Y:S04]  /*2e080*/  STL.64 [R1+0x1328], R14 ;  /* 0x0013280e01007387 */ /* 0x0007e80000100a00 */
[----:B------:R-:W-:Y:S04]  /*2e090*/  STL.64 [R1+0x1310], R8 ;  /* 0x0013100801007387 */ /* 0x000fe80000100a00 */
[----:B------:R-:W-:Y:S04]  /*2e0a0*/  STL.64 [R1+0x1318], R10 ;  /* 0x0013180a01007387 */ /* 0x000fe80000100a00 */
[----:B------:R-:W-:Y:S04]  /*2e0b0*/  LDS R8, [R6+0x4000] ;  /* 0x0040000006087984 */ /* 0x000fe80000000800 */
[----:B------:R-:W-:Y:S04]  /*2e0c0*/  LDS R10, [R6+0x6000] ;  /* 0x00600000060a7984 */ /* 0x000fe80000000800 */
[----:B------:R-:W-:Y:S04]  /*2e0d0*/  LDS R9, [R7+0x4000] ;  /* 0x0040000007097984 */ /* 0x000fe80000000800 */
[----:B------:R-:W4:Y:S01]  /*2e0e0*/  LDS R11, [R7+0x6000] ;  /* 0x00600000070b7984 */ /* 0x000f220000000800 */
[C---:B-1----:R-:W-:Y:S08]  /*2e0f0*/  HMMA.1688.F32.TF32 R16, R112.reuse, R138, R160 ;  /* 0x0000008a7010723c */ /* 0x042ff000000810a0 */
[----:B---3--:R-:W-:Y:S01]  /*2e100*/  HMMA.1688.F32.TF32 R12, R112, R134, R156 ;  /* 0x00000086700c723c */ /* 0x008fe2000008109c */
[----:B------:R-:W-:Y:S04]  /*2e110*/  LDS R112, [R6+0x4200] ;  /* 0x0042000006707984 */ /* 0x000fe80000000800 */
[----:B------:R-:W-:Y:S03]  /*2e120*/  LDS R114, [R6+0x6200] ;  /* 0x0062000006727984 */ /* 0x000fe60000000800 */
[-C--:B--2---:R-:W-:Y:S01]  /*2e130*/  HMMA.1688.F32.TF32 R20, R104, R126.reuse, R20 ;  /* 0x0000007e6814723c */ /* 0x084fe20000081014 */
[----:B------:R-:W-:Y:S04]  /*2e140*/  LDS R113, [R7+0x4200] ;  /* 0x0042000007717984 */ /* 0x000fe80000000800 */
[----:B------:R-:W-:Y:S04]  /*2e150*/  LDS R115, [R7+0x6200] ;  /* 0x0062000007737984 */ /* 0x000fe80000000800 */
[----:B------:R-:W-:Y:S04]  /*2e160*/  STL.64 [R1+0x1300], R16 ;  /* 0x0013001001007387 */ /* 0x000fe80000100a00 */
[----:B------:R-:W-:Y:S04]  /*2e170*/  STL.64 [R1+0x1308], R18 ;  /* 0x0013081201007387 */ /* 0x000fe80000100a00 */
[----:B------:R-:W-:Y:S04]  /*2e180*/  STL.64 [R1+0x12f0], R12 ;  /* 0x0012f00c01007387 */ /* 0x000fe80000100a00 */
[----:B------:R1:W-:Y:S01]  /*2e190*/  STL.64 [R1+0x12f8], R14 ;  /* 0x0012f80e01007387 */ /* 0x0003e20000100a00 */
[C---:B----4-:R-:W-:Y:S03]  /*2e1a0*/  HMMA.1688.F32.TF32 R100, R8.reuse, R126, R100 ;  /* 0x0000007e0864723c */ /* 0x050fe60000081064 */
[----:B------:R-:W-:Y:S04]  /*2e1b0*/  LDS R16, [R6+0x4080] ;  /* 0x0040800006107984 */ /* 0x000fe80000000800 */
[----:B------:R-:W-:Y:S01]  /*2e1c0*/  LDS R18, [R6+0x6080] ;  /* 0x0060800006127984 */ /* 0x000fe20000000800 */
[C---:B-1----:R-:W-:Y:S03]  /*2e1d0*/  HMMA.1688.F32.TF32 R12, R8.reuse, R130, R84 ;  /* 0x00000082080c723c */ /* 0x042fe60000081054 */
[----:B------:R-:W-:Y:S04]  /*2e1e0*/  LDS R17, [R7+0x4080] ;  /* 0x0040800007117984 */ /* 0x000fe80000000800 */
[----:B------:R-:W1:Y:S01]  /*2e1f0*/  LDS R19, [R7+0x6080] ;  /* 0x0060800007137984 */ /* 0x000e620000000800 */
[----:B------:R-:W-:Y:S11]  /*2e200*/  HMMA.1688.F32.TF32 R84, R8, R154, R88 ;  /* 0x0000009a0854723c */ /* 0x000ff60000081058 */
[----:B------:R-:W-:Y:S04]  /*2e210*/  @!UPT UIADD3 URZ, URZ, URZ, URZ ;  /* 0x0000003f3f3ff290 */ /* 0x000fe8000fffe03f */
[----:B------:R-:W-:Y:S01]  /*2e220*/  STL [R1+0x50], R12 ;  /* 0x0000500c01007387 */ /* 0x000fe20000100800 */
[----:B------:R-:W-:-:S03]  /*2e230*/  IMAD.MOV.U32 R5, RZ, RZ, R13 ;  /* 0x000000ffff057224 */ /* 0x000fc600078e000d */
[----:B------:R-:W-:Y:S04]  /*2e240*/  STL.64 [R1+0x60], R100 ;  /* 0x0000606401007387 */ /* 0x000fe80000100a00 */
[----:B------:R-:W-:Y:S04]  /*2e250*/  STL.64 [R1+0x68], R102 ;  /* 0x0000686601007387 */ /* 0x000fe80000100a00 */
[----:B------:R2:W-:Y:S02]  /*2e260*/  STL.64 [R1+0x58], R14 ;  /* 0x0000580e01007387 */ /* 0x0005e40000100a00 */
[----:B--2---:R-:W-:Y:S02]  /*2e270*/  HMMA.1688.F32.TF32 R12, R8, R150, R92 ;  /* 0x00000096080c723c */ /* 0x004fe4000008105c */
[----:B------:R2:W-:Y:S11]  /*2e280*/  STL [R1+0x323c], R5 ;  /* 0x00323c0501007387 */ /* 0x0005f60000100800 */
[----:B------:R-:W-:Y:S10]  /*2e290*/  @!UPT UIADD3 URZ, URZ, URZ, URZ ;  /* 0x0000003f3f3ff290 */ /* 0x000ff4000fffe03f */
[----:B------:R-:W-:Y:S01]  /*2e2a0*/  STL.64 [R1+0x30], R12 ;  /* 0x0000300c01007387 */ /* 0x000fe20000100a00 */
[----:B--2---:R-:W-:-:S03]  /*2e2b0*/  IMAD.MOV.U32 R5, RZ, RZ, R15 ;  /* 0x000000ffff057224 */ /* 0x004fc600078e000f */
[----:B------:R-:W-:Y:S04]  /*2e2c0*/  STL.64 [R1+0x40], R84 ;  /* 0x0000405401007387 */ /* 0x000fe80000100a00 */
[----:B------:R-:W-:Y:S04]  /*2e2d0*/  STL.64 [R1+0x48], R86 ;  /* 0x0000485601007387 */ /* 0x000fe80000100a00 */
[----:B------:R2:W-:Y:S04]  /*2e2e0*/  STL [R1+0x38], R14 ;  /* 0x0000380e01007387 */ /* 0x0005e80000100800 */
[----:B------:R-:W3:Y:S01]  /*2e2f0*/  LDL.LU R76, [R1+0x333c] ;  /* 0x00333c00014c7983 */ /* 0x000ee20000300800 */
[----:B--2---:R-:W-:Y:S11]  /*2e300*/  HMMA.1688.F32.TF32 R12, R8, R146, R96 ;  /* 0x00000092080c723c */ /* 0x004ff60000081060 */
[----:B------:R-:W-:Y:S11]  /*2e310*/  @!UPT UIADD3 URZ, URZ, URZ, URZ ;  /* 0x0000003f3f3ff290 */ /* 0x000ff6000fffe03f */
[----:B------:R-:W-:Y:S01]  /*2e320*/  @!UPT UIADD3 URZ, URZ, URZ, URZ ;  /* 0x0000003f3f3ff290 */ /* 0x000fe2000fffe03f */
[----:B------:R-:W-:Y:S04]  /*2e330*/  STL.64 [R1+0x20], R12 ;  /* 0x0000200c01007387 */ /* 0x000fe80000100a00 */
[----:B------:R2:W-:Y:S04]  /*2e340*/  STL.64 [R1+0x28], R14 ;  /* 0x0000280e01007387 */ /* 0x0005e80000100a00 */
[----:B------:R-:W3:Y:S04]  /*2e350*/  LDL.LU R77, [R1+0x3338] ;  /* 0x00333800014d7983 */ /* 0x000ee80000300800 */
[----:B------:R-:W3:Y:S04]  /*2e360*/  LDL.LU R78, [R1+0x3334] ;  /* 0x00333400014e7983 */ /* 0x000ee80000300800 */
        /* <DEDUP_REMOVED lines=16> */
[----:B------:R-:W4:Y:S01]  /*2e470*/  LDL.LU R79, [R1+0x32f0] ;  /* 0x0032f000014f7983 */ /* 0x000f220000300800 */
[C---:B-1----:R-:W-:Y:S08]  /*2e480*/  HMMA.1688.F32.TF32 R204, R16.reuse, R154, R72 ;  /* 0x0000009a10cc723c */ /* 0x042ff00000081048 */
[C---:B------:R-:W-:Y:S08]  /*2e490*/  HMMA.1688.F32.TF32 R200, R16.reuse, R150, R68 ;  /* 0x0000009610c8723c */ /* 0x040ff00000081044 */
[C---:B------:R-:W-:Y:S08]  /*2e4a0*/  HMMA.1688.F32.TF32 R196, R16.reuse, R146, R64 ;  /* 0x0000009210c4723c */ /* 0x040ff00000081040 */
[----:B--2---:R-:W-:Y:S08]  /*2e4b0*/  HMMA.1688.F32.TF32 R12, R16, R138, R56 ;  /* 0x0000008a100c723c */ /* 0x004ff00000081038 */
[C---:B------:R-:W-:Y:S08]  /*2e4c0*/  HMMA.1688.F32.TF32 R24, R104.reuse, R130, R24 ;  /* 0x000000826818723c */ /* 0x040ff00000081018 */
[C---:B------:R-:W-:Y:S08]  /*2e4d0*/  HMMA.1688.F32.TF32 R28, R104.reuse, R154, R28 ;  /* 0x0000009a681c723c */ /* 0x040ff0000008101c */
[C---:B------:R-:W-:Y:S08]  /*2e4e0*/  HMMA.1688.F32.TF32 R32, R104.reuse, R150, R32 ;  /* 0x000000966820723c */ /* 0x040ff00000081020 */
[C---:B------:R-:W-:Y:S08]  /*2e4f0*/  HMMA.1688.F32.TF32 R36, R104.reuse, R146, R36 ;  /* 0x000000926824723c */ /* 0x040ff00000081024 */
[C---:B------:R-:W-:Y:S08]  /*2e500*/  HMMA.1688.F32.TF32 R40, R104.reuse, R142, R40 ;  /* 0x0000008e6828723c */ /* 0x040ff00000081028 */
[C---:B------:R-:W-:Y:S08]  /*2e510*/  HMMA.1688.F32.TF32 R44, R104.reuse, R138, R44 ;  /* 0x0000008a682c723c */ /* 0x040ff0000008102c */
[----:B------:R-:W-:Y:S08]  /*2e520*/  HMMA.1688.F32.TF32 R48, R104, R134, R48 ;  /* 0x000000866830723c */ /* 0x000ff00000081030 */
[C---:B------:R-:W-:Y:S08]  /*2e530*/  HMMA.1688.F32.TF32 R56, R80.reuse, R130, R116 ;  /* 0x000000825038723c */ /* 0x040ff00000081074 */
[C---:B------:R-:W-:Y:S08]  /*2e540*/  HMMA.1688.F32.TF32 R64, R80.reuse, R150, R220 ;  /* 0x000000965040723c */ /* 0x040ff000000810dc */
[C---:B------:R-:W-:Y:S08]  /*2e550*/  HMMA.1688.F32.TF32 R68, R80.reuse, R146, R224 ;  /* 0x000000925044723c */ /* 0x040ff000000810e0 */
[-C--:B------:R-:W-:Y:S08]  /*2e560*/  HMMA.1688.F32.TF32 R72, R80, R142.reuse, R244 ;  /* 0x0000008e5048723c */ /* 0x080ff000000810f4 */
[C---:B---3--:R-:W-:Y:S08]  /*2e570*/  HMMA.1688.F32.TF32 R240, R8.reuse, R142, R240 ;  /* 0x0000008e08f0723c */ /* 0x048ff000000810f0 */
[C---:B----4-:R-:W-:Y:S08]  /*2e580*/  HMMA.1688.F32.TF32 R236, R8.reuse, R138, R236 ;  /* 0x0000008a08ec723c */ /* 0x050ff000000810ec */
[----:B------:R-:W-:Y:S08]  /*2e590*/  HMMA.1688.F32.TF32 R232, R8, R134, R232 ;  /* 0x0000008608e8723c */ /* 0x000ff000000810e8 */
[C---:B------:R-:W-:Y:S08]  /*2e5a0*/  HMMA.1688.F32.TF32 R228, R16.reuse, R126, R228 ;  /* 0x0000007e10e4723c */ /* 0x040ff000000810e4 */
[C---:B------:R-:W-:Y:S01]  /*2e5b0*/  HMMA.1688.F32.TF32 R208, R16.reuse, R130, R76 ;  /* 0x0000008210d0723c */ /* 0x040fe2000008104c */
[----:B------:R-:W-:Y:S07]  /*2e5c0*/  STL.64 [R1+0x3190], R242 ;  /* 0x003190f201007387 */ /* 0x000fee0000100a00 */
[C---:B------:R-:W-:Y:S01]  /*2e5d0*/  HMMA.1688.F32.TF32 R8, R16.reuse, R142, R60 ;  /* 0x0000008e1008723c */ /* 0x040fe2000008103c */
[----:B------:R1:W-:Y:S07]  /*2e5e0*/  STL.64 [R1+0x3188], R240 ;  /* 0x003188f001007387 */ /* 0x0003ee0000100a00 */
[----:B------:R-:W-:Y:S01]  /*2e5f0*/  HMMA.1688.F32.TF32 R16, R16, R134, R52 ;  /* 0x000000861010723c */ /* 0x000fe20000081034 */
[----:B------:R-:W-:Y:S04]  /*2e600*/  STL.64 [R1+0x31a0], R238 ;  /* 0x0031a0ee01007387 */ /* 0x000fe80000100a00 */
[----:B------:R2:W-:Y:S04]  /*2e610*/  STL.64 [R1+0x3198], R236 ;  /* 0x003198ec01007387 */ /* 0x0005e80000100a00 */
[----:B------:R-:W-:Y:S04]  /*2e620*/  STL.64 [R1+0x31b0], R234 ;  /* 0x0031b0ea01007387 */ /* 0x000fe80000100a00 */
[----:B------:R-:W-:Y:S04]  /*2e630*/  STL.64 [R1+0x31a8], R232 ;  /* 0x0031a8e801007387 */ /* 0x000fe80000100a00 */
[----:B------:R-:W-:Y:S04]  /*2e640*/  STL.64 [R1+0x31c0], R230 ;  /* 0x0031c0e601007387 */ /* 0x000fe80000100a00 */
[----:B------:R3:W-:Y:S04]  /*2e650*/  STL.64 [R1+0x31b8], R228 ;  /* 0x0031b8e401007387 */ /* 0x0007e80000100a00 */
[----:B------:R-:W-:Y:S04]  /*2e660*/  STL.64 [R1+0x31d0], R210 ;  /* 0x0031d0d201007387 */ /* 0x000fe80000100a00 */
[----:B------:R4:W-:Y:S04]  /*2e670*/  STL.64 [R1+0x31c8], R208 ;  /* 0x0031c8d001007387 */ /* 0x0009e80000100a00 */
[----:B------:R-:W-:Y:S04]  /*2e680*/  STL.64 [R1+0x31e0], R206 ;  /* 0x0031e0ce01007387 */ /* 0x000fe80000100a00 */
[----:B------:R-:W-:Y:S01]  /*2e690*/  STL.64 [R1+0x31d8], R204 ;  /* 0x0031d8cc01007387 */ /* 0x000fe20000100a00 */
[C---:B------:R-:W-:Y:S03]  /*2e6a0*/  HMMA.1688.F32.TF32 R52, R80.reuse, R126, R248 ;  /* 0x0000007e5034723c */ /* 0x040fe600000810f8 */
[----:B------:R-:W-:Y:S04]  /*2e6b0*/  STL.64 [R1+0x31f0], R202 ;  /* 0x0031f0ca01007387 */ /* 0x000fe80000100a00 */
[----:B------:R-:W-:Y:S04]  /*2e6c0*/  STL.64 [R1+0x31e8], R200 ;  /* 0x0031e8c801007387 */ /* 0x000fe80000100a00 */
[----:B------:R-:W-:Y:S04]  /*2e6d0*/  STL.64 [R1+0x3200], R198 ;  /* 0x003200c601007387 */ /* 0x000fe80000100a00 */
[----:B------:R1:W-:Y:S01]  /*2e6e0*/  STL.64 [R1+0x31f8], R196 ;  /* 0x0031f8c401007387 */ /* 0x0003e20000100a00 */
[C---:B------:R-:W-:Y:S03]  /*2e6f0*/  HMMA.1688.F32.TF32 R60, R80.reuse, R154, R120 ;  /* 0x0000009a503c723c */ /* 0x040fe60000081078 */
[----:B------:R-:W-:Y:S04]  /*2e700*/  STL.64 [R1+0x3210], R10 ;  /* 0x0032100a01007387 */ /* 0x000fe80000100a00 */
[----:B------:R1:W-:Y:S04]  /*2e710*/  STL.64 [R1+0x3208], R8 ;  /* 0x0032080801007387 */ /* 0x0003e80000100a00 */
[----:B------:R-:W-:Y:S04]  /*2e720*/  STL.64 [R1+0x3220], R14 ;  /* 0x0032200e01007387 */ /* 0x000fe80000100a00 */
[----:B------:R1:W-:Y:S04]  /*2e730*/  STL.64 [R1+0x3218], R12 ;  /* 0x0032180c01007387 */ /* 0x0003e80000100a00 */
        /* <DEDUP_REMOVED lines=72> */
[----:B------:R-:W-:Y:S04]  /*2ebc0*/  STL.64 [R1+0x32c8], R74 ;  /* 0x0032c84a01007387 */ /* 0x000fe80000100a00 */
[----:B------:R-:W-:Y:S01]  /*2ebd0*/  STL.64 [R1+0x32c0], R72 ;  /* 0x0032c04801007387 */ /* 0x000fe20000100a00 */
[C---:B--2---:R-:W-:Y:S03]  /*2ebe0*/  HMMA.1688.F32.TF32 R76, R80.reuse, R138, R212 ;  /* 0x0000008a504c723c */ /* 0x044fe600000810d4 */
[----:B------:R-:W-:Y:S04]  /*2ebf0*/  LDS R212, [R6+0x4300] ;  /* 0x0043000006d47984 */ /* 0x000fe80000000800 */
[----:B------:R-:W-:Y:S01]  /*2ec00*/  LDS R214, [R6+0x6300] ;  /* 0x0063000006d67984 */ /* 0x000fe20000000800 */
[----:B------:R-:W-:Y:S03]  /*2ec10*/  HMMA.1688.F32.TF32 R80, R80, R134, R216 ;  /* 0x000000865050723c */ /* 0x000fe600000810d8 */
[----:B------:R-:W-:Y:S04]  /*2ec20*/  LDS R213, [R7+0x4300] ;  /* 0x0043000007d57984 */ /* 0x000fe80000000800 */
[----:B------:R-:W2:Y:S01]  /*2ec30*/  LDS R215, [R7+0x6300] ;  /* 0x0063000007d77984 */ /* 0x000ea20000000800 */
[C---:B---3--:R-:W-:Y:S03]  /*2ec40*/  HMMA.1688.F32.TF32 R104, R112.reuse, R142, R120 ;  /* 0x0000008e7068723c */ /* 0x048fe60000081078 */
[----:B------:R-:W-:Y:S04]  /*2ec50*/  LDS R216, [R6+0x4380] ;  /* 0x0043800006d87984 */ /* 0x000fe80000000800 */
[----:B------:R-:W-:Y:S04]  /*2ec60*/  LDS R218, [R6+0x6380] ;  /* 0x0063800006da7984 */ /* 0x000fe80000000800 */
[----:B------:R-:W-:Y:S04]  /*2ec70*/  STL.64 [R1+0x32d8], R78 ;  /* 0x0032d84e01007387 */ /* 0x000fe80000100a00 */
[----:B------:R-:W-:Y:S04]  /*2ec80*/  STL.64 [R1+0x32d0], R76 ;  /* 0x0032d04c01007387 */ /* 0x000fe80000100a00 */
[----:B------:R-:W-:Y:S04]  /*2ec90*/  STL.64 [R1+0x32e8], R82 ;  /* 0x0032e85201007387 */ /* 0x000fe80000100a00 */
[----:B------:R-:W-:Y:S01]  /*2eca0*/  STL.64 [R1+0x32e0], R80 ;  /* 0x0032e05001007387 */ /* 0x000fe20000100a00 */
[C---:B----4-:R-:W-:Y:S03]  /*2ecb0*/  HMMA.1688.F32.TF32 R100, R112.reuse, R146, R116 ;  /* 0x000000927064723c */ /* 0x050fe60000081074 */
[----:B------:R-:W-:Y:S04]  /*2ecc0*/  LDS R217, [R7+0x4380] ;  /* 0x0043800007d97984 */ /* 0x000fe80000000800 */
[----:B------:R-:W3:Y:S01]  /*2ecd0*/  LDS R219, [R7+0x6380] ;  /* 0x0063800007db7984 */ /* 0x000ee20000000800 */
[----:B------:R-:W-:Y:S08]  /*2ece0*/  HMMA.1688.F32.TF32 R88, R112, R130, R108 ;  /* 0x000000827058723c */ /* 0x000ff0000008106c */
[-C--:B------:R-:W-:Y:S08]  /*2ecf0*/  HMMA.1688.F32.TF32 R116, R176, R126.reuse, R244 ;  /* 0x0000007eb074723c */ /* 0x080ff000000810f4 */
[C---:B------:R-:W-:Y:S08]  /*2ed00*/  HMMA.1688.F32.TF32 R84, R112.reuse, R126, R184 ;  /* 0x0000007e7054723c */ /* 0x040ff000000810b8 */
[C---:B------:R-:W-:Y:S01]  /*2ed10*/  HMMA.1688.F32.TF32 R108, R112.reuse, R138, R220 ;  /* 0x0000008a706c723c */ /* 0x040fe200000810dc */
[----:B------:R-:W4:Y:S04]  /*2ed20*/  LDL.LU R220, [R1+0x4a0] ;  /* 0x0004a00001dc7983 */ /* 0x000f280000300800 */
[----:B------:R-:W4:Y:S04]  /*2ed30*/  LDL.LU R221, [R1+0x4a4] ;  /* 0x0004a40001dd7983 */ /* 0x000f280000300800 */
[----:B------:R-:W4:Y:S04]  /*2ed40*/  LDL.LU R222, [R1+0x4a8] ;  /* 0x0004a80001de7983 */ /* 0x000f280000300800 */
[----:B------:R-:W4:Y:S04]  /*2ed50*/  LDL.LU R223, [R1+0x4ac] ;  /* 0x0004ac0001df7983 */ /* 0x000f280000300800 */
[----:B-1----:R-:W2:Y:S04]  /*2ed60*/  LDL.LU R240, [R1+0x470] ;  /* 0x0004700001f07983 */ /* 0x002ea80000300800 */
        /* <DEDUP_REMOVED lines=59> */
[C---:B------:R-:W-:Y:S03]  /*2f120*/  HMMA.1688.F32.TF32 R92, R112.reuse, R154, R188 ;  /* 0x0000009a705c723c */ /* 0x040fe600000810bc */
        /* <DEDUP_REMOVED lines=25> */
[----:B------:R-:W-:Y:S03]  /*2f2c0*/  HMMA.1688.F32.TF32 R112, R112, R134, R224 ;  /* 0x000000867070723c */ /* 0x000fe600000810e0 */
[----:B------:R-:W4:Y:S04]  /*2f2d0*/  LDL.LU R224, [R1+0x490] ;  /* 0x0004900001e07983 */ /* 0x000f280000300800 */
[----:B------:R-:W4:Y:S04]  /*2f2e0*/  LDL.LU R225, [R1+0x494] ;  /* 0x0004940001e17983 */ /* 0x000f280000300800 */
[----:B------:R-:W4:Y:S04]  /*2f2f0*/  LDL.LU R226, [R1+0x498] ;  /* 0x0004980001e27983 */ /* 0x000f280000300800 */
[----:B------:R-:W4:Y:S01]  /*2f300*/  LDL.LU R227, [R1+0x49c] ;  /* 0x00049c0001e37983 */ /* 0x000f220000300800 */
[C---:B--2---:R-:W-:Y:S08]  /*2f310*/  HMMA.1688.F32.TF32 R248, R212.reuse, R142, R8 ;  /* 0x0000008ed4f8723c */ /* 0x044ff00000081008 */
[----:B---3--:R-:W-:Y:S08]  /*2f320*/  HMMA.1688.F32.TF32 R184, R212, R130, R184 ;  /* 0x00000082d4b8723c */ /* 0x008ff000000810b8 */
[C---:B----4-:R-:W-:Y:S08]  /*2f330*/  HMMA.1688.F32.TF32 R172, R176.reuse, R138, R172 ;  /* 0x0000008ab0ac723c */ /* 0x050ff000000810ac */
[C---:B------:R-:W-:Y:S08]  /*2f340*/  HMMA.1688.F32.TF32 R168, R176.reuse, R142, R168 ;  /* 0x0000008eb0a8723c */ /* 0x040ff000000810a8 */
[C---:B------:R-:W-:Y:S08]  /*2f350*/  HMMA.1688.F32.TF32 R164, R176.reuse, R146, R164 ;  /* 0x00000092b0a4723c */ /* 0x040ff000000810a4 */
[C---:B------:R-:W-:Y:S08]  /*2f360*/  HMMA.1688.F32.TF32 R156, R176.reuse, R154, R156 ;  /* 0x0000009ab09c723c */ /* 0x040ff0000008109c */
[C---:B------:R-:W-:Y:S08]  /*2f370*/  HMMA.1688.F32.TF32 R120, R176.reuse, R130, R120 ;  /* 0x00000082b078723c */ /* 0x040ff00000081078 */
[C---:B------:R-:W-:Y:S08]  /*2f380*/  HMMA.1688.F32.TF32 R160, R176.reuse, R150, R160 ;  /* 0x00000096b0a0723c */ /* 0x040ff000000810a0 */
[----:B------:R-:W-:Y:S08]  /*2f390*/  HMMA.1688.F32.TF32 R176, R176, R134, R12 ;  /* 0x00000086b0b0723c */ /* 0x000ff0000008100c */
[C---:B------:R-:W-:Y:S01]  /*2f3a0*/  HMMA.1688.F32.TF32 R12, R212.reuse, R138, R196 ;  /* 0x0000008ad40c723c */ /* 0x040fe200000810c4 */
[----:B------:R-:W-:Y:S04]  /*2f3b0*/  STL [R1+0x3134], R184 ;  /* 0x003134b801007387 */ /* 0x000fe80000100800 */
[----:B------:R-:W-:Y:S04]  /*2f3c0*/  STL [R1+0x3130], R185 ;  /* 0x003130b901007387 */ /* 0x000fe80000100800 */
[----:B------:R-:W-:Y:S04]  /*2f3d0*/  STL [R1+0x312c], R186 ;  /* 0x00312cba01007387 */ /* 0x000fe80000100800 */
[----:B------:R-:W-:Y:S01]  /*2f3e0*/  STL [R1+0x3128], R187 ;  /* 0x003128bb01007387 */ /* 0x000fe20000100800 */
[----:B------:R-:W-:Y:S09]  /*2f3f0*/  HMMA.1688.F32.TF32 R8, R212, R134, R200 ;  /* 0x00000086d408723c */ /* 0x000ff200000810c8 */
[----:B------:R-:W-:Y:S04]  /*2f400*/  STL.64 [R1+0x10], R12 ;  /* 0x0000100c01007387 */ /* 0x000fe80000100a00 */
[----:B------:R1:W-:Y:S02]  /*2f410*/  STL.64 [R1+0x18], R14 ;  /* 0x0000180e01007387 */ /* 0x0003e40000100a00 */
[----:B-1----:R-:W-:Y:S09]  /*2f420*/  HMMA.1688.F32.TF32 R12, R216, R126, R204 ;  /* 0x0000007ed80c723c */ /* 0x002ff200000810cc */
[----:B------:R-:W-:Y:S01]  /*2f430*/  IMAD.MOV.U32 R184, RZ, RZ, R8 ;  /* 0x000000ffffb87224 */ /* 0x000fe200078e0008 */
[----:B------:R-:W-:Y:S01]  /*2f440*/  MOV R185, R9 ;  /* 0x0000000900b97202 */ /* 0x000fe20000000f00 */
[----:B------:R-:W-:-:S02]  /*2f450*/  IMAD.MOV.U32 R186, RZ, RZ, R10 ;  /* 0x000000ffffba7224 */ /* 0x000fc400078e000a */
[----:B------:R-:W-:Y:S02]  /*2f460*/  IMAD.MOV.U32 R187, RZ, RZ, R11 ;  /* 0x000000ffffbb7224 */ /* 0x000fe400078e000b */
[C---:B------:R-:W-:Y:S08]  /*2f470*/  HMMA.1688.F32.TF32 R8, R216.reuse, R130, R208 ;  /* 0x00000082d808723c */ /* 0x040ff000000810d0 */
[C---:B------:R-:W-:Y:S01]  /*2f480*/  HMMA.1688.F32.TF32 R16, R216.reuse, R154, R228 ;  /* 0x0000009ad810723c */ /* 0x040fe200000810e4 */
[----:B------:R-:W-:Y:S04]  /*2f490*/  STL.64 [R1+0x190], R12 ;  /* 0x0001900c01007387 */ /* 0x000fe80000100a00 */
[----:B------:R1:W-:Y:S10]  /*2f4a0*/  STL.64 [R1+0x198], R14 ;  /* 0x0001980e01007387 */ /* 0x0003f40000100a00 */
[----:B------:R-:W-:Y:S01]  /*2f4b0*/  STL.64 [R1+0x1a0], R8 ;  /* 0x0001a00801007387 */ /* 0x000fe20000100a00 */
[C---:B-1----:R-:W-:Y:S03]  /*2f4c0*/  HMMA.1688.F32.TF32 R12, R216.reuse, R150, R232 ;  /* 0x00000096d80c723c */ /* 0x042fe600000810e8 */
[----:B------:R1:W-:Y:S05]  /*2f4d0*/  STL.64 [R1+0x1a8], R10 ;  /* 0x0001a80a01007387 */ /* 0x0003ea0000100a00 */
[C---:B-1----:R-:W-:Y:S01]  /*2f4e0*/  HMMA.1688.F32.TF32 R8, R216.reuse, R146, R236 ;  /* 0x00000092d808723c */ /* 0x042fe200000810ec */
[----:B------:R-:W-:Y:S04]  /*2f4f0*/  STL.64 [R1+0x1b0], R16 ;  /* 0x0001b01001007387 */ /* 0x000fe80000100a00 */
[----:B------:R1:W-:Y:S10]  /*2f500*/  STL.64 [R1+0x1b8], R18 ;  /* 0x0001b81201007387 */ /* 0x0003f40000100a00 */
[----:B------:R-:W-:Y:S04]  /*2f510*/  STL.64 [R1+0x1c0], R12 ;  /* 0x0001c00c01007387 */ /* 0x000fe80000100a00 */
[----:B------:R2:W-:Y:S01]  /*2f520*/  STL.64 [R1+0x1c8], R14 ;  /* 0x0001c80e01007387 */ /* 0x0005e20000100a00 */
[C---:B-1----:R-:W-:Y:S03]  /*2f530*/  HMMA.1688.F32.TF32 R16, R216.reuse, R142, R240 ;  /* 0x0000008ed810723c */ /* 0x042fe600000810f0 */
[----:B------:R-:W-:Y:S05]  /*2f540*/  STL.64 [R1+0x1d0], R8 ;  /* 0x0001d00801007387 */ /* 0x000fea0000100a00 */
[----:B--2---:R-:W-:Y:S01]  /*2f550*/  HMMA.1688.F32.TF32 R12, R216, R138, R220 ;  /* 0x0000008ad80c723c */ /* 0x004fe200000810dc */
[----:B------:R1:W-:Y:S04]  /*2f560*/  STL.64 [R1+0x1d8], R10 ;  /* 0x0001d80a01007387 */ /* 0x0003e80000100a00 */
[----:B------:R-:W-:Y:S03]  /*2f570*/  LDS R220, [R6+0x4500] ;  /* 0x0045000006dc7984 */ /* 0x000fe60000000800 */
[----:B------:R-:W-:Y:S01]  /*2f580*/  HMMA.1688.F32.TF32 R180, R212, R126, R180 ;  /* 0x0000007ed4b4723c */ /* 0x000fe200000810b4 */
[----:B------:R-:W-:Y:S04]  /*2f590*/  LDS R222, [R6+0x6500] ;  /* 0x0065000006de7984 */ /* 0x000fe80000000800 */
[----:B------:R-:W-:Y:S03]  /*2f5a0*/  LDS R221, [R7+0x4500] ;  /* 0x0045000007dd7984 */ /* 0x000fe60000000800 */
[----:B-1----:R-:W-:Y:S01]  /*2f5b0*/  HMMA.1688.F32.TF32 R8, R216, R134, R224 ;  /* 0x00000086d808723c */ /* 0x002fe200000810e0 */
[----:B------:R-:W-:Y:S04]  /*2f5c0*/  STL.64 [R1+0x1e0], R16 ;  /* 0x0001e01001007387 */ /* 0x000fe80000100a00 */
[----:B------:R-:W-:Y:S04]  /*2f5d0*/  STL.64 [R1+0x1e8], R18 ;  /* 0x0001e81201007387 */ /* 0x000fe80000100a00 */
[----:B------:R-:W2:Y:S04]  /*2f5e0*/  LDL.LU R240, [R1+0x9e0] ;  /* 0x0009e00001f07983 */ /* 0x000ea80000300800 */
[----:B------:R-:W-:Y:S04]  /*2f5f0*/  STL.64 [R1+0x200], R12 ;  /* 0x0002000c01007387 */ /* 0x000fe80000100a00 */
[----:B------:R-:W-:Y:S01]  /*2f600*/  STL.64 [R1+0x208], R14 ;  /* 0x0002080e01007387 */ /* 0x000fe20000100a00 */
[C---:B------:R-:W-:Y:S03]  /*2f610*/  HMMA.1688.F32.TF32 R188, R212.reuse, R154, R188 ;  /* 0x0000009ad4bc723c */ /* 0x040fe600000810bc */
[----:B------:R-:W-:Y:S04]  /*2f620*/  LDS R216, [R6+0x4480] ;  /* 0x0044800006d87984 */ /* 0x000fe80000000800 */
[----:B------:R1:W-:Y:S04]  /*2f630*/  STL.64 [R1+0x1f0], R8 ;  /* 0x0001f00801007387 */ /* 0x0003e80000100a00 */
[----:B------:R3:W-:Y:S04]  /*2f640*/  STL.64 [R1+0x1f8], R10 ;  /* 0x0001f80a01007387 */ /* 0x0007e80000100a00 */
[----:B------:R-:W2:Y:S04]  /*2f650*/  LDL.LU R241, [R1+0x9e4] ;  /* 0x0009e40001f17983 */ /* 0x000ea80000300800 */
[----:B------:R-:W2:Y:S04]  /*2f660*/  LDL.LU R242, [R1+0x9e8] ;  /* 0x0009e80001f27983 */ /* 0x000ea80000300800 */
[----:B------:R-:W2:Y:S04]  /*2f670*/  LDL.LU R243, [R1+0x9ec] ;  /* 0x0009ec0001f37983 */ /* 0x000ea80000300800 */
[----:B------:R-:W4:Y:S04]  /*2f680*/  LDL.LU R236, [R1+0x9c0] ;  /* 0x0009c00001ec7983 */ /* 0x000f280000300800 */
        /* <DEDUP_REMOVED lines=28> */
[----:B------:R-:W2:Y:S04]  /*2f850*/  LDL.LU R9, [R1+0x8a4] ;  /* 0x0008a40001097983 */ /* 0x000ea80000300800 */
[----:B---3--:R-:W2:Y:S04]  /*2f860*/  LDL.LU R10, [R1+0x8a8] ;  /* 0x0008a800010a7983 */ /* 0x008ea80000300800 */
[----:B------:R-:W2:Y:S04]  /*2f870*/  LDL.LU R11, [R1+0x8ac] ;  /* 0x0008ac00010b7983 */ /* 0x000ea80000300800 */
[----:B------:R-:W3:Y:S04]  /*2f880*/  LDL.LU R12, [R1+0x890] ;  /* 0x00089000010c7983 */ /* 0x000ee80000300800 */
[----:B------:R-:W3:Y:S04]  /*2f890*/  LDL.LU R13, [R1+0x894] ;  /* 0x00089400010d7983 */ /* 0x000ee80000300800 */
[----:B------:R-:W3:Y:S04]  /*2f8a0*/  LDL.LU R14, [R1+0x898] ;  /* 0x00089800010e7983 */ /* 0x000ee80000300800 */
        /* <DEDUP_REMOVED lines=70> */
[----:B------:R-:W-:Y:S04]  /*2fd10*/  LDS R218, [R6+0x6480] ;  /* 0x0064800006da7984 */ /* 0x000fe80000000800 */
[----:B------:R-:W-:Y:S01]  /*2fd20*/  LDS R217, [R7+0x4480] ;  /* 0x0044800007d97984 */ /* 0x000fe20000000800 */
[----:B------:R-:W-:Y:S03]  /*2fd30*/  HMMA.1688.F32.TF32 R244, R212, R146, R244 ;  /* 0x00000092d4f4723c */ /* 0x000fe600000810f4 */
[----:B------:R-:W-:Y:S04]  /*2fd40*/  LDS R212, [R6+0x4400] ;  /* 0x0044000006d47984 */ /* 0x000fe80000000800 */
[----:B------:R-:W-:Y:S04]  /*2fd50*/  LDS R214, [R6+0x6400] ;  /* 0x0064000006d67984 */ /* 0x000fe80000000800 */
[----:B------:R-:W-:Y:S04]  /*2fd60*/  LDS R213, [R7+0x4400] ;  /* 0x0044000007d57984 */ /* 0x000fe80000000800 */
[----:B------:R-:W2:Y:S04]  /*2fd70*/  LDS R215, [R7+0x6400] ;  /* 0x0064000007d77984 */ /* 0x000ea80000000800 */
[----:B------:R-:W1:Y:S04]  /*2fd80*/  LDS R219, [R7+0x6480] ;  /* 0x0064800007db7984 */ /* 0x000e680000000800 */
        /* <DEDUP_REMOVED lines=16> */
[----:B------:R-:W2:Y:S04]  /*2fe90*/  LDL.LU.64 R80, [R1+0x32e0] ;  /* 0x0032e00001507983 */ /* 0x000ea80000300a00 */
        /* <DEDUP_REMOVED lines=18> */
[----:B------:R-:W-:Y:S04]  /*2ffc0*/  STL.64 [R1+0x2b0], R56 ;  /* 0x0002b03801007387 */ /* 0x000fe80000100a00 */
[----:B------:R1:W-:Y:S02]  /*2ffd0*/  STL.64 [R1+0x2b8], R58 ;  /* 0x0002b83a01007387 */ /* 0x0003e40000100a00 */
[----:B-1----:R-:W-:Y:S02]  /*2ffe0*/  HMMA.1688.F32.TF32 R60, R212, R134, R52 ;  /* 0x00000086d43c723c */ /* 0x002fe40000081034 */
[----:B------:R-:W-:Y:S04]  /*2fff0*/  LDS R212, [R6+0x4600] ;  /* 0x0046000006d47984 */ /* 0x000fe80000000800 */
[----:B------:R-:W-:Y:S02]  /*30000*/  LDS R214, [R6+0x6600] ;  /* 0x0066000006d67984 */ /* 0x000fe40000000800 */
[C---:B------:R-:W-:Y:S02]  /*30010*/  HMMA.1688.F32.TF32 R56, R216.reuse, R126, R48 ;  /* 0x0000007ed838723c */ /* 0x040fe40000081030 */
[----:B------:R-:W-:Y:S04]  /*30020*/  LDS R213, [R7+0x4600] ;  /* 0x0046000007d57984 */ /* 0x000fe80000000800 */
[----:B------:R-:W1:Y:S02]  /*30030*/  LDS R215, [R7+0x6600] ;  /* 0x0066000007d77984 */ /* 0x000e640000000800 */
[C---:B------:R-:W-:Y:S08]  /*30040*/  HMMA.1688.F32.TF32 R52, R216.reuse, R130, R44 ;  /* 0x00000082d834723c */ /* 0x040ff0000008102c */
[C---:B------:R-:W-:Y:S08]  /*30050*/  HMMA.1688.F32.TF32 R48, R216.reuse, R154, R40 ;  /* 0x0000009ad830723c */ /* 0x040ff00000081028 */
[C---:B------:R-:W-:Y:S08]  /*30060*/  HMMA.1688.F32.TF32 R44, R216.reuse, R150, R36 ;  /* 0x00000096d82c723c */ /* 0x040ff00000081024 */
[C---:B------:R-:W-:Y:S08]  /*30070*/  HMMA.1688.F32.TF32 R40, R216.reuse, R146, R32 ;  /* 0x00000092d828723c */ /* 0x040ff00000081020 */
[C---:B------:R-:W-:Y:S08]  /*30080*/  HMMA.1688.F32.TF32 R36, R216.reuse, R142, R28 ;  /* 0x0000008ed824723c */ /* 0x040ff0000008101c */
[C---:B------:R-:W-:Y:S01]  /*30090*/  HMMA.1688.F32.TF32 R32, R216.reuse, R138, R24 ;  /* 0x0000008ad820723c */ /* 0x040fe20000081018 */
[----:B------:R-:W-:Y:S07]  /*300a0*/  STL.64 [R1+0x2a0], R60 ;  /* 0x0002a03c01007387 */ /* 0x000fee0000100a00 */
[----:B------:R-:W-:Y:S01]  /*300b0*/  HMMA.1688.F32.TF32 R28, R216, R134, R20 ;  /* 0x00000086d81c723c */ /* 0x000fe20000081014 */
[----:B------:R-:W-:Y:S04]  /*300c0*/  STL.64 [R1+0x2a8], R62 ;  /* 0x0002a83e01007387 */ /* 0x000fe80000100a00 */
[----:B------:R-:W-:Y:S03]  /*300d0*/  LDS R216, [R6+0x4680] ;  /* 0x0046800006d87984 */ /* 0x000fe60000000800 */
[C---:B------:R-:W-:Y:S01]  /*300e0*/  HMMA.1688.F32.TF32 R24, R220.reuse, R126, R16 ;  /* 0x0000007edc18723c */ /* 0x040fe20000081010 */
[----:B------:R-:W-:Y:S04]  /*300f0*/  STL.64 [R1+0x2c0], R56 ;  /* 0x0002c03801007387 */ /* 0x000fe80000100a00 */
[----:B------:R-:W-:Y:S03]  /*30100*/  LDS R218, [R6+0x6680] ;  /* 0x0066800006da7984 */ /* 0x000fe60000000800 */
[C---:B------:R-:W-:Y:S01]  /*30110*/  HMMA.1688.F32.TF32 R20, R220.reuse, R130, R12 ;  /* 0x00000082dc14723c */ /* 0x040fe2000008100c */
[----:B------:R-:W-:Y:S04]  /*30120*/  STL.64 [R1+0x2c8], R58 ;  /* 0x0002c83a01007387 */ /* 0x000fe80000100a00 */
[----:B------:R-:W-:Y:S03]  /*30130*/  LDS R217, [R7+0x4680] ;  /* 0x0046800007d97984 */ /* 0x000fe60000000800 */
        /* <DEDUP_REMOVED lines=23> */
[----:B------:R-:W-:Y:S04]  /*302b0*/  STL.64 [R1+0x4d0], R12 ;  /* 0x0004d00c01007387 */ /* 0x000fe80000100a00 */
[----:B------:R1:W-:Y:S02]  /*302c0*/  STL.64 [R1+0x4d8], R14 ;  /* 0x0004d80e01007387 */ /* 0x0003e40000100a00 */
[C---:B-1----:R-:W-:Y:S02]  /*302d0*/  HMMA.1688.F32.TF32 R16, R220.reuse, R142, R204 ;  /* 0x0000008edc10723c */ /* 0x042fe400000810cc */
[----:B------:R-:W-:Y:S04]  /*302e0*/  STL.64 [R1+0x4e0], R8 ;  /* 0x0004e00801007387 */ /* 0x000fe80000100a00 */
[----:B------:R1:W-:Y:S02]  /*302f0*/  STL.64 [R1+0x4e8], R10 ;  /* 0x0004e80a01007387 */ /* 0x0003e40000100a00 */
[C---:B------:R-:W-:Y:S02]  /*30300*/  HMMA.1688.F32.TF32 R12, R220.reuse, R138, R208 ;  /* 0x0000008adc0c723c */ /* 0x040fe400000810d0 */
[----:B------:R-:W2:Y:S06]  /*30310*/  LDS R219, [R7+0x6680] ;  /* 0x0066800007db7984 */ /* 0x000eac0000000800 */
[----:B-1----:R-:W-:Y:S01]  /*30320*/  HMMA.1688.F32.TF32 R8, R220, R134, R228 ;  /* 0x00000086dc08723c */ /* 0x002fe200000810e4 */
        /* <DEDUP_REMOVED lines=11> */
[----:B------:R-:W3:Y:S01]  /*303e0*/  LDS R223, [R7+0x6700] ;  /* 0x0067000007df7984 */ /* 0x000ee20000000800 */
[C---:B-1----:R-:W-:Y:S07]  /*303f0*/  HMMA.1688.F32.TF32 R8, R224.reuse, R154, R240 ;  /* 0x0000009ae008723c */ /* 0x042fee00000810f0 */
[----:B------:R-:W-:Y:S04]  /*30400*/  STL.64 [R1+0x5e0], R16 ;  /* 0x0005e01001007387 */ /* 0x000fe80000100a00 */
[----:B------:R-:W-:Y:S04]  /*30410*/  STL.64 [R1+0x5e8], R18 ;  /* 0x0005e81201007387 */ /* 0x000fe80000100a00 */
[----:B------:R-:W2:Y:S04]  /*30420*/  LDL.LU R236, [R1+0xb00] ;  /* 0x000b000001ec7983 */ /* 0x000ea80000300800 */
[----:B------:R1:W-:Y:S04]  /*30430*/  STL.64 [R1+0x5f0], R12 ;  /* 0x0005f00c01007387 */ /* 0x0003e80000100a00 */
[----:B------:R1:W-:Y:S04]  /*30440*/  STL.64 [R1+0x5f8], R14 ;  /* 0x0005f80e01007387 */ /* 0x0003e80000100a00 */
        /* <DEDUP_REMOVED lines=61> */
[----:B------:R-:W-:Y:S01]  /*30820*/  HMMA.1688.F32.TF32 R20, R224, R142, R20 ;  /* 0x0000008ee014723c */ /* 0x000fe20000081014 */
[----:B------:R-:W-:Y:S04]  /*30830*/  LDS R224, [R6+0x4780] ;  /* 0x0047800006e07984 */ /* 0x000fe80000000800 */
[----:B------:R-:W-:Y:S10]  /*30840*/  LDS R226, [R6+0x6780] ;  /* 0x0067800006e27984 */ /* 0x000ff40000000800 */
        /* <DEDUP_REMOVED lines=9> */
[----:B------:R2:W-:Y:S01]  /*308e0*/  STL.64 [R1+0x7d8], R14 ;  /* 0x0007d80e01007387 */ /* 0x0005e20000100a00 */
[C---:B------:R-:W-:Y:S03]  /*308f0*/  HMMA.1688.F32.TF32 R8, R212.reuse, R126, R8 ;  /* 0x0000007ed408723c */ /* 0x040fe60000081008 */
[----:B------:R-:W-:Y:S04]  /*30900*/  LDS R225, [R7+0x4780] ;  /* 0x0047800007e17984 */ /* 0x000fe80000000800 */
[----:B------:R-:W3:Y:S01]  /*30910*/  LDS R227, [R7+0x6780] ;  /* 0x0067800007e37984 */ /* 0x000ee20000000800 */
[C---:B-1----:R-:W-:Y:S08]  /*30920*/  HMMA.1688.F32.TF32 R16, R212.reuse, R154, R200 ;  /* 0x0000009ad410723c */ /* 0x042ff000000810c8 */
[C---:B--2---:R-:W-:Y:S07]  /*30930*/  HMMA.1688.F32.TF32 R12, R212.reuse, R130, R196 ;  /* 0x00000082d40c723c */ /* 0x044fee00000810c4 */
[----:B------:R-:W-:Y:S04]  /*30940*/  STL.64 [R1+0x800], R8 ;  /* 0x0008000801007387 */ /* 0x000fe80000100a00 */
[----:B------:R1:W-:Y:S02]  /*30950*/  STL.64 [R1+0x808], R10 ;  /* 0x0008080a01007387 */ /* 0x0003e40000100a00 */
[C---:B-1----:R-:W-:Y:S10]  /*30960*/  HMMA.1688.F32.TF32 R8, R212.reuse, R150, R204 ;  /* 0x00000096d408723c */ /* 0x042ff400000810cc */
[----:B------:R-:W-:Y:S04]  /*30970*/  STL.64 [R1+0x8b0], R12 ;  /* 0x0008b00c01007387 */ /* 0x000fe80000100a00 */
[----:B------:R1:W-:Y:S04]  /*30980*/  STL.64 [R1+0x8b8], R14 ;  /* 0x0008b80e01007387 */ /* 0x0003e80000100a00 */
[----:B------:R-:W-:Y:S04]  /*30990*/  STL.64 [R1+0x8c0], R16 ;  /* 0x0008c01001007387 */ /* 0x000fe80000100a00 */
[----:B------:R-:W-:Y:S04]  /*309a0*/  STL.64 [R1+0x8c8], R18 ;  /* 0x0008c81201007387 */ /* 0x000fe80000100a00 */
[----:B------:R-:W2:Y:S01]  /*309b0*/  LDL R153, [R1+0x1370] ;  /* 0x0013700001997983 */ /* 0x000ea20000100800 */
[C---:B-1----:R-:W-:Y:S03]  /*309c0*/  HMMA.1688.F32.TF32 R12, R212.reuse, R146, R208 ;  /* 0x00000092d40c723c */ /* 0x042fe600000810d0 */
[----:B------:R-:W-:Y:S04]  /*309d0*/  STL.64 [R1+0x8d0], R8 ;  /* 0x0008d00801007387 */ /* 0x000fe80000100a00 */
[----:B------:R1:W-:Y:S02]  /*309e0*/  STL.64 [R1+0x8d8], R10 ;  /* 0x0008d80a01007387 */ /* 0x0003e40000100a00 */
[C---:B-1----:R-:W-:Y:S11]  /*309f0*/  HMMA.1688.F32.TF32 R8, R212.reuse, R142, R228 ;  /* 0x0000008ed408723c */ /* 0x042ff600000810e4 */
[----:B------:R-:W-:Y:S03]  /*30a00*/  @!UPT UIADD3 URZ, URZ, URZ, URZ ;  /* 0x0000003f3f3ff290 */ /* 0x000fe6000fffe03f */
[----:B------:R-:W-:Y:S04]  /*30a10*/  STL.64 [R1+0x8e0], R12 ;  /* 0x0008e00c01007387 */ /* 0x000fe80000100a00 */
[----:B------:R1:W-:Y:S01]  /*30a20*/  STL.64 [R1+0x8e8], R14 ;  /* 0x0008e80e01007387 */ /* 0x0003e20000100a00 */
[C---:B------:R-:W-:Y:S08]  /*30a30*/  HMMA.1688.F32.TF32 R16, R212.reuse, R138, R232 ;  /* 0x0000008ad410723c */ /* 0x040ff000000810e8 */
[----:B-1----:R-:W-:Y:S01]  /*30a40*/  HMMA.1688.F32.TF32 R12, R212, R134, R236 ;  /* 0x00000086d40c723c */ /* 0x002fe200000810ec */
[----:B------:R-:W-:Y:S04]  /*30a50*/  STL.64 [R1+0x980], R8 ;  /* 0x0009800801007387 */ /* 0x000fe80000100a00 */
[----:B------:R1:W-:Y:S03]  /*30a60*/  STL.64 [R1+0x988], R10 ;  /* 0x0009880a01007387 */ /* 0x0003e60000100a00 */
[----:B-1----:R-:W-:Y:S07]  /*30a70*/  HMMA.1688.F32.TF32 R8, R216, R126, R240 ;  /* 0x0000007ed808723c */ /* 0x002fee00000810f0 */
[----:B------:R-:W-:Y:S04]  /*30a80*/  STL.64 [R1+0x940], R16 ;  /* 0x0009401001007387 */ /* 0x000fe80000100a00 */
[----:B------:R-:W-:Y:S04]  /*30a90*/  STL.64 [R1+0x948], R18 ;  /* 0x0009481201007387 */ /* 0x000fe80000100a00 */
[----:B------:R-:W4:Y:S04]  /*30aa0*/  LDL.LU R228, [R1+0x6b0] ;  /* 0x0006b00001e47983 */ /* 0x000f280000300800 */
[----:B------:R1:W-:Y:S04]  /*30ab0*/  STL.64 [R1+0x930], R12 ;  /* 0x0009300c01007387 */ /* 0x0003e80000100a00 */
[----:B------:R1:W-:Y:S04]  /*30ac0*/  STL.64 [R1+0x938], R14 ;  /* 0x0009380e01007387 */ /* 0x0003e80000100a00 */
        /* <DEDUP_REMOVED lines=83> */
[----:B------:R-:W-:-:S03]  /*31000*/  IMAD.MOV.U32 R242, RZ, RZ, R4 ;  /* 0x000000fffff27224 */ /* 0x000fc600078e0004 */
[----:B------:R-:W1:Y:S01]  /*31010*/  S2R R4, SR_TID.X ;  /* 0x0000000000047919 */ /* 0x000e620000002100 */
[----:B--2---:R-:W-:Y:S01]  /*31020*/  HMMA.1688.F32.TF32 R12, R220, R138, R12 ;  /* 0x0000008adc0c723c */ /* 0x004fe2000008100c */
[----:B------:R-:W-:Y:S01]  /*31030*/  MOV R234, R252 ;  /* 0x000000fc00ea7202 */ /* 0x000fe20000000f00 */
[----:B------:R-:W-:-:S06]  /*31040*/  IMAD.MOV.U32 R235, RZ, RZ, R152 ;  /* 0x000000ffffeb7224 */ /* 0x000fcc00078e0098 */
[C---:B---3--:R-:W-:Y:S08]  /*31050*/  HMMA.1688.F32.TF32 R40, R216.reuse, R138, R40 ;  /* 0x0000008ad828723c */ /* 0x048ff00000081028 */
[C---:B----4-:R-:W-:Y:S08]  /*31060*/  HMMA.1688.F32.TF32 R44, R216.reuse, R142, R44 ;  /* 0x0000008ed82c723c */ /* 0x050ff0000008102c */
[C---:B------:R-:W-:Y:S08]  /*31070*/  HMMA.1688.F32.TF32 R48, R216.reuse, R146, R48 ;  /* 0x00000092d830723c */ /* 0x040ff00000081030 */
[C---:B------:R-:W-:Y:S08]  /*31080*/  HMMA.1688.F32.TF32 R56, R216.reuse, R154, R56 ;  /* 0x0000009ad838723c */ /* 0x040ff00000081038 */
[C---:B------:R-:W-:Y:S08]  /*31090*/  HMMA.1688.F32.TF32 R60, R216.reuse, R130, R60 ;  /* 0x00000082d83c723c */ /* 0x040ff0000008103c */
[C---:B------:R-:W-:Y:S11]  /*310a0*/  HMMA.1688.F32.TF32 R52, R216.reuse, R150, R52 ;  /* 0x00000096d834723c */ /* 0x040ff60000081034 */
[----:B------:R-:W-:Y:S04]  /*310b0*/  @!UPT UIADD3 URZ, URZ, URZ, URZ ;  /* 0x0000003f3f3ff290 */ /* 0x000fe8000fffe03f */
[----:B------:R-:W-:Y:S04]  /*310c0*/  STL.64 [R1+0xae0], R60 ;  /* 0x000ae03c01007387 */ /* 0x000fe80000100a00 */
[----:B------:R2:W-:Y:S01]  /*310d0*/  STL.64 [R1+0xae8], R62 ;  /* 0x000ae83e01007387 */ /* 0x0005e20000100a00 */
[----:B------:R-:W-:Y:S03]  /*310e0*/  HMMA.1688.F32.TF32 R216, R216, R134, R212 ;  /* 0x00000086d8d8723c */ /* 0x000fe600000810d4 */
[----:B--2---:R-:W2:Y:S05]  /*310f0*/  LDL.LU.64 R62, [R1+0x3298] ;  /* 0x00329800013e7983 */ /* 0x004eaa0000300a00 */
[C---:B------:R-:W-:Y:S01]  /*31100*/  HMMA.1688.F32.TF32 R212, R220.reuse, R126, R36 ;  /* 0x0000007edcd4723c */ /* 0x040fe20000081024 */
[----:B------:R-:W2:Y:S04]  /*31110*/  LDL.LU.64 R60, [R1+0x3290] ;  /* 0x00329000013c7983 */ /* 0x000ea80000300a00 */
[----:B------:R-:W-:Y:S03]  /*31120*/  STL.64 [R1+0xaf0], R56 ;  /* 0x000af03801007387 */ /* 0x000fe60000100a00 */
[C---:B------:R-:W-:Y:S01]  /*31130*/  HMMA.1688.F32.TF32 R36, R220.reuse, R130, R32 ;  /* 0x00000082dc24723c */ /* 0x040fe20000081020 */
[----:B------:R3:W-:Y:S07]  /*31140*/  STL.64 [R1+0xaf8], R58 ;  /* 0x000af83a01007387 */ /* 0x0007ee0000100a00 */
[C---:B------:R-:W-:Y:S01]  /*31150*/  HMMA.1688.F32.TF32 R32, R220.reuse, R154, R28 ;  /* 0x0000009adc20723c */ /* 0x040fe2000008101c */
[----:B---3--:R-:W3:Y:S07]  /*31160*/  LDL.LU.64 R58, [R1+0x3288] ;  /* 0x00328800013a7983 */ /* 0x008eee0000300a00 */
[C---:B------:R-:W-:Y:S01]  /*31170*/  HMMA.1688.F32.TF32 R28, R220.reuse, R150, R24 ;  /* 0x00000096dc1c723c */ /* 0x040fe20000081018 */
[----:B------:R-:W3:Y:S04]  /*31180*/  LDL.LU.64 R56, [R1+0x3280] ;  /* 0x0032800001387983 */ /* 0x000ee80000300a00 */
[----:B------:R-:W-:Y:S03]  /*31190*/  STL.64 [R1+0xb10], R52 ;  /* 0x000b103401007387 */ /* 0x000fe60000100a00 */
[C---:B------:R-:W-:Y:S01]  /*311a0*/  HMMA.1688.F32.TF32 R24, R220.reuse, R146, R20 ;  /* 0x00000092dc18723c */ /* 0x040fe20000081014 */
[----:B------:R4:W-:Y:S07]  /*311b0*/  STL.64 [R1+0xb18], R54 ;  /* 0x000b183601007387 */ /* 0x0009ee0000100a00 */
[C---:B------:R-:W-:Y:S01]  /*311c0*/  HMMA.1688.F32.TF32 R20, R220.reuse, R142, R16 ;  /* 0x0000008edc14723c */ /* 0x040fe20000081010 */
        /* <DEDUP_REMOVED lines=12> */
[----:B------:R-:W-:Y:S01]  /*31290*/  HMMA.1688.F32.TF32 R16, R220, R134, R8 ;  /* 0x00000086dc10723c */ /* 0x000fe20000081008 */
[----:B------:R-:W-:Y:S01]  /*312a0*/  IMAD.MOV.U32 R236, RZ, RZ, R149 ;  /* 0x000000ffffec7224 */ /* 0x000fe200078e0095 */
[----:B------:R-:W-:Y:S01]  /*312b0*/  MOV R237, R148 ;  /* 0x0000009400ed7202 */ /* 0x000fe20000000f00 */
[----:B------:R-:W-:-:S02]  /*312c0*/  IMAD.MOV.U32 R238, RZ, RZ, R145 ;  /* 0x000000ffffee7224 */ /* 0x000fc400078e0091 */
[----:B------:R-:W-:Y:S01]  /*312d0*/  IMAD.MOV.U32 R239, RZ, RZ, R144 ;  /* 0x000000ffffef7224 */ /* 0x000fe200078e0090 */
[----:B------:R-:W-:Y:S01]  /*312e0*/  MOV R240, R141 ;  /* 0x0000008d00f07202 */ /* 0x000fe20000000f00 */
[----:B------:R-:W-:Y:S01]  /*312f0*/  IMAD.MOV.U32 R241, RZ, RZ, R140 ;  /* 0x000000fffff17224 */ /* 0x000fe200078e008c */
[----:B-1----:R-:W2:Y:S04]  /*31300*/  LDL.LU.64 R42, [R1+0x3248] ;  /* 0x00324800012a7983 */ /* 0x002ea80000300a00 */
[----:B------:R-:W2:Y:S04]  /*31310*/  LDL.LU.64 R40, [R1+0x3240] ;  /* 0x0032400001287983 */ /* 0x000ea80000300a00 */
[----:B------:R-:W-:Y:S04]  /*31320*/  STL.64 [R1+0xb40], R216 ;  /* 0x000b40d801007387 */ /* 0x000fe80000100a00 */
[----:B------:R-:W-:Y:S04]  /*31330*/  STL.64 [R1+0xb48], R218 ;  /* 0x000b48da01007387 */ /* 0x000fe80000100a00 */
[----:B------:R-:W-:Y:S04]  /*31340*/  STL.64 [R1+0xc50], R212 ;  /* 0x000c50d401007387 */ /* 0x000fe80000100a00 */
[----:B------:R-:W-:Y:S04]  /*31350*/  STL.64 [R1+0xc58], R214 ;  /* 0x000c58d601007387 */ /* 0x000fe80000100a00 */
[----:B------:R-:W-:Y:S04]  /*31360*/  STL.64 [R1+0xc40], R36 ;  /* 0x000c402401007387 */ /* 0x000fe80000100a00 */
[----:B------:R-:W-:Y:S01]  /*31370*/  STL.64 [R1+0xc48], R38 ;  /* 0x000c482601007387 */ /* 0x000fe20000100a00 */
[----:B------:R-:W-:Y:S03]  /*31380*/  HMMA.1688.F32.TF32 R8, R224, R126, R196 ;  /* 0x0000007ee008723c */ /* 0x000fe600000810c4 */
        /* <DEDUP_REMOVED lines=9> */
[----:B------:R1:W-:Y:S01]  /*31420*/  STL.64 [R1+0xbd8], R14 ;  /* 0x000bd80e01007387 */ /* 0x0003e20000100a00 */
[----:B------:R-:W-:-:S03]  /*31430*/  MOV R243, R3 ;  /* 0x0000000300f37202 */ /* 0x000fc60000000f00 */
[----:B------:R-:W-:Y:S04]  /*31440*/  LDS R212, [R2+0x8000] ;  /* 0x0080000002d47984 */ /* 0x000fe80000000800 */
[----:B------:R-:W-:Y:S01]  /*31450*/  LDS R214, [R2+0xa000] ;  /* 0x00a0000002d67984 */ /* 0x000fe20000000800 */
[C---:B-1----:R-:W-:Y:S03]  /*31460*/  HMMA.1688.F32.TF32 R12, R224.reuse, R130, R200 ;  /* 0x00000082e00c723c */ /* 0x042fe600000810c8 */
[----:B------:R-:W-:Y:S04]  /*31470*/  STL.64 [R1+0xb80], R16 ;  /* 0x000b801001007387 */ /* 0x000fe80000100a00 */
[----:B------:R1:W-:Y:S04]  /*31480*/  STL.64 [R1+0xb88], R18 ;  /* 0x000b881201007387 */ /* 0x0003e80000100a00 */
[----:B------:R-:W-:Y:S04]  /*31490*/  STL.64 [R1+0xb70], R8 ;  /* 0x000b700801007387 */ /* 0x000fe80000100a00 */
[----:B------:R1:W-:Y:S02]  /*314a0*/  STL.64 [R1+0xb78], R10 ;  /* 0x000b780a01007387 */ /* 0x0003e40000100a00 */
[C---:B-1----:R-:W-:Y:S02]  /*314b0*/  HMMA.1688.F32.TF32 R16, R224.reuse, R150, R208 ;  /* 0x00000096e010723c */ /* 0x042fe400000810d0 */
[----:B------:R-:W-:Y:S04]  /*314c0*/  LDS R213, [R0+0x8000] ;  /* 0x0080000000d57984 */ /* 0x000fe80000000800 */
[----:B------:R-:W-:Y:S02]  /*314d0*/  LDS R215, [R0+0xa000] ;  /* 0x00a0000000d77984 */ /* 0x000fe40000000800 */
[C---:B------:R-:W-:Y:S02]  /*314e0*/  HMMA.1688.F32.TF32 R8, R224.reuse, R154, R204 ;  /* 0x0000009ae008723c */ /* 0x040fe400000810cc */
[----:B------:R-:W-:Y:S04]  /*314f0*/  STL.64 [R1+0xb60], R12 ;  /* 0x000b600c01007387 */ /* 0x000fe80000100a00 */
[----:B------:R1:W-:Y:S04]  /*31500*/  STL.64 [R1+0xb68], R14 ;  /* 0x000b680e01007387 */ /* 0x0003e80000100a00 */
[----:B------:R-:W-:Y:S04]  /*31510*/  LDS R216, [R6+0x8000] ;  /* 0x0080000006d87984 */ /* 0x000fe80000000800 */
[----:B------:R-:W-:Y:S01]  /*31520*/  LDS R218, [R6+0xa000] ;  /* 0x00a0000006da7984 */ /* 0x000fe20000000800 */
[----:B-1----:R-:W-:Y:S03]  /*31530*/  HMMA.1688.F32.TF32 R12, R224, R146, R228 ;  /* 0x00000092e00c723c */ /* 0x002fe600000810e4 */
[----:B------:R-:W-:Y:S04]  /*31540*/  LDS R217, [R7+0x8000] ;  /* 0x0080000007d97984 */ /* 0x000fe80000000800 */
[----:B------:R-:W-:Y:S04]  /*31550*/  LDS R219, [R7+0xa000] ;  /* 0x00a0000007db7984 */ /* 0x000fe80000000800 */
[----:B------:R1:W-:Y:S04]  /*31560*/  STL.64 [R1+0xb00], R8 ;  /* 0x000b000801007387 */ /* 0x0003e80000100a00 */
[----:B------:R-:W-:Y:S04]  /*31570*/  STL.64 [R1+0xb08], R10 ;  /* 0x000b080a01007387 */ /* 0x000fe80000100a00 */
[----:B------:R-:W-:Y:S01]  /*31580*/  STL.64 [R1+0xad0], R16 ;  /* 0x000ad01001007387 */ /* 0x000fe20000100a00 */
[C---:B-1----:R-:W-:Y:S01]  /*31590*/  LOP3.LUT R8, R4.reuse, 0x7, RZ, 0xc0, !PT ;  /* 0x0000000704087812 */ /* 0x042fe200078ec0ff */
[----:B------:R-:W-:-:S02]  /*315a0*/  IMAD.SHL.U32 R9, R4, 0x2, RZ ;  /* 0x0000000204097824 */ /* 0x000fc400078e00ff */
[----:B------:R-:W-:Y:S02]  /*315b0*/  STL.64 [R1+0xad8], R18 ;  /* 0x000ad81201007387 */ /* 0x000fe40000100a00 */
[----:B------:R-:W-:Y:S02]  /*315c0*/  IMAD R8, R8, 0x90, RZ ;  /* 0x0000009008087824 */ /* 0x000fe400078e02ff */
[----:B------:R-:W-:Y:S04]  /*315d0*/  STL.64 [R1+0xab0], R12 ;  /* 0x000ab00c01007387 */ /* 0x000fe80000100a00 */
[----:B------:R1:W-:Y:S01]  /*315e0*/  STL.64 [R1+0xab8], R14 ;  /* 0x000ab80e01007387 */ /* 0x0003e20000100a00 */
[----:B------:R-:W-:-:S03]  /*315f0*/  LOP3.LUT R8, R8, 0x30, R9, 0x78, !PT ;  /* 0x0000003008087812 */ /* 0x000fc600078e7809 */
[----:B------:R-:W-:Y:S01]  /*31600*/  LDS R220, [R2+0x8080] ;  /* 0x0080800002dc7984 */ /* 0x000fe20000000800 */
[----:B------:R-:W-:-:S03]  /*31610*/  LOP3.LUT R8, R8, 0x40, RZ, 0x3c, !PT ;  /* 0x0000004008087812 */ /* 0x000fc600078e3cff */
[----:B------:R-:W-:Y:S01]  /*31620*/  LDS R222, [R2+0xa080] ;  /* 0x00a0800002de7984 */ /* 0x000fe20000000800 */
[C---:B-1----:R-:W-:Y:S01]  /*31630*/  HMMA.1688.F32.TF32 R12, R224.reuse, R142, R232 ;  /* 0x0000008ee00c723c */ /* 0x042fe200000810e8 */
[----:B------:R-:W-:Y:S02]  /*31640*/  IMAD R152, R153, 0x2000, R8 ;  /* 0x0000200099987824 */ /* 0x000fe400078e0208 */
[----:B------:R-:W-:Y:S04]  /*31650*/  LDS R221, [R0+0x8080] ;  /* 0x0080800000dd7984 */ /* 0x000fe80000000800 */
[----:B------:R-:W-:Y:S01]  /*31660*/  LDSM.16.M88.4 R140, [R152+0x21000] ;  /* 0x02100000988c783b */ /* 0x000fe20000000200 */
[----:B------:R-:W-:Y:S03]  /*31670*/  HMMA.1688.F32.TF32 R16, R224, R138, R236 ;  /* 0x0000008ae010723c */ /* 0x000fe600000810ec */
[----:B------:R-:W-:Y:S04]  /*31680*/  LDSM.16.M88.4 R144, [R152+0x21400] ;  /* 0x021400009890783b */ /* 0x000fe80000000200 */
[----:B------:R-:W-:Y:S01]  /*31690*/  LDSM.16.M88.4 R148, [R152+0x21800] ;  /* 0x021800009894783b */ /* 0x000fe20000000200 */
[----:B------:R-:W-:Y:S01]  /*316a0*/  MOV R238, R125 ;  /* 0x0000007d00ee7202 */ /* 0x000fe20000000f00 */
[----:B------:R-:W-:-:S02]  /*316b0*/  IMAD.MOV.U32 R239, RZ, RZ, R124 ;  /* 0x000000ffffef7224 */ /* 0x000fc400078e007c */
[----:B------:R-:W1:Y:S01]  /*316c0*/  LDSM.16.M88.4 R124, [R152+0x20000] ;  /* 0x02000000987c783b */ /* 0x000e620000000200 */
[----:B------:R-:W-:Y:S02]  /*316d0*/  IMAD.MOV.U32 R236, RZ, RZ, R129 ;  /* 0x000000ffffec7224 */ /* 0x000fe400078e0081 */
[----:B------:R-:W-:Y:S01]  /*316e0*/  IMAD.MOV.U32 R237, RZ, RZ, R128 ;  /* 0x000000ffffed7224 */ /* 0x000fe200078e0080 */
[----:B------:R-:W-:Y:S01]  /*316f0*/  LDS R223, [R0+0xa080] ;  /* 0x00a0800000df7984 */ /* 0x000fe20000000800 */
[----:B------:R-:W-:Y:S01]  /*31700*/  IMAD.MOV.U32 R252, RZ, RZ, R13 ;  /* 0x000000fffffc7224 */ /* 0x000fe200078e000d */
[----:B------:R-:W-:Y:S02]  /*31710*/  MOV R4, R14 ;  /* 0x0000000e00047202 */ /* 0x000fe40000000f00 */
[----:B------:R3:W-:Y:S01]  /*31720*/  STL [R1+0xa90], R12 ;  /* 0x000a900c01007387 */ /* 0x0007e20000100800 */
[----:B------:R-:W-:-:S03]  /*31730*/  IMAD.MOV.U32 R3, RZ, RZ, R15 ;  /* 0x000000ffff037224 */ /* 0x000fc600078e000f */
[----:B------:R-:W1:Y:S01]  /*31740*/  LDSM.16.M88.4 R128, [R152+0x20400] ;  /* 0x020400009880783b */ /* 0x000e620000000200 */
[----:B---3--:R-:W-:Y:S03]  /*31750*/  HMMA.1688.F32.TF32 R12, R224, R134, R240 ;  /* 0x00000086e00c723c */ /* 0x008fe600000810f0 */
[----:B------:R-:W-:Y:S04]  /*31760*/  STL.64 [R1+0xa70], R16 ;  /* 0x000a701001007387 */ /* 0x000fe80000100a00 */
[----:B------:R-:W-:Y:S01]  /*31770*/  LDS R224, [R6+0x8080] ;  /* 0x0080800006e07984 */ /* 0x000fe20000000800 */
[----:B------:R-:W-:Y:S01]  /*31780*/  IMAD.MOV.U32 R242, RZ, RZ, R133 ;  /* 0x000000fffff27224 */ /* 0x000fe200078e0085 */
[----:B------:R-:W-:Y:S01]  /*31790*/  MOV R243, R132 ;  /* 0x0000008400f37202 */ /* 0x000fe20000000f00 */
[----:B------:R-:W-:Y:S01]  /*317a0*/  IMAD.MOV.U32 R241, RZ, RZ, R136 ;  /* 0x000000fffff17224 */ /* 0x000fe200078e0088 */
[----:B------:R-:W3:Y:S01]  /*317b0*/  LDSM.16.M88.4 R132, [R152+0x20800] ;  /* 0x020800009884783b */ /* 0x000ee20000000200 */
[----:B------:R-:W-:-:S03]  /*317c0*/  MOV R240, R137 ;  /* 0x0000008900f07202 */ /* 0x000fc60000000f00 */
[----:B------:R-:W3:Y:S04]  /*317d0*/  LDSM.16.M88.4 R136, [R152+0x20c00] ;  /* 0x020c00009888783b */ /* 0x000ee80000000200 */
[----:B------:R-:W4:Y:S04]  /*317e0*/  LDSM.16.M88.4 R152, [R152+0x21c00] ;  /* 0x021c00009898783b */ /* 0x000f280000000200 */
[----:B------:R-:W-:Y:S04]  /*317f0*/  STL.64 [R1+0xa78], R18 ;  /* 0x000a781201007387 */ /* 0x000fe80000100a00 */
[----:B------:R-:W-:Y:S04]  /*31800*/  STL.64 [R1+0xa40], R12 ;  /* 0x000a400c01007387 */ /* 0x000fe80000100a00 */
[----:B------:R1:W-:Y:S04]  /*31810*/  STL.64 [R1+0xa48], R14 ;  /* 0x000a480e01007387 */ /* 0x0003e80000100a00 */
[----:B-1----:R-:W-:Y:S04]  /*31820*/  STL [R1+0x30f4], R126 ;  /* 0x0030f47e01007387 */ /* 0x002fe80000100800 */
[----:B------:R-:W-:Y:S01]  /*31830*/  LDS R226, [R6+0xa080] ;  /* 0x00a0800006e27984 */ /* 0x000fe20000000800 */
[C---:B------:R-:W-:Y:S03]  /*31840*/  HMMA.1688.F32.TF32 R12, R212.reuse, R124, R236 ;  /* 0x0000007cd40c723c */ /* 0x040fe600000810ec */
[----:B------:R-:W-:Y:S04]  /*31850*/  STL [R1+0x30f0], R127 ;  /* 0x0030f07f01007387 */ /* 0x000fe80000100800 */
[----:B------:R-:W-:Y:S04]  /*31860*/  STL [R1+0x30fc], R130 ;  /* 0x0030fc8201007387 */ /* 0x000fe80000100800 */
[----:B------:R-:W-:Y:S04]  /*31870*/  STL [R1+0x30f8], R131 ;  /* 0x0030f88301007387 */ /* 0x000fe80000100800 */
[----:B---3--:R-:W-:Y:S04]  /*31880*/  STL [R1+0x3104], R134 ;  /* 0x0031048601007387 */ /* 0x008fe80000100800 */
[----:B------:R-:W-:Y:S04]  /*31890*/  STL [R1+0x3100], R135 ;  /* 0x0031008701007387 */ /* 0x000fe80000100800 */
[----:B------:R-:W-:Y:S04]  /*318a0*/  STL [R1+0x310c], R138 ;  /* 0x00310c8a01007387 */ /* 0x000fe80000100800 */
[----:B------:R1:W-:Y:S04]  /*318b0*/  STL [R1+0x3108], R139 ;  /* 0x0031088b01007387 */ /* 0x0003e80000100800 */
[----:B------:R-:W-:Y:S04]  /*318c0*/  STL [R1+0x3114], R142 ;  /* 0x0031148e01007387 */ /* 0x000fe80000100800 */
[----:B------:R-:W-:Y:S04]  /*318d0*/  STL [R1+0x3110], R143 ;  /* 0x0031108f01007387 */ /* 0x000fe80000100800 */
[----:B------:R-:W-:Y:S04]  /*318e0*/  STL [R1+0x30b8], R146 ;  /* 0x0030b89201007387 */ /* 0x000fe80000100800 */
[----:B------:R-:W-:Y:S04]  /*318f0*/  STL [R1+0x30b4], R147 ;  /* 0x0030b49301007387 */ /* 0x000fe80000100800 */
[----:B------:R-:W-:Y:S04]  /*31900*/  STL [R1+0x30c0], R150 ;  /* 0x0030c09601007387 */ /* 0x000fe80000100800 */
[----:B------:R-:W-:Y:S04]  /*31910*/  STL [R1+0x30bc], R151 ;  /* 0x0030bc9701007387 */ /* 0x000fe80000100800 */
[----:B----4-:R-:W-:Y:S04]  /*31920*/  STL [R1+0x30c4], R154 ;  /* 0x0030c49a01007387 */ /* 0x010fe80000100800 */
[----:B------:R-:W-:Y:S04]  /*31930*/  STL [R1+0x30b0], R155 ;  /* 0x0030b09b01007387 */ /* 0x000fe80000100800 */
        /* <DEDUP_REMOVED lines=13> */
[----:B------:R-:W2:Y:S01]  /*31a10*/  LDL.LU R31, [R1+0xcdc] ;  /* 0x000cdc00011f7983 */ /* 0x000ea20000300800 */
[----:B------:R-:W-:Y:S03]  /*31a20*/  HMMA.1688.F32.TF32 R8, R212, R128, R240 ;  /* 0x00000080d408723c */ /* 0x000fe600000810f0 */
[----:B------:R-:W2:Y:S04]  /*31a30*/  LDL.LU R32, [R1+0xce0] ;  /* 0x000ce00001207983 */ /* 0x000ea80000300800 */
[----:B------:R-:W2:Y:S04]  /*31a40*/  LDL.LU R33, [R1+0xce4] ;  /* 0x000ce40001217983 */ /* 0x000ea80000300800 */
[----:B------:R-:W2:Y:S04]  /*31a50*/  LDL.LU R34, [R1+0xce8] ;  /* 0x000ce80001227983 */ /* 0x000ea80000300800 */
[----:B------:R-:W2:Y:S04]  /*31a60*/  LDL.LU R35, [R1+0xcec] ;  /* 0x000cec0001237983 */ /* 0x000ea80000300800 */
[----:B------:R-:W2:Y:S04]  /*31a70*/  LDL.LU R240, [R1+0x20] ;  /* 0x0000200001f07983 */ /* 0x000ea80000300800 */
[----:B------:R-:W2:Y:S04]  /*31a80*/  LDL.LU R241, [R1+0x24] ;  /* 0x0000240001f17983 */ /* 0x000ea80000300800 */
[----:B------:R-:W2:Y:S01]  /*31a90*/  LDL.LU R242, [R1+0x28] ;  /* 0x0000280001f27983 */ /* 0x000ea20000300800 */
        /* <DEDUP_REMOVED lines=18> */
[----:B-1----:R-:W-:-:S03]  /*31bc0*/  IMAD.MOV.U32 R139, RZ, RZ, R8 ;  /* 0x000000ffff8b7224 */ /* 0x002fc600078e0008 */
[----:B---3--:R-:W3:Y:S01]  /*31bd0*/  LDL.LU R12, [R1+0x7e0] ;  /* 0x0007e000010c7983 */ /* 0x008ee20000300800 */
[----:B------:R-:W-:-:S03]  /*31be0*/  MOV R134, R9 ;  /* 0x0000000900867202 */ /* 0x000fc60000000f00 */
[----:B------:R-:W3:Y:S01]  /*31bf0*/  LDL.LU R13, [R1+0x7e4] ;  /* 0x0007e400010d7983 */ /* 0x000ee20000300800 */
[----:B------:R-:W-:-:S03]  /*31c00*/  IMAD.MOV.U32 R135, RZ, RZ, R10 ;  /* 0x000000ffff877224 */ /* 0x000fc600078e000a */
[----:B----4-:R-:W3:Y:S01]  /*31c10*/  LDL.LU R14, [R1+0x7e8] ;  /* 0x0007e800010e7983 */ /* 0x010ee20000300800 */
[----:B------:R-:W-:-:S03]  /*31c20*/  IMAD.MOV.U32 R130, RZ, RZ, R11 ;  /* 0x000000ffff827224 */ /* 0x000fc600078e000b */
        /* <DEDUP_REMOVED lines=18> */
[----:B------:R-:W-:Y:S04]  /*31d50*/  LDS R225, [R7+0x8080] ;  /* 0x0080800007e17984 */ /* 0x000fe80000000800 */
[----:B------:R-:W1:Y:S01]  /*31d60*/  LDS R227, [R7+0xa080] ;  /* 0x00a0800007e37984 */ /* 0x000e620000000800 */
[----:B--2---:R-:W-:-:S03]  /*31d70*/  IMAD.MOV.U32 R229, RZ, RZ, R5 ;  /* 0x000000ffffe57224 */ /* 0x004fc600078e0005 */
[----:B------:R-:W2:Y:S04]  /*31d80*/  LDL.LU R5, [R1+0x3238] ;  /* 0x0032380001057983 */ /* 0x000ea80000300800 */
[----:B------:R-:W2:Y:S04]  /*31d90*/  LDL.LU R230, [R1+0x58] ;  /* 0x0000580001e67983 */ /* 0x000ea80000300800 */
[----:B------:R-:W2:Y:S04]  /*31da0*/  LDL.LU R231, [R1+0x5c] ;  /* 0x00005c0001e77983 */ /* 0x000ea80000300800 */
[----:B------:R-:W2:Y:S04]  /*31db0*/  LDL.LU R36, [R1+0xcf0] ;  /* 0x000cf00001247983 */ /* 0x000ea80000300800 */
[----:B------:R-:W2:Y:S04]  /*31dc0*/  LDL.LU R37, [R1+0xcf4] ;  /* 0x000cf40001257983 */ /* 0x000ea80000300800 */
[----:B------:R-:W2:Y:S04]  /*31dd0*/  LDL.LU R38, [R1+0xcf8] ;  /* 0x000cf80001267983 */ /* 0x000ea80000300800 */
[----:B------:R-:W-:Y:S01]  /*31de0*/  STL [R1+0x3124], R130 ;  /* 0x0031248201007387 */ /* 0x000fe20000100800 */
[C---:B------:R-:W-:Y:S08]  /*31df0*/  HMMA.1688.F32.TF32 R16, R212.reuse, R132, R16 ;  /* 0x00000084d410723c */ /* 0x040ff00000081010 */
[C---:B---3--:R-:W-:Y:S08]  /*31e00*/  HMMA.1688.F32.TF32 R12, R212.reuse, R136, R12 ;  /* 0x00000088d40c723c */ /* 0x048ff0000008100c */
[C---:B----4-:R-:W-:Y:S01]  /*31e10*/  HMMA.1688.F32.TF32 R8, R212.reuse, R140, R8 ;  /* 0x0000008cd408723c */ /* 0x050fe20000081008 */
[----:B------:R-:W-:Y:S07]  /*31e20*/  STL [R1+0x3120], R135 ;  /* 0x0031208701007387 */ /* 0x000fee0000100800 */
[----:B------:R-:W-:Y:S01]  /*31e30*/  IMAD.MOV.U32 R143, RZ, RZ, R18 ;  /* 0x000000ffff8f7224 */ /* 0x000fe200078e0012 */
[----:B------:R3:W-:Y:S01]  /*31e40*/  STL [R1+0x311c], R139 ;  /* 0x00311c8b01007387 */ /* 0x0007e20000100800 */
[C---:B------:R-:W-:Y:S03]  /*31e50*/  HMMA.1688.F32.TF32 R200, R212.reuse, R148, R200 ;  /* 0x00000094d4c8723c */ /* 0x040fe600000810c8 */
[----:B------:R4:W-:Y:S05]  /*31e60*/  STL [R1+0x3118], R134 ;  /* 0x0031188601007387 */ /* 0x0009ea0000100800 */
[C---:B------:R-:W-:Y:S01]  /*31e70*/  HMMA.1688.F32.TF32 R196, R212.reuse, R144, R196 ;  /* 0x00000090d4c4723c */ /* 0x040fe200000810c4 */
[----:B------:R1:W-:Y:S01]  /*31e80*/  STL [R1+0xa30], R16 ;  /* 0x000a301001007387 */ /* 0x0003e20000100800 */
[----:B------:R-:W-:Y:S01]  /*31e90*/  IMAD.MOV.U32 R138, RZ, RZ, R19 ;  /* 0x000000ffff8a7224 */ /* 0x000fe200078e0013 */
[----:B------:R-:W-:Y:S01]  /*31ea0*/  MOV R142, R17 ;  /* 0x00000011008e7202 */ /* 0x000fe20000000f00 */
[----:B---3--:R-:W-:Y:S01]  /*31eb0*/  IMAD.MOV.U32 R139, RZ, RZ, R14 ;  /* 0x000000ffff8b7224 */ /* 0x008fe200078e000e */
[----:B------:R-:W3:Y:S03]  /*31ec0*/  LDL.LU.64 R18, [R1+0x3230] ;  /* 0x0032300001127983 */ /* 0x000ee60000300a00 */
[----:B------:R-:W-:Y:S01]  /*31ed0*/  HMMA.1688.F32.TF32 R212, R212, R152, R204 ;  /* 0x00000098d4d4723c */ /* 0x000fe200000810cc */
[----:B----4-:R-:W-:Y:S01]  /*31ee0*/  MOV R134, R15 ;  /* 0x0000000f00867202 */ /* 0x010fe20000000f00 */
[----:B------:R-:W-:Y:S01]  /*31ef0*/  IMAD.MOV.U32 R135, RZ, RZ, R13 ;  /* 0x000000ffff877224 */ /* 0x000fe200078e000d */
[----:B-1----:R-:W3:Y:S01]  /*31f00*/  LDL.LU.64 R16, [R1+0x3228] ;  /* 0x0032280001107983 */ /* 0x002ee20000300a00 */
[----:B------:R-:W-:-:S04]  /*31f10*/  MOV R130, R12 ;  /* 0x0000000c00827202 */ /* 0x000fc80000000f00 */
[C---:B------:R-:W-:Y:S01]  /*31f20*/  HMMA.1688.F32.TF32 R208, R216.reuse, R124, R208 ;  /* 0x0000007cd8d0723c */ /* 0x040fe200000810d0 */
[----:B------:R-:W4:Y:S01]  /*31f30*/  LDL.LU.64 R14, [R1+0x3220] ;  /* 0x00322000010e7983 */ /* 0x000f220000300a00 */
[----:B------:R-:W-:Y:S01]  /*31f40*/  MOV R127, R10 ;  /* 0x0000000a007f7202 */ /* 0x000fe20000000f00 */
[----:B------:R-:W-:Y:S02]  /*31f50*/  IMAD.MOV.U32 R131, RZ, RZ, R8 ;  /* 0x000000ffff837224 */ /* 0x000fe400078e0008 */
[----:B------:R-:W4:Y:S01]  /*31f60*/  LDL.LU.64 R12, [R1+0x3218] ;  /* 0x00321800010c7983 */ /* 0x000f220000300a00 */
[----:B------:R-:W-:Y:S02]  /*31f70*/  IMAD.MOV.U32 R126, RZ, RZ, R9 ;  /* 0x000000ffff7e7224 */ /* 0x000fe400078e0009 */
[C---:B------:R-:W-:Y:S08]  /*31f80*/  HMMA.1688.F32.TF32 R232, R216.reuse, R132, R232 ;  /* 0x00000084d8e8723c */ /* 0x040ff000000810e8 */
[C---:B------:R-:W-:Y:S08]  /*31f90*/  HMMA.1688.F32.TF32 R236, R216.reuse, R136, R236 ;  /* 0x00000088d8ec723c */ /* 0x040ff000000810ec */
[----:B------:R-:W-:Y:S01]  /*31fa0*/  HMMA.1688.F32.TF32 R240, R216, R140, R240 ;  /* 0x0000008cd8f0723c */ /* 0x000fe200000810f0 */
[----:B--2---:R-:W-:-:S02]  /*31fb0*/  IMAD.MOV.U32 R39, RZ, RZ, R5 ;  /* 0x000000ffff277224 */ /* 0x004fc400078e0005 */
[----:B------:R-:W-:Y:S02]  /*31fc0*/  IMAD.MOV.U32 R5, RZ, RZ, R11 ;  /* 0x000000ffff057224 */ /* 0x000fe400078e000b */
[----:B------:R-:W2:Y:S03]  /*31fd0*/  LDL.LU.64 R10, [R1+0x3210] ;  /* 0x00321000010a7983 */ /* 0x000ea60000300a00 */
        /* <DEDUP_REMOVED lines=17> */
[----:B------:R-:W2:Y:S04]  /*320f0*/  LDL.LU R215, [R1+0xd0c] ;  /* 0x000d0c0001d77983 */ /* 0x000ea80000300800 */
        /* <DEDUP_REMOVED lines=19> */
[----:B------:R-:W3:Y:S01]  /*32230*/  LDL.LU.64 R240, [R1+0x3188] ;  /* 0x0031880001f07983 */ /* 0x000ee20000300a00 */
[C---:B--2---:R-:W-:Y:S08]  /*32240*/  HMMA.1688.F32.TF32 R236, R216.reuse, R148, R236 ;  /* 0x00000094d8ec723c */ /* 0x044ff000000810ec */
[C---:B---3--:R-:W-:Y:S11]  /*32250*/  HMMA.1688.F32.TF32 R240, R216.reuse, R144, R240 ;  /* 0x00000090d8f0723c */ /* 0x048ff600000810f0 */
[----:B------:R-:W-:Y:S11]  /*32260*/  @!UPT UIADD3 URZ, URZ, URZ, URZ ;  /* 0x0000003f3f3ff290 */ /* 0x000ff6000fffe03f */
[----:B------:R-:W-:Y:S01]  /*32270*/  @!UPT UIADD3 URZ, URZ, URZ, URZ ;  /* 0x0000003f3f3ff290 */ /* 0x000fe2000fffe03f */
[----:B------:R1:W-:Y:S04]  /*32280*/  STL.64 [R1+0x970], R240 ;  /* 0x000970f001007387 */ /* 0x0003e80000100a00 */
[----:B------:R2:W-:Y:S04]  /*32290*/  STL.64 [R1+0x978], R242 ;  /* 0x000978f201007387 */ /* 0x0005e80000100a00 */
[----:B-1----:R-:W3:Y:S04]  /*322a0*/  LDL.LU R240, [R1+0xd10] ;  /* 0x000d100001f07983 */ /* 0x002ee80000300800 */
[----:B------:R-:W3:Y:S04]  /*322b0*/  LDL.LU R241, [R1+0xd14] ;  /* 0x000d140001f17983 */ /* 0x000ee80000300800 */
[----:B--2---:R-:W3:Y:S04]  /*322c0*/  LDL.LU R242, [R1+0xd18] ;  /* 0x000d180001f27983 */ /* 0x004ee80000300800 */
[----:B------:R-:W3:Y:S04]  /*322d0*/  LDL.LU R243, [R1+0xd1c] ;  /* 0x000d1c0001f37983 */ /* 0x000ee80000300800 */
[----:B------:R1:W-:Y:S04]  /*322e0*/  STL.64 [R1+0x950], R236 ;  /* 0x000950ec01007387 */ /* 0x0003e80000100a00 */
[----:B------:R2:W-:Y:S04]  /*322f0*/  STL.64 [R1+0x958], R238 ;  /* 0x000958ee01007387 */ /* 0x0005e80000100a00 */
[----:B-1----:R-:W4:Y:S04]  /*32300*/  LDL.LU R236, [R1+0xd20] ;  /* 0x000d200001ec7983 */ /* 0x002f280000300800 */
[----:B------:R-:W4:Y:S04]  /*32310*/  LDL.LU R237, [R1+0xd24] ;  /* 0x000d240001ed7983 */ /* 0x000f280000300800 */
[----:B--2---:R-:W4:Y:S04]  /*32320*/  LDL.LU R238, [R1+0xd28] ;  /* 0x000d280001ee7983 */ /* 0x004f280000300800 */
[----:B------:R-:W4:Y:S01]  /*32330*/  LDL.LU R239, [R1+0xd2c] ;  /* 0x000d2c0001ef7983 */ /* 0x000f220000300800 */
[----:B------:R-:W-:Y:S08]  /*32340*/  HMMA.1688.F32.TF32 R216, R216, R152, R232 ;  /* 0x00000098d8d8723c */ /* 0x000ff000000810e8 */
[C---:B------:R-:W-:Y:S08]  /*32350*/  HMMA.1688.F32.TF32 R212, R220.reuse, R132, R212 ;  /* 0x00000084dcd4723c */ /* 0x040ff000000810d4 */
[C---:B------:R-:W-:Y:S07]  /*32360*/  HMMA.1688.F32.TF32 R36, R220.reuse, R136, R36 ;  /* 0x00000088dc24723c */ /* 0x040fee0000081024 */
[----:B------:R-:W-:Y:S04]  /*32370*/  STL.64 [R1+0x8a0], R216 ;  /* 0x0008a0d801007387 */ /* 0x000fe80000100a00 */
[----:B------:R3:W-:Y:S01]  /*32380*/  STL.64 [R1+0x8a8], R218 ;  /* 0x0008a8da01007387 */ /* 0x0007e20000100a00 */
[C---:B------:R-:W-:Y:S08]  /*32390*/  HMMA.1688.F32.TF32 R32, R220.reuse, R140, R32 ;  /* 0x0000008cdc20723c */ /* 0x040ff00000081020 */
[C---:B------:R-:W-:Y:S08]  /*323a0*/  HMMA.1688.F32.TF32 R28, R220.reuse, R144, R28 ;  /* 0x00000090dc1c723c */ /* 0x040ff0000008101c */
[C---:B------:R-:W-:Y:S08]  /*323b0*/  HMMA.1688.F32.TF32 R24, R220.reuse, R148, R24 ;  /* 0x00000094dc18723c */ /* 0x040ff00000081018 */
[----:B------:R-:W-:Y:S11]  /*323c0*/  HMMA.1688.F32.TF32 R20, R220, R152, R20 ;  /* 0x00000098dc14723c */ /* 0x000ff60000081014 */
[----:B------:R-:W-:Y:S11]  /*323d0*/  @!UPT UIADD3 URZ, URZ, URZ, URZ ;  /* 0x0000003f3f3ff290 */ /* 0x000ff6000fffe03f */
[----:B------:R-:W-:Y:S02]  /*323e0*/  @!UPT UIADD3 URZ, URZ, URZ, URZ ;  /* 0x0000003f3f3ff290 */ /* 0x000fe4000fffe03f */
[----:B------:R-:W-:Y:S01]  /*323f0*/  IMAD.MOV.U32 R154, RZ, RZ, R22 ;  /* 0x000000ffff9a7224 */ /* 0x000fe200078e0016 */
[----:B------:R-:W-:Y:S01]  /*32400*/  MOV R150, R23 ;  /* 0x0000001700967202 */ /* 0x000fe20000000f00 */
[----:B------:R-:W-:Y:S08]  /*32410*/  HMMA.1688.F32.TF32 R8, R224, R144, R8 ;  /* 0x00000090e008723c */ /* 0x000ff00000081008 */
[C---:B---3--:R-:W-:Y:S08]  /*32420*/  HMMA.1688.F32.TF32 R216, R220.reuse, R128, R240 ;  /* 0x00000080dcd8723c */ /* 0x048ff000000810f0 */
[-C--:B----4-:R-:W-:Y:S11]  /*32430*/  HMMA.1688.F32.TF32 R232, R220, R124.reuse, R236 ;  /* 0x0000007cdce8723c */ /* 0x090ff600000810ec */
[----:B------:R-:W-:Y:S11]  /*32440*/  @!UPT UIADD3 URZ, URZ, URZ, URZ ;  /* 0x0000003f3f3ff290 */ /* 0x000ff6000fffe03f */
[----:B------:R-:W-:Y:S01]  /*32450*/  @!UPT UIADD3 URZ, URZ, URZ, URZ ;  /* 0x0000003f3f3ff290 */ /* 0x000fe2000fffe03f */
        /* <DEDUP_REMOVED lines=14> */
[----:B------:R2:W-:Y:S01]  /*32540*/  STL.64 [R1+0x7e0], R20 ;  /* 0x0007e01401007387 */ /* 0x0005e20000100a00 */
[C---:B-1----:R-:W-:Y:S08]  /*32550*/  HMMA.1688.F32.TF32 R24, R224.reuse, R124, R228 ;  /* 0x0000007ce018723c */ /* 0x042ff000000810e4 */
[----:B--2---:R-:W-:Y:S01]  /*32560*/  HMMA.1688.F32.TF32 R20, R224, R128, R208 ;  /* 0x00000080e014723c */ /* 0x004fe200000810d0 */
[----:B------:R1:W-:Y:S04]  /*32570*/  STL [R1+0x30cc], R150 ;  /* 0x0030cc9601007387 */ /* 0x0003e80000100800 */
[----:B------:R2:W-:Y:S10]  /*32580*/  STL [R1+0x30c8], R154 ;  /* 0x0030c89a01007387 */ /* 0x0005f40000100800 */
[----:B------:R-:W-:Y:S04]  /*32590*/  STL.64 [R1+0x7c0], R24 ;  /* 0x0007c01801007387 */ /* 0x000fe80000100a00 */
[----:B------:R3:W-:Y:S04]  /*325a0*/  STL.64 [R1+0x7c8], R26 ;  /* 0x0007c81a01007387 */ /* 0x0007e80000100a00 */
[----:B------:R4:W-:Y:S01]  /*325b0*/  STL.64 [R1+0x7a0], R20 ;  /* 0x0007a01401007387 */ /* 0x0009e20000100a00 */
[----:B-1----:R-:W-:-:S02]  /*325c0*/  IMAD.MOV.U32 R150, RZ, RZ, R22 ;  /* 0x000000ffff967224 */ /* 0x002fc400078e0016 */
[----:B--2---:R-:W-:Y:S01]  /*325d0*/  IMAD.MOV.U32 R154, RZ, RZ, R23 ;  /* 0x000000ffff9a7224 */ /* 0x004fe200078e0017 */
[C---:B---3--:R-:W-:Y:S08]  /*325e0*/  HMMA.1688.F32.TF32 R24, R224.reuse, R132, R204 ;  /* 0x00000084e018723c */ /* 0x048ff000000810cc */
[----:B----4-:R-:W-:Y:S01]  /*325f0*/  HMMA.1688.F32.TF32 R20, R224, R136, R200 ;  /* 0x00000088e014723c */ /* 0x010fe200000810c8 */
[----:B------:R-:W-:Y:S04]  /*32600*/  STL [R1+0x30d4], R154 ;  /* 0x0030d49a01007387 */ /* 0x000fe80000100800 */
[----:B------:R-:W-:Y:S10]  /*32610*/  STL [R1+0x30d0], R150 ;  /* 0x0030d09601007387 */ /* 0x000ff40000100800 */
[----:B------:R-:W-:Y:S04]  /*32620*/  STL.64 [R1+0x780], R24 ;  /* 0x0007801801007387 */ /* 0x000fe80000100a00 */
[----:B------:R-:W-:Y:S05]  /*32630*/  STL.64 [R1+0x788], R26 ;  /* 0x0007881a01007387 */ /* 0x000fea0000100a00 */
[----:B------:R-:W-:Y:S01]  /*32640*/  MOV R155, R23 ;  /* 0x00000017009b7202 */ /* 0x000fe20000000f00 */
[----:B------:R-:W-:Y:S01]  /*32650*/  IMAD.MOV.U32 R147, RZ, RZ, R22 ;  /* 0x000000ffff937224 */ /* 0x000fe200078e0016 */
[----:B------:R-:W-:Y:S01]  /*32660*/  MOV R151, R20 ;  /* 0x0000001400977202 */ /* 0x000fe20000000f00 */
[----:B------:R-:W-:-:S02]  /*32670*/  IMAD.MOV.U32 R146, RZ, RZ, R21 ;  /* 0x000000ffff927224 */ /* 0x000fc400078e0015 */
[----:B------:R-:W-:Y:S01]  /*32680*/  HMMA.1688.F32.TF32 R20, R224, R140, R196 ;  /* 0x0000008ce014723c */ /* 0x000fe200000810c4 */
[----:B------:R1:W-:Y:S04]  /*32690*/  STL [R1+0x30e4], R155 ;  /* 0x0030e49b01007387 */ /* 0x0003e80000100800 */
[----:B------:R2:W-:Y:S04]  /*326a0*/  STL [R1+0x30e0], R147 ;  /* 0x0030e09301007387 */ /* 0x0005e80000100800 */
[----:B------:R3:W-:Y:S01]  /*326b0*/  STL [R1+0x30dc], R146 ;  /* 0x0030dc9201007387 */ /* 0x0007e20000100800 */
[----:B-1----:R-:W-:-:S03]  /*326c0*/  MOV R155, R8 ;  /* 0x00000008009b7202 */ /* 0x002fc60000000f00 */
[----:B------:R1:W-:Y:S01]  /*326d0*/  STL [R1+0x30d8], R151 ;  /* 0x0030d89701007387 */ /* 0x0003e20000100800 */
[----:B--2---:R-:W-:-:S03]  /*326e0*/  IMAD.MOV.U32 R147, RZ, RZ, R9 ;  /* 0x000000ffff937224 */ /* 0x004fc600078e0009 */
[----:B------:R-:W-:Y:S01]  /*326f0*/  LDS R196, [R6+0x8180] ;  /* 0x0081800006c47984 */ /* 0x000fe20000000800 */
[----:B---3--:R-:W-:-:S03]  /*32700*/  IMAD.MOV.U32 R146, RZ, RZ, R10 ;  /* 0x000000ffff927224 */ /* 0x008fc600078e000a */
[----:B------:R-:W-:Y:S01]  /*32710*/  LDS R198, [R6+0xa180] ;  /* 0x00a1800006c67984 */ /* 0x000fe20000000800 */
[----:B-1----:R-:W-:Y:S02]  /*32720*/  MOV R151, R11 ;  /* 0x0000000b00977202 */ /* 0x002fe40000000f00 */
[----:B------:R-:W-:Y:S01]  /*32730*/  HMMA.1688.F32.TF32 R8, R224, R148, R12 ;  /* 0x00000094e008723c */ /* 0x000fe2000008100c */
[----:B------:R-:W-:Y:S01]  /*32740*/  IMAD.MOV.U32 R150, RZ, RZ, R23 ;  /* 0x000000ffff967224 */ /* 0x000fe200078e0017 */
[----:B------:R-:W-:Y:S01]  /*32750*/  LDS R197, [R7+0x8180] ;  /* 0x0081800007c57984 */ /* 0x000fe20000000800 */
[----:B------:R-:W-:-:S03]  /*32760*/  IMAD.MOV.U32 R154, RZ, RZ, R22 ;  /* 0x000000ffff9a7224 */ /* 0x000fc600078e0016 */
[----:B------:R-:W-:Y:S04]  /*32770*/  STL.64 [R1+0x730], R20 ;  /* 0x0007301401007387 */ /* 0x000fe80000100a00 */
[----:B------:R1:W-:Y:S04]  /*32780*/  STL [R1+0x30ec], R150 ;  /* 0x0030ec9601007387 */ /* 0x0003e80000100800 */
[----:B------:R2:W-:Y:S04]  /*32790*/  STL [R1+0x30e8], R154 ;  /* 0x0030e89a01007387 */ /* 0x0005e80000100800 */
[----:B------:R-:W-:Y:S04]  /*327a0*/  LDS R12, [R6+0x8100] ;  /* 0x00810000060c7984 */ /* 0x000fe80000000800 */
[----:B------:R-:W-:Y:S02]  /*327b0*/  LDS R14, [R6+0xa100] ;  /* 0x00a10000060e7984 */ /* 0x000fe40000000800 */
[----:B-1----:R-:W-:-:S02]  /*327c0*/  IMAD.MOV.U32 R150, RZ, RZ, R10 ;  /* 0x000000ffff967224 */ /* 0x002fc400078e000a */
[----:B------:R1:W-:Y:S01]  /*327d0*/  STL.64 [R1+0x690], R8 ;  /* 0x0006900801007387 */ /* 0x0003e20000100a00 */
[----:B--2---:R-:W-:-:S03]  /*327e0*/  IMAD.MOV.U32 R154, RZ, RZ, R11 ;  /* 0x000000ffff9a7224 */ /* 0x004fc600078e000b */
[----:B------:R-:W2:Y:S04]  /*327f0*/  LDL.LU R212, [R1+0xb90] ;  /* 0x000b900001d47983 */ /* 0x000ea80000300800 */
[----:B------:R-:W-:Y:S01]  /*32800*/  LDS R13, [R7+0x8100] ;  /* 0x00810000070d7984 */ /* 0x000fe20000000800 */
[----:B-1----:R-:W-:Y:S03]  /*32810*/  HMMA.1688.F32.TF32 R8, R224, R152, R16 ;  /* 0x00000098e008723c */ /* 0x002fe60000081010 */
[----:B------:R-:W-:Y:S04]  /*32820*/  LDS R15, [R7+0xa100] ;  /* 0x00a10000070f7984 */ /* 0x000fe80000000800 */
[----:B------:R-:W-:Y:S04]  /*32830*/  LDS R16, [R2+0x8180] ;  /* 0x0081800002107984 */ /* 0x000fe80000000800 */
[----:B------:R-:W-:Y:S04]  /*32840*/  LDS R18, [R2+0xa180] ;  /* 0x00a1800002127984 */ /* 0x000fe80000000800 */
[----:B------:R-:W-:Y:S04]  /*32850*/  LDS R17, [R0+0x8180] ;  /* 0x0081800000117984 */ /* 0x000fe80000000800 */
[----:B------:R-:W-:Y:S04]  /*32860*/  LDS R19, [R0+0xa180] ;  /* 0x00a1800000137984 */ /* 0x000fe80000000800 */
[----:B------:R-:W-:Y:S04]  /*32870*/  LDS R199, [R7+0xa180] ;  /* 0x00a1800007c77984 */ /* 0x000fe80000000800 */
[----:B------:R-:W-:Y:S04]  /*32880*/  STL.64 [R1+0x660], R8 ;  /* 0x0006600801007387 */ /* 0x000fe80000100a00 */
[----:B------:R-:W-:Y:S04]  /*32890*/  STL.64 [R1+0x668], R10 ;  /* 0x0006680a01007387 */ /* 0x000fe80000100a00 */
        /* <DEDUP_REMOVED lines=52> */
[----:B------:R-:W-:Y:S04]  /*32be0*/  LDS R10, [R2+0xa100] ;  /* 0x00a10000020a7984 */ /* 0x000fe80000000800 */
[----:B------:R-:W-:Y:S04]  /*32bf0*/  LDS R9, [R0+0x8100] ;  /* 0x0081000000097984 */ /* 0x000fe80000000800 */
[----:B------:R-:W2:Y:S04]  /*32c00*/  LDS R11, [R0+0xa100] ;  /* 0x00a10000000b7984 */ /* 0x000ea80000000800 */
        /* <DEDUP_REMOVED lines=16> */
[C---:B------:R-:W-:Y:S11]  /*32d10*/  HMMA.1688.F32.TF32 R28, R8.reuse, R132, R28 ;  /* 0x00000084081c723c */ /* 0x040ff6000008101c */
[----:B------:R-:W-:Y:S04]  /*32d20*/  @!UPT UIADD3 URZ, URZ, URZ, URZ ;  /* 0x0000003f3f3ff290 */ /* 0x000fe8000fffe03f */
        /* <DEDUP_REMOVED lines=20> */
[C---:B------:R-:W-:Y:S08]  /*32e70*/  HMMA.1688.F32.TF32 R224, R8.reuse, R144, R224 ;  /* 0x0000009008e0723c */ /* 0x040ff000000810e0 */
[C---:B------:R-:W-:Y:S08]  /*32e80*/  HMMA.1688.F32.TF32 R200, R8.reuse, R148, R200 ;  /* 0x0000009408c8723c */ /* 0x040ff000000810c8 */
[----:B------:R-:W-:Y:S07]  /*32e90*/  HMMA.1688.F32.TF32 R8, R8, R152, R204 ;  /* 0x000000980808723c */ /* 0x000fee00000810cc */
[----:B------:R-:W-:Y:S04]  /*32ea0*/  STL.64 [R1+0x6d0], R224 ;  /* 0x0006d0e001007387 */ /* 0x000fe80000100a00 */
[----:B------:R-:W-:Y:S04]  /*32eb0*/  STL.64 [R1+0x6d8], R226 ;  /* 0x0006d8e201007387 */ /* 0x000fe80000100a00 */
[----:B------:R-:W-:Y:S04]  /*32ec0*/  STL.64 [R1+0x6c0], R200 ;  /* 0x0006c0c801007387 */ /* 0x000fe80000100a00 */
[----:B------:R-:W-:Y:S04]  /*32ed0*/  STL.64 [R1+0x6c8], R202 ;  /* 0x0006c8ca01007387 */ /* 0x000fe80000100a00 */
[----:B------:R-:W-:Y:S04]  /*32ee0*/  STL.64 [R1+0x6a0], R8 ;  /* 0x0006a00801007387 */ /* 0x000fe80000100a00 */
[----:B------:R4:W-:Y:S02]  /*32ef0*/  STL.64 [R1+0x6a8], R10 ;  /* 0x0006a80a01007387 */ /* 0x0009e40000100a00 */
[C---:B----4-:R-:W-:Y:S08]  /*32f00*/  HMMA.1688.F32.TF32 R8, R12.reuse, R132, R28 ;  /* 0x000000840c08723c */ /* 0x050ff0000008101c */
[C---:B--2---:R-:W-:Y:S08]  /*32f10*/  HMMA.1688.F32.TF32 R24, R12.reuse, R128, R24 ;  /* 0x000000800c18723c */ /* 0x044ff00000081018 */
[C---:B---3--:R-:W-:Y:S11]  /*32f20*/  HMMA.1688.F32.TF32 R20, R12.reuse, R124, R20 ;  /* 0x0000007c0c14723c */ /* 0x048ff60000081014 */
[----:B------:R-:W-:Y:S11]  /*32f30*/  @!UPT UIADD3 URZ, URZ, URZ, URZ ;  /* 0x0000003f3f3ff290 */ /* 0x000ff6000fffe03f */
[----:B------:R-:W-:Y:S01]  /*32f40*/  @!UPT UIADD3 URZ, URZ, URZ, URZ ;  /* 0x0000003f3f3ff290 */ /* 0x000fe2000fffe03f */
[----:B------:R-:W-:Y:S04]  /*32f50*/  STL.64 [R1+0x680], R20 ;  /* 0x0006801401007387 */ /* 0x000fe80000100a00 */
[----:B------:R1:W-:Y:S04]  /*32f60*/  STL.64 [R1+0x688], R22 ;  /* 0x0006881601007387 */ /* 0x0003e80000100a00 */
[----:B------:R-:W-:Y:S04]  /*32f70*/  STL.64 [R1+0x670], R24 ;  /* 0x0006701801007387 */ /* 0x000fe80000100a00 */
[----:B------:R2:W-:Y:S01]  /*32f80*/  STL.64 [R1+0x678], R26 ;  /* 0x0006781a01007387 */ /* 0x0005e20000100a00 */
[C---:B-1----:R-:W-:Y:S03]  /*32f90*/  HMMA.1688.F32.TF32 R20, R12.reuse, R136, R32 ;  /* 0x000000880c14723c */ /* 0x042fe60000081020 */
[----:B------:R-:W-:Y:S04]  /*32fa0*/  STL.64 [R1+0x650], R8 ;  /* 0x0006500801007387 */ /* 0x000fe80000100a00 */
[----:B------:R1:W-:Y:S01]  /*32fb0*/  STL.64 [R1+0x658], R10 ;  /* 0x0006580a01007387 */ /* 0x0003e20000100a00 */
[C---:B--2---:R-:W-:Y:S08]  /*32fc0*/  HMMA.1688.F32.TF32 R24, R12.reuse, R140, R36 ;  /* 0x0000008c0c18723c */ /* 0x044ff00000081024 */
[C---:B-1----:R-:W-:Y:S07]  /*32fd0*/  HMMA.1688.F32.TF32 R8, R12.reuse, R144, R40 ;  /* 0x000000900c08723c */ /* 0x042fee0000081028 */
[----:B------:R-:W-:Y:S04]  /*32fe0*/  STL.64 [R1+0x5d0], R20 ;  /* 0x0005d01401007387 */ /* 0x000fe80000100a00 */
[----:B------:R1:W-:Y:S04]  /*32ff0*/  STL.64 [R1+0x5d8], R22 ;  /* 0x0005d81601007387 */ /* 0x0003e80000100a00 */
[----:B------:R-:W-:Y:S04]  /*33000*/  STL.64 [R1+0x5c0], R24 ;  /* 0x0005c01801007387 */ /* 0x000fe80000100a00 */
[----:B------:R-:W-:Y:S01]  /*33010*/  STL.64 [R1+0x5c8], R26 ;  /* 0x0005c81a01007387 */ /* 0x000fe20000100a00 */
[C---:B-1----:R-:W-:Y:S03]  /*33020*/  HMMA.1688.F32.TF32 R20, R12.reuse, R148, R44 ;  /* 0x000000940c14723c */ /* 0x042fe6000008102c */
[----:B------:R-:W-:Y:S04]  /*33030*/  STL.64 [R1+0x5b0], R8 ;  /* 0x0005b00801007387 */ /* 0x000fe80000100a00 */
[----:B------:R1:W-:Y:S01]  /*33040*/  STL.64 [R1+0x5b8], R10 ;  /* 0x0005b80a01007387 */ /* 0x0003e20000100a00 */
[----:B------:R-:W-:Y:S08]  /*33050*/  HMMA.1688.F32.TF32 R12, R12, R152, R48 ;  /* 0x000000980c0c723c */ /* 0x000ff00000081030 */
[C---:B-1----:R-:W-:Y:S07]  /*33060*/  HMMA.1688.F32.TF32 R8, R16.reuse, R124, R208 ;  /* 0x0000007c1008723c */ /* 0x042fee00000810d0 */
[----:B------:R-:W-:Y:S04]  /*33070*/  STL.64 [R1+0x5a0], R20 ;  /* 0x0005a01401007387 */ /* 0x000fe80000100a00 */
[----:B------:R1:W-:Y:S04]  /*33080*/  STL.64 [R1+0x5a8], R22 ;  /* 0x0005a81601007387 */ /* 0x0003e80000100a00 */
[----:B------:R-:W-:Y:S04]  /*33090*/  STL.64 [R1+0x590], R12 ;  /* 0x0005900c01007387 */ /* 0x000fe80000100a00 */
[----:B------:R2:W-:Y:S01]  /*330a0*/  STL.64 [R1+0x598], R14 ;  /* 0x0005980e01007387 */ /* 0x0005e20000100a00 */
[C---:B-1----:R-:W-:Y:S03]  /*330b0*/  HMMA.1688.F32.TF32 R20, R16.reuse, R128, R228 ;  /* 0x000000801014723c */ /* 0x042fe600000810e4 */
[----:B------:R-:W-:Y:S04]  /*330c0*/  STL.64 [R1+0x580], R8 ;  /* 0x0005800801007387 */ /* 0x000fe80000100a00 */
[----:B------:R1:W-:Y:S01]  /*330d0*/  STL.64 [R1+0x588], R10 ;  /* 0x0005880a01007387 */ /* 0x0003e20000100a00 */
[C---:B--2---:R-:W-:Y:S03]  /*330e0*/  HMMA.1688.F32.TF32 R12, R16.reuse, R132, R220 ;  /* 0x00000084100c723c */ /* 0x044fe600000810dc */
        /* <DEDUP_REMOVED lines=14> */
[----:B------:R-:W-:Y:S01]  /*331d0*/  STL.64 [R1+0x540], R20 ;  /* 0x0005401401007387 */ /* 0x000fe20000100a00 */
[----:B------:R-:W-:Y:S03]  /*331e0*/  HMMA.1688.F32.TF32 R16, R16, R152, R212 ;  /* 0x000000981010723c */ /* 0x000fe600000810d4 */
[----:B------:R-:W-:Y:S04]  /*331f0*/  STL.64 [R1+0x548], R22 ;  /* 0x0005481601007387 */ /* 0x000fe80000100a00 */
[----:B------:R-:W-:Y:S04]  /*33200*/  STL.64 [R1+0x530], R12 ;  /* 0x0005300c01007387 */ /* 0x000fe80000100a00 */
[----:B------:R1:W-:Y:S04]  /*33210*/  STL.64 [R1+0x538], R14 ;  /* 0x0005380e01007387 */ /* 0x0003e80000100a00 */
[----:B------:R-:W-:Y:S04]  /*33220*/  STL.64 [R1+0x520], R8 ;  /* 0x0005200801007387 */ /* 0x000fe80000100a00 */
[----:B------:R2:W-:Y:S01]  /*33230*/  STL.64 [R1+0x528], R10 ;  /* 0x0005280a01007387 */ /* 0x0005e20000100a00 */
[C---:B-1----:R-:W-:Y:S08]  /*33240*/  HMMA.1688.F32.TF32 R12, R196.reuse, R124, R52 ;  /* 0x0000007cc40c723c */ /* 0x042ff00000081034 */
[C---:B--2---:R-:W-:Y:S01]  /*33250*/  HMMA.1688.F32.TF32 R8, R196.reuse, R128, R56 ;  /* 0x00000080c408723c */ /* 0x044fe20000081038 */
[----:B------:R-:W-:Y:S04]  /*33260*/  STL.64 [R1+0x4b0], R16 ;  /* 0x0004b01001007387 */ /* 0x000fe80000100a00 */
[----:B------:R1:W-:Y:S10]  /*33270*/  STL.64 [R1+0x4b8], R18 ;  /* 0x0004b81201007387 */ /* 0x0003f40000100a00 */
[----:B------:R-:W-:Y:S01]  /*33280*/  STL.64 [R1+0x4a0], R12 ;  /* 0x0004a00c01007387 */ /* 0x000fe20000100a00 */
[C---:B-1----:R-:W-:Y:S03]  /*33290*/  HMMA.1688.F32.TF32 R16, R196.reuse, R132, R60 ;  /* 0x00000084c410723c */ /* 0x042fe6000008103c */
[----:B------:R1:W-:Y:S04]  /*332a0*/  STL.64 [R1+0x4a8], R14 ;  /* 0x0004a80e01007387 */ /* 0x0003e80000100a00 */
[----:B------:R-:W-:Y:S04]  /*332b0*/  LDS R60, [R2+0x8380] ;  /* 0x00838000023c7984 */ /* 0x000fe80000000800 */
[----:B------:R-:W-:Y:S01]  /*332c0*/  STL.64 [R1+0x490], R8 ;  /* 0x0004900801007387 */ /* 0x000fe20000100a00 */
[C---:B-1----:R-:W-:Y:S03]  /*332d0*/  HMMA.1688.F32.TF32 R12, R196.reuse, R136, R64 ;  /* 0x00000088c40c723c */ /* 0x042fe60000081040 */
[----:B------:R1:W-:Y:S04]  /*332e0*/  STL.64 [R1+0x498], R10 ;  /* 0x0004980a01007387 */ /* 0x0003e80000100a00 */
[----:B------:R-:W-:Y:S04]  /*332f0*/  LDS R62, [R2+0xa380] ;  /* 0x00a38000023e7984 */ /* 0x000fe80000000800 */
[----:B------:R-:W-:Y:S01]  /*33300*/  LDS R61, [R0+0x8380] ;  /* 0x00838000003d7984 */ /* 0x000fe20000000800 */
[C---:B-1----:R-:W-:Y:S03]  /*33310*/  HMMA.1688.F32.TF32 R8, R196.reuse, R140, R68 ;  /* 0x0000008cc408723c */ /* 0x042fe60000081044 */
[----:B------:R-:W-:Y:S04]  /*33320*/  STL.64 [R1+0x480], R16 ;  /* 0x0004801001007387 */ /* 0x000fe80000100a00 */
[----:B------:R1:W-:Y:S04]  /*33330*/  STL.64 [R1+0x488], R18 ;  /* 0x0004881201007387 */ /* 0x0003e80000100a00 */
[----:B------:R-:W-:Y:S04]  /*33340*/  LDS R63, [R0+0xa380] ;  /* 0x00a38000003f7984 */ /* 0x000fe80000000800 */
[----:B------:R-:W-:Y:S01]  /*33350*/  STL.64 [R1+0x470], R12 ;  /* 0x0004700c01007387 */ /* 0x000fe20000100a00 */
[C---:B-1----:R-:W-:Y:S03]  /*33360*/  HMMA.1688.F32.TF32 R16, R196.reuse, R144, R72 ;  /* 0x00000090c410723c */ /* 0x042fe60000081048 */
[----:B------:R1:W-:Y:S04]  /*33370*/  STL.64 [R1+0x478], R14 ;  /* 0x0004780e01007387 */ /* 0x0003e80000100a00 */
[----:B------:R-:W-:Y:S04]  /*33380*/  STL.64 [R1+0x460], R8 ;  /* 0x0004600801007387 */ /* 0x000fe80000100a00 */
[----:B------:R2:W-:Y:S01]  /*33390*/  STL.64 [R1+0x468], R10 ;  /* 0x0004680a01007387 */ /* 0x0005e20000100a00 */
[C---:B-1----:R-:W-:Y:S08]  /*333a0*/  HMMA.1688.F32.TF32 R12, R196.reuse, R148, R76 ;  /* 0x00000094c40c723c */ /* 0x042ff0000008104c */
[----:B--2---:R-:W-:Y:S03]  /*333b0*/  HMMA.1688.F32.TF32 R8, R196, R152, R80 ;  /* 0x00000098c408723c */ /* 0x004fe60000081050 */
[----:B------:R-:W-:Y:S04]  /*333c0*/  STL.64 [R1+0x3c0], R16 ;  /* 0x0003c01001007387 */ /* 0x000fe80000100a00 */
[----:B------:R-:W-:Y:S04]  /*333d0*/  STL.64 [R1+0x3c8], R18 ;  /* 0x0003c81201007387 */ /* 0x000fe80000100a00 */
[----:B------:R-:W2:Y:S04]  /*333e0*/  LDL.LU R212, [R1+0x8f0] ;  /* 0x0008f00001d47983 */ /* 0x000ea80000300800 */
[----:B------:R-:W-:Y:S04]  /*333f0*/  LDS R16, [R2+0x8200] ;  /* 0x0082000002107984 */ /* 0x000fe80000000800 */
[----:B------:R-:W-:Y:S04]  /*33400*/  STL.64 [R1+0x3a0], R12 ;  /* 0x0003a00c01007387 */ /* 0x000fe80000100a00 */
[----:B------:R-:W-:Y:S04]  /*33410*/  STL.64 [R1+0x3a8], R14 ;  /* 0x0003a80e01007387 */ /* 0x000fe80000100a00 */
        /* <DEDUP_REMOVED lines=67> */
[----:B------:R-:W2:Y:S04]  /*33850*/  LDS R19, [R0+0xa200] ;  /* 0x00a2000000137984 */ /* 0x000ea80000000800 */
        /* <DEDUP_REMOVED lines=11> */
[----:B------:R-:W-:Y:S01]  /*33910*/  LDS R199, [R7+0xa400] ;  /* 0x00a4000007c77984 */ /* 0x000fe20000000800 */
[C---:B--2---:R-:W-:Y:S08]  /*33920*/  HMMA.1688.F32.TF32 R44, R16.reuse, R128, R36 ;  /* 0x00000080102c723c */ /* 0x044ff00000081024 */
[C---:B------:R-:W-:Y:S08]  /*33930*/  HMMA.1688.F32.TF32 R36, R16.reuse, R136, R28 ;  /* 0x000000881024723c */ /* 0x040ff0000008101c */
[C---:B---3--:R-:W-:Y:S08]  /*33940*/  HMMA.1688.F32.TF32 R48, R16.reuse, R124, R40 ;  /* 0x0000007c1030723c */ /* 0x048ff00000081028 */
[C---:B------:R-:W-:Y:S08]  /*33950*/  HMMA.1688.F32.TF32 R28, R16.reuse, R144, R20 ;  /* 0x00000090101c723c */ /* 0x040ff00000081014 */
[C---:B----4-:R-:W-:Y:S08]  /*33960*/  HMMA.1688.F32.TF32 R40, R16.reuse, R132, R32 ;  /* 0x000000841028723c */ /* 0x050ff00000081020 */
[C---:B------:R-:W-:Y:S08]  /*33970*/  HMMA.1688.F32.TF32 R32, R16.reuse, R140, R24 ;  /* 0x0000008c1020723c */ /* 0x040ff00000081018 */
[C---:B------:R-:W-:Y:S08]  /*33980*/  HMMA.1688.F32.TF32 R24, R16.reuse, R148, R224 ;  /* 0x000000941018723c */ /* 0x040ff000000810e0 */
[----:B------:R-:W-:Y:S01]  /*33990*/  HMMA.1688.F32.TF32 R20, R16, R152, R200 ;  /* 0x000000981014723c */ /* 0x000fe200000810c8 */
[----:B------:R-:W-:Y:S07]  /*339a0*/  STL.64 [R1+0x450], R48 ;  /* 0x0004503001007387 */ /* 0x000fee0000100a00 */
[C---:B-1----:R-:W-:Y:S01]  /*339b0*/  HMMA.1688.F32.TF32 R16, R12.reuse, R124, R84 ;  /* 0x0000007c0c10723c */ /* 0x042fe20000081054 */
        /* <DEDUP_REMOVED lines=36> */
[----:B------:R-:W-:Y:S01]  /*33c00*/  LDS R95, [R7+0xa380] ;  /* 0x00a38000075f7984 */ /* 0x000fe20000000800 */
[----:B------:R-:W-:Y:S03]  /*33c10*/  HMMA.1688.F32.TF32 R12, R12, R152, R112 ;  /* 0x000000980c0c723c */ /* 0x000fe60000081070 */
        /* <DEDUP_REMOVED lines=27> */
[----:B--2---:R-:W-:Y:S08]  /*33dd0*/  HMMA.1688.F32.TF32 R16, R8, R152, R212 ;  /* 0x000000980810723c */ /* 0x004ff000000810d4 */
[C---:B-1----:R-:W-:Y:S08]  /*33de0*/  HMMA.1688.F32.TF32 R12, R228.reuse, R124, R116 ;  /* 0x0000007ce40c723c */ /* 0x042ff00000081074 */
[C---:B------:R-:W-:Y:S01]  /*33df0*/  HMMA.1688.F32.TF32 R8, R228.reuse, R128, R120 ;  /* 0x00000080e408723c */ /* 0x040fe20000081078 */
        /* <DEDUP_REMOVED lines=16> */
[----:B------:R-:W-:Y:S04]  /*33f00*/  STL.64 [R1+0xd8], R18 ;  /* 0x0000d81201007387 */ /* 0x000fe80000100a00 */
[----:B------:R-:W2:Y:S04]  /*33f10*/  LDL.LU R212, [R1+0x630] ;  /* 0x0006300001d47983 */ /* 0x000ea80000300800 */
        /* <DEDUP_REMOVED lines=35> */
[----:B------:R-:W-:Y:S04]  /*34150*/  LDS R8, [R2+0x8300] ;  /* 0x0083000002087984 */ /* 0x000fe80000000800 */
[----:B------:R-:W-:Y:S04]  /*34160*/  LDS R10, [R2+0xa300] ;  /* 0x00a30000020a7984 */ /* 0x000fe80000000800 */
[----:B------:R-:W-:Y:S04]  /*34170*/  LDS R9, [R0+0x8300] ;  /* 0x0083000000097984 */ /* 0x000fe80000000800 */
[----:B------:R-:W2:Y:S01]  /*34180*/  LDS R11, [R0+0xa300] ;  /* 0x00a30000000b7984 */ /* 0x000ea20000000800 */
[C---:B------:R-:W-:Y:S08]  /*34190*/  HMMA.1688.F32.TF32 R240, R228.reuse, R144, R168 ;  /* 0x00000090e4f0723c */ /* 0x040ff000000810a8 */
[C---:B------:R-:W-:Y:S08]  /*341a0*/  HMMA.1688.F32.TF32 R232, R228.reuse, R148, R172 ;  /* 0x00000094e4e8723c */ /* 0x040ff000000810ac */
[----:B------:R-:W-:Y:S07]  /*341b0*/  HMMA.1688.F32.TF32 R228, R228, R152, R176 ;  /* 0x00000098e4e4723c */ /* 0x000fee00000810b0 */
[----:B------:R-:W-:Y:S04]  /*341c0*/  STL.64 [R1+0x2f28], R242 ;  /* 0x002f28f201007387 */ /* 0x000fe80000100a00 */
[----:B------:R-:W-:Y:S04]  /*341d0*/  STL.64 [R1+0x2f20], R240 ;  /* 0x002f20f001007387 */ /* 0x000fe80000100a00 */
[----:B------:R-:W-:Y:S04]  /*341e0*/  STL.64 [R1+0x2f38], R234 ;  /* 0x002f38ea01007387 */ /* 0x000fe80000100a00 */
[----:B------:R-:W-:Y:S04]  /*341f0*/  STL.64 [R1+0x2f30], R232 ;  /* 0x002f30e801007387 */ /* 0x000fe80000100a00 */
[----:B------:R1:W-:Y:S04]  /*34200*/  STL [R1+0x2f04], R228 ;  /* 0x002f04e401007387 */ /* 0x0003e80000100800 */
[----:B------:R-:W-:Y:S04]  /*34210*/  STL [R1+0x2f00], R229 ;  /* 0x002f00e501007387 */ /* 0x000fe80000100800 */
[----:B------:R-:W-:Y:S04]  /*34220*/  STL [R1+0x2efc], R230 ;  /* 0x002efce601007387 */ /* 0x000fe80000100800 */
[----:B------:R-:W-:Y:S01]  /*34230*/  STL [R1+0x2ef8], R231 ;  /* 0x002ef8e701007387 */ /* 0x000fe20000100800 */
[C---:B--2---:R-:W-:Y:S08]  /*34240*/  HMMA.1688.F32.TF32 R12, R8.reuse, R128, R200 ;  /* 0x00000080080c723c */ /* 0x044ff000000810c8 */
[----:B---3--:R-:W-:Y:S11]  /*34250*/  HMMA.1688.F32.TF32 R16, R8, R124, R224 ;  /* 0x0000007c0810723c */ /* 0x008ff600000810e0 */
[----:B------:R-:W-:Y:S04]  /*34260*/  @!UPT UIADD3 URZ, URZ, URZ, URZ ;  /* 0x0000003f3f3ff290 */ /* 0x000fe8000fffe03f */
[----:B------:R-:W-:Y:S01]  /*34270*/  STL.64 [R1+0xa0], R12 ;  /* 0x0000a00c01007387 */ /* 0x000fe20000100a00 */
[----:B-1----:R-:W-:-:S07]  /*34280*/  MOV R228, R15 ;  /* 0x0000000f00e47202 */ /* 0x002fce0000000f00 */
[----:B------:R-:W-:Y:S04]  /*34290*/  STL.64 [R1+0xb0], R16 ;  /* 0x0000b01001007387 */ /* 0x000fe80000100a00 */
[----:B------:R4:W-:Y:S04]  /*342a0*/  STL.64 [R1+0xb8], R18 ;  /* 0x0000b81201007387 */ /* 0x0009e80000100a00 */
[----:B------:R1:W-:Y:S01]  /*342b0*/  STL [R1+0xa8], R14 ;  /* 0x0000a80e01007387 */ /* 0x0003e20000100800 */
[C---:B----4-:R-:W-:Y:S08]  /*342c0*/  HMMA.1688.F32.TF32 R16, R8.reuse, R132, R204 ;  /* 0x000000840810723c */ /* 0x050ff000000810cc */
[C---:B-1----:R-:W-:Y:S01]  /*342d0*/  HMMA.1688.F32.TF32 R12, R8.reuse, R136, R208 ;  /* 0x00000088080c723c */ /* 0x042fe200000810d0 */
[----:B------:R-:W-:Y:S11]  /*342e0*/  STL [R1+0x2f08], R228 ;  /* 0x002f08e401007387 */ /* 0x000ff60000100800 */
[----:B------:R-:W-:Y:S11]  /*342f0*/  @!UPT UIADD3 URZ, URZ, URZ, URZ ;  /* 0x0000003f3f3ff290 */ /* 0x000ff6000fffe03f */
[----:B------:R-:W-:Y:S04]  /*34300*/  STL.64 [R1+0x80], R12 ;  /* 0x0000800c01007387 */ /* 0x000fe80000100a00 */
[----:B------:R-:W-:Y:S04]  /*34310*/  STL.64 [R1+0x90], R16 ;  /* 0x0000901001007387 */ /* 0x000fe80000100a00 */
[----:B------:R1:W-:Y:S02]  /*34320*/  STL.64 [R1+0x98], R18 ;  /* 0x0000981201007387 */ /* 0x0003e40000100a00 */
[----:B-1----:R-:W-:Y:S02]  /*34330*/  HMMA.1688.F32.TF32 R16, R8, R140, R220 ;  /* 0x0000008c0810723c */ /* 0x002fe400000810dc */
[----:B------:R1:W-:Y:S01]  /*34340*/  STL [R1+0x88], R14 ;  /* 0x0000880e01007387 */ /* 0x0003e20000100800 */
[----:B------:R-:W-:-:S05]  /*34350*/  IMAD.MOV.U32 R228, RZ, RZ, R15 ;  /* 0x000000ffffe47224 */ /* 0x000fca00078e000f */
[C---:B-1----:R-:W-:Y:S01]  /*34360*/  HMMA.1688.F32.TF32 R12, R8.reuse, R144, R216 ;  /* 0x00000090080c723c */ /* 0x042fe200000810d8 */
[----:B------:R-:W-:Y:S11]  /*34370*/  STL [R1+0x2f0c], R228 ;  /* 0x002f0ce401007387 */ /* 0x000ff60000100800 */
[----:B------:R-:W-:Y:S03]  /*34380*/  @!UPT UIADD3 URZ, URZ, URZ, URZ ;  /* 0x0000003f3f3ff290 */ /* 0x000fe6000fffe03f */
[----:B------:R-:W-:Y:S04]  /*34390*/  STL.64 [R1+0x70], R16 ;  /* 0x0000701001007387 */ /* 0x000fe80000100a00 */
[----:B------:R1:W-:Y:S02]  /*343a0*/  STL.64 [R1+0x78], R18 ;  /* 0x0000781201007387 */ /* 0x0003e40000100a00 */
[C---:B-1----:R-:W-:Y:S08]  /*343b0*/  HMMA.1688.F32.TF32 R16, R8.reuse, R148, R236 ;  /* 0x000000940810723c */ /* 0x042ff000000810ec */
[----:B------:R-:W-:Y:S01]  /*343c0*/  HMMA.1688.F32.TF32 R8, R8, R152, R212 ;  /* 0x000000980808723c */ /* 0x000fe200000810d4 */
[----:B------:R-:W-:Y:S01]  /*343d0*/  IMAD.MOV.U32 R231, RZ, RZ, R14 ;  /* 0x000000ffffe77224 */ /* 0x000fe200078e000e */
[----:B------:R-:W-:Y:S01]  /*343e0*/  MOV R230, R13 ;  /* 0x0000000d00e67202 */ /* 0x000fe20000000f00 */
[----:B------:R-:W-:Y:S01]  /*343f0*/  IMAD.MOV.U32 R229, RZ, RZ, R12 ;  /* 0x000000ffffe57224 */ /* 0x000fe200078e000c */
[----:B------:R1:W-:Y:S04]  /*34400*/  STL [R1+0x6c], R15 ;  /* 0x00006c0f01007387 */ /* 0x0003e80000100800 */
[----:B------:R-:W-:Y:S04]  /*34410*/  STL [R1+0x2f18], R231 ;  /* 0x002f18e701007387 */ /* 0x000fe80000100800 */
[----:B------:R-:W-:Y:S04]  /*34420*/  STL [R1+0x2f14], R230 ;  /* 0x002f14e601007387 */ /* 0x000fe80000100800 */
[----:B------:R-:W-:Y:S04]  /*34430*/  STL [R1+0x2f10], R229 ;  /* 0x002f10e501007387 */ /* 0x000fe80000100800 */
[----:B------:R-:W-:Y:S04]  /*34440*/  STL.64 [R1+0x50], R16 ;  /* 0x0000501001007387 */ /* 0x000fe80000100a00 */
        /* <DEDUP_REMOVED lines=11> */
[----:B------:R-:W-:-:S03]  /*34500*/  MOV R200, R184 ;  /* 0x000000b800c87202 */ /* 0x000fc60000000f00 */
[----:B------:R-:W4:Y:S01]  /*34510*/  LDL.LU R224, [R1+0x10] ;  /* 0x0000100001e07983 */ /* 0x000f220000300800 */
[----:B------:R-:W-:-:S03]  /*34520*/  IMAD.MOV.U32 R201, RZ, RZ, R185 ;  /* 0x000000ffffc97224 */ /* 0x000fc600078e00b9 */
[----:B------:R-:W4:Y:S01]  /*34530*/  LDL.LU R225, [R1+0x14] ;  /* 0x0000140001e17983 */ /* 0x000f220000300800 */
[----:B------:R-:W-:-:S03]  /*34540*/  IMAD.MOV.U32 R202, RZ, RZ, R186 ;  /* 0x000000ffffca7224 */ /* 0x000fc600078e00ba */
[----:B------:R-:W4:Y:S01]  /*34550*/  LDL.LU R226, [R1+0x18] ;  /* 0x0000180001e27983 */ /* 0x000f220000300800 */
[----:B------:R-:W-:-:S03]  /*34560*/  MOV R203, R187 ;  /* 0x000000bb00cb7202 */ /* 0x000fc60000000f00 */
        /* <DEDUP_REMOVED lines=20> */
[C---:B--2---:R-:W-:Y:S08]  /*346b0*/  HMMA.1688.F32.TF32 R16, R28.reuse, R140, R244 ;  /* 0x0000008c1c10723c */ /* 0x044ff000000810f4 */
[----:B------:R-:W-:Y:S01]  /*346c0*/  HMMA.1688.F32.TF32 R20, R28, R144, R248 ;  /* 0x000000901c14723c */ /* 0x000fe200000810f8 */
[----:B------:R-:W-:Y:S01]  /*346d0*/  IMAD.MOV.U32 R231, RZ, RZ, R12 ;  /* 0x000000ffffe77224 */ /* 0x000fe200078e000c */
[----:B------:R-:W-:Y:S01]  /*346e0*/  MOV R230, R13 ;  /* 0x0000000d00e67202 */ /* 0x000fe20000000f00 */
[----:B------:R-:W-:-:S02]  /*346f0*/  IMAD.MOV.U32 R229, RZ, RZ, R14 ;  /* 0x000000ffffe57224 */ /* 0x000fc400078e000e */
[----:B------:R-:W-:Y:S02]  /*34700*/  IMAD.MOV.U32 R228, RZ, RZ, R15 ;  /* 0x000000ffffe47224 */ /* 0x000fe400078e000f */
[----:B------:R-:W-:Y:S04]  /*34710*/  STL.64 [R1+0x2f48], R230 ;  /* 0x002f48e601007387 */ /* 0x000fe80000100a00 */
[----:B------:R1:W-:Y:S01]  /*34720*/  STL.64 [R1+0x2f40], R228 ;  /* 0x002f40e401007387 */ /* 0x0003e20000100a00 */
[----:B---3--:R-:W-:Y:S08]  /*34730*/  HMMA.1688.F32.TF32 R40, R60, R132, R220 ;  /* 0x000000843c28723c */ /* 0x008ff000000810dc */
[C---:B----4-:R-:W-:Y:S08]  /*34740*/  HMMA.1688.F32.TF32 R24, R28.reuse, R148, R224 ;  /* 0x000000941c18723c */ /* 0x050ff000000810e0 */
[C---:B------:R-:W-:Y:S08]  /*34750*/  HMMA.1688.F32.TF32 R236, R28.reuse, R128, R184 ;  /* 0x000000801cec723c */ /* 0x040ff000000810b8 */
[----:B------:R-:W-:Y:S08]  /*34760*/  HMMA.1688.F32.TF32 R28, R28, R152, R200 ;  /* 0x000000981c1c723c */ /* 0x000ff000000810c8 */
[C---:B------:R-:W-:Y:S07]  /*34770*/  HMMA.1688.F32.TF32 R32, R60.reuse, R124, R204 ;  /* 0x0000007c3c20723c */ /* 0x040fee00000810cc */
[----:B------:R-:W-:Y:S01]  /*34780*/  STL.64 [R1+0x2ea0], R238 ;  /* 0x002ea0ee01007387 */ /* 0x000fe20000100a00 */
[C---:B------:R-:W-:Y:S03]  /*34790*/  HMMA.1688.F32.TF32 R36, R60.reuse, R128, R208 ;  /* 0x000000803c24723c */ /* 0x040fe600000810d0 */
        /* <DEDUP_REMOVED lines=66> */
[----:B------:R-:W4:Y:S08]  /*34bc0*/  LDL.LU R215, [R1+0x1fc] ;  /* 0x0001fc0001d77983 */ /* 0x000f300000300800 */
[----:B------:R-:W-:Y:S04]  /*34bd0*/  STL.64 [R1+0x2fa8], R50 ;  /* 0x002fa83201007387 */ /* 0x000fe80000100a00 */
[----:B------:R-:W-:Y:S01]  /*34be0*/  STL.64 [R1+0x2fa0], R48 ;  /* 0x002fa03001007387 */ /* 0x000fe20000100a00 */
[C---:B--2---:R-:W-:Y:S03]  /*34bf0*/  HMMA.1688.F32.TF32 R88, R92.reuse, R148, R216 ;  /* 0x000000945c58723c */ /* 0x044fe600000810d8 */
[----:B------:R-:W-:Y:S04]  /*34c00*/  LDS R216, [R6+0x8480] ;  /* 0x0084800006d87984 */ /* 0x000fe80000000800 */
[----:B------:R-:W-:Y:S04]  /*34c10*/  LDS R218, [R6+0xa480] ;  /* 0x00a4800006da7984 */ /* 0x000fe80000000800 */
[----:B------:R-:W-:Y:S04]  /*34c20*/  LDS R217, [R7+0x8480] ;  /* 0x0084800007d97984 */ /* 0x000fe80000000800 */
[----:B------:R-:W-:Y:S01]  /*34c30*/  LDS R219, [R7+0xa480] ;  /* 0x00a4800007db7984 */ /* 0x000fe20000000800 */
[----:B---3--:R-:W-:Y:S08]  /*34c40*/  HMMA.1688.F32.TF32 R72, R92, R132, R200 ;  /* 0x000000845c48723c */ /* 0x008ff000000810c8 */
[C---:B----4-:R-:W-:Y:S08]  /*34c50*/  HMMA.1688.F32.TF32 R56, R60.reuse, R148, R56 ;  /* 0x000000943c38723c */ /* 0x050ff00000081038 */
[C---:B------:R-:W-:Y:S08]  /*34c60*/  HMMA.1688.F32.TF32 R52, R60.reuse, R144, R52 ;  /* 0x000000903c34723c */ /* 0x040ff00000081034 */
[----:B------:R-:W-:Y:S08]  /*34c70*/  HMMA.1688.F32.TF32 R60, R60, R152, R68 ;  /* 0x000000983c3c723c */ /* 0x000ff00000081044 */
[C---:B------:R-:W-:Y:S07]  /*34c80*/  HMMA.1688.F32.TF32 R64, R92.reuse, R124, R64 ;  /* 0x0000007c5c40723c */ /* 0x040fee0000081040 */
[----:B------:R-:W-:Y:S01]  /*34c90*/  STL.64 [R1+0x2fb8], R54 ;  /* 0x002fb83601007387 */ /* 0x000fe20000100a00 */
[C---:B------:R-:W-:Y:S03]  /*34ca0*/  HMMA.1688.F32.TF32 R68, R92.reuse, R128, R224 ;  /* 0x000000805c44723c */ /* 0x040fe600000810e0 */
[----:B------:R-:W-:Y:S05]  /*34cb0*/  STL.64 [R1+0x2fb0], R52 ;  /* 0x002fb03401007387 */ /* 0x000fea0000100a00 */
[C---:B------:R-:W-:Y:S01]  /*34cc0*/  HMMA.1688.F32.TF32 R76, R92.reuse, R136, R204 ;  /* 0x000000885c4c723c */ /* 0x040fe200000810cc */
[----:B------:R-:W-:Y:S07]  /*34cd0*/  STL.64 [R1+0x2fc8], R58 ;  /* 0x002fc83a01007387 */ /* 0x000fee0000100a00 */
        /* <DEDUP_REMOVED lines=72> */
[----:B------:R-:W-:Y:S04]  /*35160*/  LDS R212, [R2+0x8480] ;  /* 0x0084800002d47984 */ /* 0x000fe80000000800 */
[----:B------:R-:W-:Y:S04]  /*35170*/  LDS R214, [R2+0xa480] ;  /* 0x00a4800002d67984 */ /* 0x000fe80000000800 */
[----:B------:R-:W-:Y:S04]  /*35180*/  LDS R213, [R0+0x8480] ;  /* 0x0084800000d57984 */ /* 0x000fe80000000800 */
[----:B------:R-:W1:Y:S08]  /*35190*/  LDS R215, [R0+0xa480] ;  /* 0x00a4800000d77984 */ /* 0x000e700000000800 */
[----:B------:R-:W-:Y:S04]  /*351a0*/  STL.64 [R1+0x3058], R94 ;  /* 0x0030585e01007387 */ /* 0x000fe80000100a00 */
[----:B------:R-:W-:Y:S01]  /*351b0*/  STL.64 [R1+0x3050], R92 ;  /* 0x0030505c01007387 */ /* 0x000fe20000100a00 */
[C---:B---3--:R-:W-:Y:S08]  /*351c0*/  HMMA.1688.F32.TF32 R172, R196.reuse, R136, R208 ;  /* 0x00000088c4ac723c */ /* 0x048ff000000810d0 */
[C---:B----4-:R-:W-:Y:S08]  /*351d0*/  HMMA.1688.F32.TF32 R168, R196.reuse, R132, R204 ;  /* 0x00000084c4a8723c */ /* 0x050ff000000810cc */
[----:B--2---:R-:W-:Y:S08]  /*351e0*/  HMMA.1688.F32.TF32 R176, R196, R140, R220 ;  /* 0x0000008cc4b0723c */ /* 0x004ff000000810dc */
[C---:B------:R-:W-:Y:S08]  /*351f0*/  HMMA.1688.F32.TF32 R100, R156.reuse, R128, R100 ;  /* 0x000000809c64723c */ /* 0x040ff00000081064 */
[C---:B------:R-:W-:Y:S08]  /*35200*/  HMMA.1688.F32.TF32 R96, R156.reuse, R124, R96 ;  /* 0x0000007c9c60723c */ /* 0x040ff00000081060 */
[C---:B------:R-:W-:Y:S08]  /*35210*/  HMMA.1688.F32.TF32 R104, R156.reuse, R132, R104 ;  /* 0x000000849c68723c */ /* 0x040ff00000081068 */
[C---:B------:R-:W-:Y:S07]  /*35220*/  HMMA.1688.F32.TF32 R108, R156.reuse, R136, R108 ;  /* 0x000000889c6c723c */ /* 0x040fee000008106c */
        /* <DEDUP_REMOVED lines=49> */
[----:B------:R-:W4:Y:S04]  /*35540*/  LDL.LU R230, [R1+0x2a8] ;  /* 0x0002a80001e67983 */ /* 0x000f280000300800 */
[----:B------:R-:W4:Y:S01]  /*35550*/  LDL.LU R231, [R1+0x2ac] ;  /* 0x0002ac0001e77983 */ /* 0x000f220000300800 */
[----:B------:R-:W-:Y:S03]  /*35560*/  HMMA.1688.F32.TF32 R164, R196, R128, R200 ;  /* 0x00000080c4a4723c */ /* 0x000fe600000810c8 */
[----:B------:R-:W4:Y:S04]  /*35570*/  LDL.LU R200, [R1+0x1060] ;  /* 0x0010600001c87983 */ /* 0x000f280000300800 */
[----:B------:R-:W4:Y:S01]  /*35580*/  LDL.LU R201, [R1+0x1064] ;  /* 0x0010640001c97983 */ /* 0x000f220000300800 */
[C---:B------:R-:W-:Y:S03]  /*35590*/  HMMA.1688.F32.TF32 R116, R156.reuse, R144, R116 ;  /* 0x000000909c74723c */ /* 0x040fe60000081074 */
[----:B------:R-:W4:Y:S04]  /*355a0*/  LDL.LU R202, [R1+0x1068] ;  /* 0x0010680001ca7983 */ /* 0x000f280000300800 */
[----:B------:R-:W4:Y:S01]  /*355b0*/  LDL.LU R203, [R1+0x106c] ;  /* 0x00106c0001cb7983 */ /* 0x000f220000300800 */
[C---:B------:R-:W-:Y:S08]  /*355c0*/  HMMA.1688.F32.TF32 R120, R156.reuse, R148, R120 ;  /* 0x000000949c78723c */ /* 0x040ff00000081078 */
[----:B------:R-:W-:Y:S01]  /*355d0*/  HMMA.1688.F32.TF32 R156, R156, R152, R12 ;  /* 0x000000989c9c723c */ /* 0x000fe2000008100c */
[----:B------:R-:W4:Y:S04]  /*355e0*/  LDL.LU R12, [R1+0x1030] ;  /* 0x00103000010c7983 */ /* 0x000f280000300800 */
[----:B------:R-:W4:Y:S03]  /*355f0*/  LDL.LU R13, [R1+0x1034] ;  /* 0x00103400010d7983 */ /* 0x000f260000300800 */
[----:B------:R-:W-:Y:S01]  /*35600*/  HMMA.1688.F32.TF32 R160, R196, R124, R224 ;  /* 0x0000007cc4a0723c */ /* 0x000fe200000810e0 */
[----:B------:R-:W4:Y:S04]  /*35610*/  LDL.LU R14, [R1+0x1038] ;  /* 0x00103800010e7983 */ /* 0x000f280000300800 */
[----:B------:R-:W4:Y:S04]  /*35620*/  LDL.LU R15, [R1+0x103c] ;  /* 0x00103c00010f7983 */ /* 0x000f280000300800 */
[----:B------:R-:W4:Y:S04]  /*35630*/  LDL.LU R224, [R1+0xff0] ;  /* 0x000ff00001e07983 */ /* 0x000f280000300800 */
[----:B------:R-:W4:Y:S04]  /*35640*/  LDL.LU R225, [R1+0xff4] ;  /* 0x000ff40001e17983 */ /* 0x000f280000300800 */
[----:B------:R-:W4:Y:S04]  /*35650*/  LDL.LU R226, [R1+0xff8] ;  /* 0x000ff80001e27983 */ /* 0x000f280000300800 */
[----:B------:R-:W4:Y:S04]  /*35660*/  LDL.LU R227, [R1+0xffc] ;  /* 0x000ffc0001e37983 */ /* 0x000f280000300800 */
[----:B------:R-:W-:Y:S04]  /*35670*/  STL [R1+0x2e74], R176 ;  /* 0x002e74b001007387 */ /* 0x000fe80000100800 */
[----:B------:R-:W-:Y:S04]  /*35680*/  STL [R1+0x2e70], R177 ;  /* 0x002e70b101007387 */ /* 0x000fe80000100800 */
[----:B------:R-:W-:Y:S04]  /*35690*/  STL [R1+0x2e6c], R178 ;  /* 0x002e6cb201007387 */ /* 0x000fe80000100800 */
[----:B------:R-:W-:Y:S01]  /*356a0*/  STL [R1+0x2e48], R179 ;  /* 0x002e48b301007387 */ /* 0x000fe20000100800 */
[----:B--2---:R-:W-:Y:S08]  /*356b0*/  HMMA.1688.F32.TF32 R16, R212, R148, R240 ;  /* 0x00000094d410723c */ /* 0x004ff000000810f0 */
[C---:B---3--:R-:W-:Y:S08]  /*356c0*/  HMMA.1688.F32.TF32 R180, R196.reuse, R144, R180 ;  /* 0x00000090c4b4723c */ /* 0x048ff000000810b4 */
[C---:B----4-:R-:W-:Y:S11]  /*356d0*/  HMMA.1688.F32.TF32 R184, R196.reuse, R148, R220 ;  /* 0x00000094c4b8723c */ /* 0x050ff600000810dc */
[----:B------:R-:W-:Y:S04]  /*356e0*/  @!UPT UIADD3 URZ, URZ, URZ, URZ ;  /* 0x0000003f3f3ff290 */ /* 0x000fe8000fffe03f */
[----:B------:R-:W-:Y:S04]  /*356f0*/  STL [R1+0x2e80], R180 ;  /* 0x002e80b401007387 */ /* 0x000fe80000100800 */
[----:B------:R-:W-:Y:S04]  /*35700*/  STL [R1+0x2e7c], R181 ;  /* 0x002e7cb501007387 */ /* 0x000fe80000100800 */
[----:B------:R-:W-:Y:S04]  /*35710*/  STL [R1+0x2e78], R182 ;  /* 0x002e78b601007387 */ /* 0x000fe80000100800 */
[----:B------:R-:W-:Y:S04]  /*35720*/  STL [R1+0x2e44], R183 ;  /* 0x002e44b701007387 */ /* 0x000fe80000100800 */
[----:B------:R-:W2:Y:S04]  /*35730*/  LDL.LU R220, [R1+0x2c0] ;  /* 0x0002c00001dc7983 */ /* 0x000ea80000300800 */
[----:B------:R-:W2:Y:S04]  /*35740*/  LDL.LU R221, [R1+0x2c4] ;  /* 0x0002c40001dd7983 */ /* 0x000ea80000300800 */
[----:B------:R-:W2:Y:S04]  /*35750*/  LDL.LU R222, [R1+0x2c8] ;  /* 0x0002c80001de7983 */ /* 0x000ea80000300800 */
[----:B------:R-:W2:Y:S01]  /*35760*/  LDL.LU R223, [R1+0x2cc] ;  /* 0x0002cc0001df7983 */ /* 0x000ea20000300800 */
[-C--:B------:R-:W-:Y:S03]  /*35770*/  HMMA.1688.F32.TF32 R196, R196, R152.reuse, R228 ;  /* 0x00000098c4c4723c */ /* 0x080fe600000810e4 */
[----:B------:R-:W-:Y:S04]  /*35780*/  STL [R1+0x2e88], R184 ;  /* 0x002e88b801007387 */ /* 0x000fe80000100800 */
[----:B------:R-:W-:Y:S04]  /*35790*/  STL [R1+0x2e84], R185 ;  /* 0x002e84b901007387 */ /* 0x000fe80000100800 */
[----:B------:R-:W-:Y:S04]  /*357a0*/  STL [R1+0x2e40], R186 ;  /* 0x002e40ba01007387 */ /* 0x000fe80000100800 */
[----:B------:R-:W-:Y:S08]  /*357b0*/  STL [R1+0x2e3c], R187 ;  /* 0x002e3cbb01007387 */ /* 0x000ff00000100800 */
[----:B------:R-:W-:Y:S04]  /*357c0*/  STL [R1+0x2e94], R196 ;  /* 0x002e94c401007387 */ /* 0x000fe80000100800 */
[----:B------:R-:W-:Y:S04]  /*357d0*/  STL [R1+0x2e90], R197 ;  /* 0x002e90c501007387 */ /* 0x000fe80000100800 */
[----:B------:R-:W-:Y:S04]  /*357e0*/  STL [R1+0x2e8c], R198 ;  /* 0x002e8cc601007387 */ /* 0x000fe80000100800 */
[----:B------:R-:W-:Y:S04]  /*357f0*/  STL [R1+0x2e38], R199 ;  /* 0x002e38c701007387 */ /* 0x000fe80000100800 */
[----:B------:R-:W3:Y:S04]  /*35800*/  LDL.LU R188, [R1+0x2d0] ;  /* 0x0002d00001bc7983 */ /* 0x000ee80000300800 */
[----:B------:R-:W-:Y:S04]  /*35810*/  STL.64 [R1], R16 ;  /* 0x0000001001007387 */ /* 0x000fe80000100a00 */
[----:B------:R2:W-:Y:S04]  /*35820*/  STL.64 [R1+0x8], R18 ;  /* 0x0000081201007387 */ /* 0x0005e80000100a00 */
        /* <DEDUP_REMOVED lines=11> */
[C---:B------:R-:W-:Y:S11]  /*358e0*/  HMMA.1688.F32.TF32 R248, R212.reuse, R152, R224 ;  /* 0x00000098d4f8723c */ /* 0x040ff600000810e0 */
[----:B------:R-:W-:Y:S11]  /*358f0*/  @!UPT UIADD3 URZ, URZ, URZ, URZ ;  /* 0x0000003f3f3ff290 */ /* 0x000ff6000fffe03f */
[----:B------:R-:W-:Y:S01]  /*35900*/  @!UPT UIADD3 URZ, URZ, URZ, URZ ;  /* 0x0000003f3f3ff290 */ /* 0x000fe2000fffe03f */
[----:B------:R1:W-:Y:S04]  /*35910*/  STL [R1+0x2e34], R249 ;  /* 0x002e34f901007387 */ /* 0x0003e80000100800 */
[----:B------:R1:W-:Y:S04]  /*35920*/  STL [R1+0x2e30], R250 ;  /* 0x002e30fa01007387 */ /* 0x0003e80000100800 */
[----:B------:R1:W-:Y:S04]  /*35930*/  STL [R1+0x2e2c], R251 ;  /* 0x002e2cfb01007387 */ /* 0x0003e80000100800 */
        /* <DEDUP_REMOVED lines=13> */
[----:B--2---:R-:W-:Y:S03]  /*35a10*/  HMMA.1688.F32.TF32 R16, R216, R124, R220 ;  /* 0x0000007cd810723c */ /* 0x004fe600000810dc */
[----:B------:R-:W2:Y:S04]  /*35a20*/  LDL.LU R220, [R1+0x320] ;  /* 0x0003200001dc7983 */ /* 0x000ea80000300800 */
[----:B------:R-:W2:Y:S04]  /*35a30*/  LDL.LU R221, [R1+0x324] ;  /* 0x0003240001dd7983 */ /* 0x000ea80000300800 */
[----:B------:R-:W2:Y:S04]  /*35a40*/  LDL.LU R222, [R1+0x328] ;  /* 0x0003280001de7983 */ /* 0x000ea80000300800 */
[----:B------:R-:W2:Y:S09]  /*35a50*/  LDL.LU R223, [R1+0x32c] ;  /* 0x00032c0001df7983 */ /* 0x000eb20000300800 */
[----:B------:R-:W-:Y:S01]  /*35a60*/  IMAD.MOV.U32 R173, RZ, RZ, R16 ;  /* 0x000000ffffad7224 */ /* 0x000fe200078e0010 */
[----:B------:R-:W-:Y:S01]  /*35a70*/  MOV R175, R18 ;  /* 0x0000001200af7202 */ /* 0x000fe20000000f00 */
[----:B------:R-:W-:-:S02]  /*35a80*/  IMAD.MOV.U32 R174, RZ, RZ, R17 ;  /* 0x000000ffffae7224 */ /* 0x000fc400078e0011 */
[----:B------:R-:W-:Y:S02]  /*35a90*/  IMAD.MOV.U32 R168, RZ, RZ, R19 ;  /* 0x000000ffffa87224 */ /* 0x000fe400078e0013 */
[C---:B---3--:R-:W-:Y:S11]  /*35aa0*/  HMMA.1688.F32.TF32 R16, R216.reuse, R128, R188 ;  /* 0x00000080d810723c */ /* 0x048ff600000810bc */
[----:B------:R-:W-:Y:S11]  /*35ab0*/  @!UPT UIADD3 URZ, URZ, URZ, URZ ;  /* 0x0000003f3f3ff290 */ /* 0x000ff6000fffe03f */
[----:B------:R-:W-:Y:S02]  /*35ac0*/  @!UPT UIADD3 URZ, URZ, URZ, URZ ;  /* 0x0000003f3f3ff290 */ /* 0x000fe4000fffe03f */
[----:B------:R-:W-:Y:S01]  /*35ad0*/  IMAD.MOV.U32 R169, RZ, RZ, R16 ;  /* 0x000000ffffa97224 */ /* 0x000fe200078e0010 */
[----:B------:R-:W-:Y:S01]  /*35ae0*/  MOV R170, R17 ;  /* 0x0000001100aa7202 */ /* 0x000fe20000000f00 */
[----:B------:R-:W-:Y:S02]  /*35af0*/  IMAD.MOV.U32 R171, RZ, RZ, R18 ;  /* 0x000000ffffab7224 */ /* 0x000fe400078e0012 */
[----:B------:R-:W-:Y:S02]  /*35b00*/  IMAD.MOV.U32 R179, RZ, RZ, R19 ;  /* 0x000000ffffb37224 */ /* 0x000fe400078e0013 */
[C---:B----4-:R-:W-:Y:S11]  /*35b10*/  HMMA.1688.F32.TF32 R16, R216.reuse, R132, R236 ;  /* 0x00000084d810723c */ /* 0x050ff600000810ec */
[----:B------:R-:W-:Y:S11]  /*35b20*/  @!UPT UIADD3 URZ, URZ, URZ, URZ ;  /* 0x0000003f3f3ff290 */ /* 0x000ff6000fffe03f */
[----:B------:R-:W-:Y:S02]  /*35b30*/  @!UPT UIADD3 URZ, URZ, URZ, URZ ;  /* 0x0000003f3f3ff290 */ /* 0x000fe4000fffe03f */
[----:B------:R-:W-:Y:S01]  /*35b40*/  MOV R176, R16 ;  /* 0x0000001000b07202 */ /* 0x000fe20000000f00 */
[----:B------:R-:W-:Y:S01]  /*35b50*/  IMAD.MOV.U32 R177, RZ, RZ, R17 ;  /* 0x000000ffffb17224 */ /* 0x000fe200078e0011 */
[----:B------:R-:W-:Y:S01]  /*35b60*/  MOV R172, R19 ;  /* 0x0000001300ac7202 */ /* 0x000fe20000000f00 */
[----:B------:R-:W-:Y:S02]  /*35b70*/  IMAD.MOV.U32 R178, RZ, RZ, R18 ;  /* 0x000000ffffb27224 */ /* 0x000fe400078e0012 */
[----:B------:R-:W-:Y:S01]  /*35b80*/  HMMA.1688.F32.TF32 R16, R216, R136, R240 ;  /* 0x00000088d810723c */ /* 0x000fe200000810f0 */
[----:B------:R-:W3:Y:S04]  /*35b90*/  LDL.LU R240, [R1+0x10e0] ;  /* 0x0010e00001f07983 */ /* 0x000ee80000300800 */
[----:B------:R-:W3:Y:S04]  /*35ba0*/  LDL.LU R241, [R1+0x10e4] ;  /* 0x0010e40001f17983 */ /* 0x000ee80000300800 */
[----:B------:R-:W3:Y:S04]  /*35bb0*/  LDL.LU R242, [R1+0x10e8] ;  /* 0x0010e80001f27983 */ /* 0x000ee80000300800 */
[----:B------:R-:W3:Y:S11]  /*35bc0*/  LDL.LU R243, [R1+0x10ec] ;  /* 0x0010ec0001f37983 */ /* 0x000ef60000300800 */
[----:B------:R-:W-:Y:S01]  /*35bd0*/  IMAD.MOV.U32 R185, RZ, RZ, R16 ;  /* 0x000000ffffb97224 */ /* 0x000fe200078e0010 */
[----:B------:R-:W-:Y:S01]  /*35be0*/  MOV R181, R18 ;  /* 0x0000001200b57202 */ /* 0x000fe20000000f00 */
[----:B------:R-:W-:-:S02]  /*35bf0*/  IMAD.MOV.U32 R180, RZ, RZ, R17 ;  /* 0x000000ffffb47224 */ /* 0x000fc400078e0011 */
[----:B------:R-:W-:Y:S02]  /*35c00*/  IMAD.MOV.U32 R182, RZ, RZ, R19 ;  /* 0x000000ffffb67224 */ /* 0x000fe400078e0013 */
[----:B------:R-:W-:Y:S08]  /*35c10*/  HMMA.1688.F32.TF32 R16, R216, R140, R228 ;  /* 0x0000008cd810723c */ /* 0x000ff000000810e4 */
[----:B------:R-:W-:Y:S11]  /*35c20*/  HMMA.1688.F32.TF32 R200, R212, R124, R200 ;  /* 0x0000007cd4c8723c */ /* 0x000ff600000810c8 */
[----:B------:R-:W-:Y:S05]  /*35c30*/  @!UPT UIADD3 URZ, URZ, URZ, URZ ;  /* 0x0000003f3f3ff290 */ /* 0x000fea000fffe03f */
[----:B------:R-:W-:Y:S01]  /*35c40*/  IMAD.MOV.U32 R196, RZ, RZ, R16 ;  /* 0x000000ffffc47224 */ /* 0x000fe200078e0010 */
[----:B------:R-:W-:Y:S01]  /*35c50*/  MOV R197, R17 ;  /* 0x0000001100c57202 */ /* 0x000fe20000000f00 */
[----:B------:R-:W-:Y:S02]  /*35c60*/  IMAD.MOV.U32 R198, RZ, RZ, R18 ;  /* 0x000000ffffc67224 */ /* 0x000fe400078e0012 */
[----:B------:R-:W-:Y:S02]  /*35c70*/  IMAD.MOV.U32 R184, RZ, RZ, R19 ;  /* 0x000000ffffb87224 */ /* 0x000fe400078e0013 */
[----:B------:R-:W-:Y:S08]  /*35c80*/  HMMA.1688.F32.TF32 R16, R216, R144, R232 ;  /* 0x00000090d810723c */ /* 0x000ff000000810e8 */
[C---:B------:R-:W-:Y:S08]  /*35c90*/  HMMA.1688.F32.TF32 R204, R212.reuse, R128, R204 ;  /* 0x00000080d4cc723c */ /* 0x040ff000000810cc */
[C---:B------:R-:W-:Y:S08]  /*35ca0*/  HMMA.1688.F32.TF32 R208, R212.reuse, R132, R208 ;  /* 0x00000084d4d0723c */ /* 0x040ff000000810d0 */
[C---:B------:R-:W-:Y:S08]  /*35cb0*/  HMMA.1688.F32.TF32 R12, R212.reuse, R136, R12 ;  /* 0x00000088d40c723c */ /* 0x040ff0000008100c */
[----:B------:R-:W-:Y:S01]  /*35cc0*/  HMMA.1688.F32.TF32 R8, R212, R140, R8 ;  /* 0x0000008cd408723c */ /* 0x000fe20000081008 */
[----:B------:R-:W-:Y:S04]  /*35cd0*/  LDS R212, [R2+0x8500] ;  /* 0x0085000002d47984 */ /* 0x000fe80000000800 */
[----:B------:R-:W-:Y:S04]  /*35ce0*/  LDS R214, [R2+0xa500] ;  /* 0x00a5000002d67984 */ /* 0x000fe80000000800 */
[----:B------:R-:W-:Y:S04]  /*35cf0*/  LDS R213, [R0+0x8500] ;  /* 0x0085000000d57984 */ /* 0x000fe80000000800 */
[----:B------:R-:W3:Y:S01]  /*35d00*/  LDS R215, [R0+0xa500] ;  /* 0x00a5000000d77984 */ /* 0x000ee20000000800 */
[----:B------:R-:W-:Y:S01]  /*35d10*/  MOV R183, R16 ;  /* 0x0000001000b77202 */ /* 0x000fe20000000f00 */
[----:B------:R-:W-:Y:S01]  /*35d20*/  IMAD.MOV.U32 R186, RZ, RZ, R17 ;  /* 0x000000ffffba7224 */ /* 0x000fe200078e0011 */
[----:B------:R-:W-:Y:S01]  /*35d30*/  MOV R199, R19 ;  /* 0x0000001300c77202 */ /* 0x000fe20000000f00 */
[----:B------:R-:W-:Y:S01]  /*35d40*/  IMAD.MOV.U32 R187, RZ, RZ, R18 ;  /* 0x000000ffffbb7224 */ /* 0x000fe200078e0012 */
[C---:B------:R-:W-:Y:S01]  /*35d50*/  HMMA.1688.F32.TF32 R20, R216.reuse, R148, R224 ;  /* 0x00000094d814723c */ /* 0x040fe200000810e0 */
[----:B------:R-:W-:Y:S04]  /*35d60*/  LDS R224, [R6+0x8580] ;  /* 0x0085800006e07984 */ /* 0x000fe80000000800 */
[----:B------:R-:W-:Y:S04]  /*35d70*/  LDS R226, [R6+0xa580] ;  /* 0x00a5800006e27984 */ /* 0x000fe80000000800 */
[----:B------:R-:W-:Y:S04]  /*35d80*/  LDS R225, [R7+0x8580] ;  /* 0x0085800007e17984 */ /* 0x000fe80000000800 */
[----:B------:R-:W-:Y:S10]  /*35d90*/  LDS R227, [R7+0xa580] ;  /* 0x00a5800007e37984 */ /* 0x000ff40000000800 */
[----:B------:R-:W-:Y:S04]  /*35da0*/  STL.64 [R1+0x1c0], R20 ;  /* 0x0001c01401007387 */ /* 0x000fe80000100a00 */
[----:B------:R-:W-:Y:S01]  /*35db0*/  STL.64 [R1+0x1c8], R22 ;  /* 0x0001c81601007387 */ /* 0x000fe20000100a00 */
[----:B--2---:R-:W-:Y:S03]  /*35dc0*/  HMMA.1688.F32.TF32 R16, R216, R152, R220 ;  /* 0x00000098d810723c */ /* 0x004fe600000810dc */
[----:B------:R-:W-:Y:S04]  /*35dd0*/  LDS R216, [R6+0x8500] ;  /* 0x0085000006d87984 */ /* 0x000fe80000000800 */
[----:B------:R-:W-:Y:S04]  /*35de0*/  LDS R218, [R6+0xa500] ;  /* 0x00a5000006da7984 */ /* 0x000fe80000000800 */
[----:B------:R-:W-:Y:S04]  /*35df0*/  LDS R217, [R7+0x8500] ;  /* 0x0085000007d97984 */ /* 0x000fe80000000800 */
[----:B------:R-:W-:Y:S04]  /*35e00*/  LDS R219, [R7+0xa500] ;  /* 0x00a5000007db7984 */ /* 0x000fe80000000800 */
[----:B------:R-:W-:Y:S04]  /*35e10*/  LDS R220, [R2+0x8580] ;  /* 0x0085800002dc7984 */ /* 0x000fe80000000800 */
[----:B------:R-:W-:Y:S01]  /*35e20*/  LDS R222, [R2+0xa580] ;  /* 0x00a5800002de7984 */ /* 0x000fe20000000800 */
[----:B-1----:R-:W-:-:S03]  /*35e30*/  IMAD.MOV.U32 R249, RZ, RZ, R16 ;  /* 0x000000fffff97224 */ /* 0x002fc600078e0010 */
[----:B------:R3:W-:Y:S01]  /*35e40*/  STL [R1+0x1ac], R19 ;  /* 0x0001ac1301007387 */ /* 0x0007e20000100800 */
[----:B------:R-:W-:Y:S01]  /*35e50*/  IMAD.MOV.U32 R250, RZ, RZ, R17 ;  /* 0x000000fffffa7224 */ /* 0x000fe200078e0011 */
[----:B------:R-:W-:Y:S02]  /*35e60*/  MOV R251, R18 ;  /* 0x0000001200fb7202 */ /* 0x000fe40000000f00 */
[----:B------:R-:W2:Y:S04]  /*35e70*/  LDL.LU R232, [R1+0x7f0] ;  /* 0x0007f00001e87983 */ /* 0x000ea80000300800 */
[----:B------:R-:W-:Y:S04]  /*35e80*/  LDS R221, [R0+0x8580] ;  /* 0x0085800000dd7984 */ /* 0x000fe80000000800 */
[----:B------:R-:W1:Y:S01]  /*35e90*/  LDS R223, [R0+0xa580] ;  /* 0x00a5800000df7984 */ /* 0x000e620000000800 */
[-C--:B---3--:R-:W-:Y:S11]  /*35ea0*/  HMMA.1688.F32.TF32 R16, R212, R124.reuse, R240 ;  /* 0x0000007cd410723c */ /* 0x088ff600000810f0 */
[----:B------:R-:W-:Y:S11]  /*35eb0*/  @!UPT UIADD3 URZ, URZ, URZ, URZ ;  /* 0x0000003f3f3ff290 */ /* 0x000ff6000fffe03f */
[----:B------:R-:W-:Y:S01]  /*35ec0*/  @!UPT UIADD3 URZ, URZ, URZ, URZ ;  /* 0x0000003f3f3ff290 */ /* 0x000fe2000fffe03f */
        /* <DEDUP_REMOVED lines=19> */
[----:B----4-:R-:W3:Y:S04]  /*36000*/  LDL.LU R18, [R1+0x5f8] ;  /* 0x0005f80001127983 */ /* 0x010ee80000300800 */
        /* <DEDUP_REMOVED lines=26> */
[----:B------:R-:W1:Y:S04]  /*361b0*/  LDL.LU R53, [R1+0x1164] ;  /* 0x0011640001357983 */ /* 0x000e680000300800 */
[----:B------:R-:W1:Y:S04]  /*361c0*/  LDL.LU R54, [R1+0x1168] ;  /* 0x0011680001367983 */ /* 0x000e680000300800 */
[----:B------:R-:W1:Y:S04]  /*361d0*/  LDL.LU R55, [R1+0x116c] ;  /* 0x00116c0001377983 */ /* 0x000e680000300800 */
        /* <DEDUP_REMOVED lines=76> */
[----:B-1----:R-:W-:Y:S08]  /*366a0*/  HMMA.1688.F32.TF32 R52, R220, R124, R52 ;  /* 0x0000007cdc34723c */ /* 0x002ff00000081034 */
[----:B--2---:R-:W-:Y:S08]  /*366b0*/  HMMA.1688.F32.TF32 R60, R216, R148, R60 ;  /* 0x00000094d83c723c */ /* 0x004ff0000008103c */
[----:B------:R-:W-:Y:S08]  /*366c0*/  HMMA.1688.F32.TF32 R48, R220, R128, R48 ;  /* 0x00000080dc30723c */ /* 0x000ff00000081030 */
[C---:B---3--:R-:W-:Y:S08]  /*366d0*/  HMMA.1688.F32.TF32 R64, R216.reuse, R144, R64 ;  /* 0x00000090d840723c */ /* 0x048ff00000081040 */
        /* <DEDUP_REMOVED lines=10> */
[----:B------:R-:W-:Y:S07]  /*36780*/  HMMA.1688.F32.TF32 R88, R212, R152, R88 ;  /* 0x00000098d458723c */ /* 0x000fee0000081058 */
[----:B------:R-:W-:Y:S04]  /*36790*/  STL.64 [R1+0x1b0], R112 ;  /* 0x0001b07001007387 */ /* 0x000fe80000100a00 */
[----:B------:R-:W-:Y:S04]  /*367a0*/  STL.64 [R1+0x1b8], R114 ;  /* 0x0001b87201007387 */ /* 0x000fe80000100a00 */
[----:B------:R-:W-:Y:S01]  /*367b0*/  STL.64 [R1+0x240], R108 ;  /* 0x0002406c01007387 */ /* 0x000fe20000100a00 */
[C---:B------:R-:W-:Y:S03]  /*367c0*/  HMMA.1688.F32.TF32 R72, R216.reuse, R136, R72 ;  /* 0x00000088d848723c */ /* 0x040fe60000081048 */
[----:B------:R-:W-:Y:S04]  /*367d0*/  STL.64 [R1+0x248], R110 ;  /* 0x0002486e01007387 */ /* 0x000fe80000100a00 */
[----:B------:R-:W-:Y:S04]  /*367e0*/  STL.64 [R1+0x260], R104 ;  /* 0x0002606801007387 */ /* 0x000fe80000100a00 */
[----:B------:R-:W-:Y:S04]  /*367f0*/  STL.64 [R1+0x268], R106 ;  /* 0x0002686a01007387 */ /* 0x000fe80000100a00 */
[----:B------:R-:W-:Y:S01]  /*36800*/  STL.64 [R1+0x280], R100 ;  /* 0x0002806401007387 */ /* 0x000fe20000100a00 */
[----:B------:R-:W-:Y:S03]  /*36810*/  HMMA.1688.F32.TF32 R56, R216, R152, R56 ;  /* 0x00000098d838723c */ /* 0x000fe60000081038 */
[----:B------:R-:W-:Y:S04]  /*36820*/  STL.64 [R1+0x288], R102 ;  /* 0x0002886601007387 */ /* 0x000fe80000100a00 */
[----:B------:R-:W-:Y:S04]  /*36830*/  STL.64 [R1+0x290], R96 ;  /* 0x0002906001007387 */ /* 0x000fe80000100a00 */
[----:B------:R-:W-:Y:S01]  /*36840*/  STL.64 [R1+0x298], R98 ;  /* 0x0002986201007387 */ /* 0x000fe20000100a00 */
[C---:B------:R-:W-:Y:S03]  /*36850*/  HMMA.1688.F32.TF32 R44, R220.reuse, R132, R44 ;  /* 0x00000084dc2c723c */ /* 0x040fe6000008102c */
        /* <DEDUP_REMOVED lines=14> */
[----:B------:R-:W-:Y:S03]  /*36940*/  HMMA.1688.F32.TF32 R24, R220, R152, R24 ;  /* 0x00000098dc18723c */ /* 0x000fe60000081018 */
[----:B------:R-:W-:Y:S04]  /*36950*/  STL.64 [R1+0x320], R72 ;  /* 0x0003204801007387 */ /* 0x000fe80000100a00 */
[----:B------:R-:W-:Y:S01]  /*36960*/  STL.64 [R1+0x328], R74 ;  /* 0x0003284a01007387 */ /* 0x000fe20000100a00 */
[C---:B------:R-:W-:Y:S03]  /*36970*/  HMMA.1688.F32.TF32 R20, R224.reuse, R124, R20 ;  /* 0x0000007ce014723c */ /* 0x040fe60000081014 */
        /* <DEDUP_REMOVED lines=35> */
[----:B------:R-:W1:Y:S04]  /*36bb0*/  LDS R215, [R0+0xa600] ;  /* 0x00a6000000d77984 */ /* 0x000e680000000800 */
[----:B------:R-:W-:Y:S04]  /*36bc0*/  STL.64 [R1+0x620], R24 ;  /* 0x0006201801007387 */ /* 0x000fe80000100a00 */
[----:B------:R2:W-:Y:S04]  /*36bd0*/  STL.64 [R1+0x628], R26 ;  /* 0x0006281a01007387 */ /* 0x0005e80000100a00 */
[----:B------:R-:W-:Y:S04]  /*36be0*/  STL.64 [R1+0x610], R20 ;  /* 0x0006101401007387 */ /* 0x000fe80000100a00 */
[----:B------:R3:W-:Y:S01]  /*36bf0*/  STL.64 [R1+0x618], R22 ;  /* 0x0006181601007387 */ /* 0x0007e20000100a00 */
[C---:B--2---:R-:W-:Y:S03]  /*36c00*/  HMMA.1688.F32.TF32 R24, R224.reuse, R144, R228 ;  /* 0x00000090e018723c */ /* 0x044fe600000810e4 */
[----:B------:R-:W-:Y:S04]  /*36c10*/  STL.64 [R1+0x600], R16 ;  /* 0x0006001001007387 */ /* 0x000fe80000100a00 */
[----:B------:R2:W-:Y:S01]  /*36c20*/  STL.64 [R1+0x608], R18 ;  /* 0x0006081201007387 */ /* 0x0005e20000100a00 */
[C---:B---3--:R-:W-:Y:S03]  /*36c30*/  HMMA.1688.F32.TF32 R20, R224.reuse, R148, R232 ;  /* 0x00000094e014723c */ /* 0x048fe600000810e8 */
[----:B------:R-:W-:Y:S04]  /*36c40*/  LDS R216, [R6+0x8600] ;  /* 0x0086000006d87984 */ /* 0x000fe80000000800 */
[----:B------:R-:W-:Y:S01]  /*36c50*/  LDS R218, [R6+0xa600] ;  /* 0x00a6000006da7984 */ /* 0x000fe20000000800 */
[----:B--2---:R-:W-:Y:S03]  /*36c60*/  HMMA.1688.F32.TF32 R16, R224, R152, R240 ;  /* 0x00000098e010723c */ /* 0x004fe600000810f0 */
[----:B------:R-:W-:Y:S04]  /*36c70*/  LDS R217, [R7+0x8600] ;  /* 0x0086000007d97984 */ /* 0x000fe80000000800 */
[----:B------:R-:W2:Y:S04]  /*36c80*/  LDS R219, [R7+0xa600] ;  /* 0x00a6000007db7984 */ /* 0x000ea80000000800 */
[----:B------:R-:W-:Y:S04]  /*36c90*/  STL.64 [R1+0x5f0], R24 ;  /* 0x0005f01801007387 */ /* 0x000fe80000100a00 */
[----:B------:R-:W-:Y:S04]  /*36ca0*/  STL.64 [R1+0x5f8], R26 ;  /* 0x0005f81a01007387 */ /* 0x000fe80000100a00 */
        /* <DEDUP_REMOVED lines=28> */
[----:B----4-:R-:W4:Y:S04]  /*36e70*/  LDL.LU R20, [R1+0x980] ;  /* 0x0009800001147983 */ /* 0x010f280000300800 */
[----:B------:R-:W4:Y:S04]  /*36e80*/  LDL.LU R21, [R1+0x984] ;  /* 0x0009840001157983 */ /* 0x000f280000300800 */
[----:B-1----:R-:W4:Y:S04]  /*36e90*/  LDL.LU R22, [R1+0x988] ;  /* 0x0009880001167983 */ /* 0x002f280000300800 */
        /* <DEDUP_REMOVED lines=66> */
[C---:B------:R-:W-:Y:S08]  /*372c0*/  HMMA.1688.F32.TF32 R72, R212.reuse, R128, R68 ;  /* 0x00000080d448723c */ /* 0x040ff00000081044 */
[C---:B---3--:R-:W-:Y:S08]  /*372d0*/  HMMA.1688.F32.TF32 R68, R212.reuse, R132, R64 ;  /* 0x00000084d444723c */ /* 0x048ff00000081040 */
[C---:B------:R-:W-:Y:S08]  /*372e0*/  HMMA.1688.F32.TF32 R64, R212.reuse, R136, R60 ;  /* 0x00000088d440723c */ /* 0x040ff0000008103c */
[C---:B------:R-:W-:Y:S08]  /*372f0*/  HMMA.1688.F32.TF32 R60, R212.reuse, R140, R56 ;  /* 0x0000008cd43c723c */ /* 0x040ff00000081038 */
[C---:B------:R-:W-:Y:S08]  /*37300*/  HMMA.1688.F32.TF32 R56, R212.reuse, R144, R52 ;  /* 0x00000090d438723c */ /* 0x040ff00000081034 */
[C---:B----4-:R-:W-:Y:S08]  /*37310*/  HMMA.1688.F32.TF32 R52, R212.reuse, R148, R48 ;  /* 0x00000094d434723c */ /* 0x050ff00000081030 */
        /* <DEDUP_REMOVED lines=11> */
[----:B------:R-:W2:Y:S03]  /*373d0*/  LDS R215, [R0+0xa700] ;  /* 0x00a7000000d77984 */ /* 0x000ea60000000800 */
        /* <DEDUP_REMOVED lines=32> */
[----:B------:R-:W-:Y:S04]  /*375e0*/  LDS R216, [R6+0x8700] ;  /* 0x0087000006d87984 */ /* 0x000fe80000000800 */
[----:B------:R-:W-:Y:S01]  /*375f0*/  LDS R218, [R6+0xa700] ;  /* 0x00a7000006da7984 */ /* 0x000fe20000000800 */
[C---:B---3--:R-:W-:Y:S03]  /*37600*/  HMMA.1688.F32.TF32 R20, R220.reuse, R128, R236 ;  /* 0x00000080dc14723c */ /* 0x048fe600000810ec */
[----:B------:R-:W-:Y:S04]  /*37610*/  STL.64 [R1+0x800], R16 ;  /* 0x0008001001007387 */ /* 0x000fe80000100a00 */
[----:B------:R1:W-:Y:S04]  /*37620*/  STL.64 [R1+0x808], R18 ;  /* 0x0008081201007387 */ /* 0x0003e80000100a00 */
[----:B------:R-:W-:Y:S04]  /*37630*/  LDS R217, [R7+0x8700] ;  /* 0x0087000007d97984 */ /* 0x000fe80000000800 */
[----:B------:R-:W3:Y:S01]  /*37640*/  LDS R219, [R7+0xa700] ;  /* 0x00a7000007db7984 */ /* 0x000ee20000000800 */
[C---:B-1----:R-:W-:Y:S03]  /*37650*/  HMMA.1688.F32.TF32 R16, R220.reuse, R132, R228 ;  /* 0x00000084dc10723c */ /* 0x042fe600000810e4 */
[----:B------:R-:W-:Y:S04]  /*37660*/  STL.64 [R1+0x7f0], R24 ;  /* 0x0007f01801007387 */ /* 0x000fe80000100a00 */
[----:B------:R1:W-:Y:S04]  /*37670*/  STL.64 [R1+0x7f8], R26 ;  /* 0x0007f81a01007387 */ /* 0x0003e80000100a00 */
[----:B------:R-:W-:Y:S04]  /*37680*/  STL.64 [R1+0x8b0], R20 ;  /* 0x0008b01401007387 */ /* 0x000fe80000100a00 */
[----:B------:R4:W-:Y:S01]  /*37690*/  STL.64 [R1+0x8b8], R22 ;  /* 0x0008b81601007387 */ /* 0x0009e20000100a00 */
[C---:B-1----:R-:W-:Y:S08]  /*376a0*/  HMMA.1688.F32.TF32 R24, R220.reuse, R136, R232 ;  /* 0x00000088dc18723c */ /* 0x042ff000000810e8 */
[C---:B----4-:R-:W-:Y:S01]  /*376b0*/  HMMA.1688.F32.TF32 R20, R220.reuse, R140, R240 ;  /* 0x0000008cdc14723c */ /* 0x050fe200000810f0 */
[----:B------:R1:W-:Y:S04]  /*376c0*/  STL.64 [R1+0x930], R16 ;  /* 0x0009301001007387 */ /* 0x0003e80000100a00 */
[----:B------:R4:W-:Y:S04]  /*376d0*/  STL.64 [R1+0x938], R18 ;  /* 0x0009381201007387 */ /* 0x0009e80000100a00 */
[----:B-1----:R-:W2:Y:S06]  /*376e0*/  LDL.LU R16, [R1+0xb50] ;  /* 0x000b500001107983 */ /* 0x002eac0000300800 */
[----:B------:R-:W-:Y:S04]  /*376f0*/  STL.64 [R1+0x940], R24 ;  /* 0x0009401801007387 */ /* 0x000fe80000100a00 */
[----:B------:R-:W-:Y:S04]  /*37700*/  STL.64 [R1+0x948], R26 ;  /* 0x0009481a01007387 */ /* 0x000fe80000100a00 */
[----:B------:R1:W-:Y:S04]  /*37710*/  STL.64 [R1+0x960], R20 ;  /* 0x0009601401007387 */ /* 0x0003e80000100a00 */
[----:B------:R1:W-:Y:S04]  /*37720*/  STL.64 [R1+0x968], R22 ;  /* 0x0009681601007387 */ /* 0x0003e80000100a00 */
[----:B------:R-:W2:Y:S04]  /*37730*/  LDL.LU R17, [R1+0xb54] ;  /* 0x000b540001117983 */ /* 0x000ea80000300800 */
[----:B----4-:R-:W2:Y:S04]  /*37740*/  LDL.LU R18, [R1+0xb58] ;  /* 0x000b580001127983 */ /* 0x010ea80000300800 */
[----:B------:R-:W2:Y:S04]  /*37750*/  LDL.LU R19, [R1+0xb5c] ;  /* 0x000b5c0001137983 */ /* 0x000ea80000300800 */
[----:B-1----:R-:W4:Y:S04]  /*37760*/  LDL.LU R20, [R1+0xb30] ;  /* 0x000b300001147983 */ /* 0x002f280000300800 */
[----:B------:R-:W4:Y:S04]  /*37770*/  LDL.LU R21, [R1+0xb34] ;  /* 0x000b340001157983 */ /* 0x000f280000300800 */
[----:B------:R-:W4:Y:S04]  /*37780*/  LDL.LU R22, [R1+0xb38] ;  /* 0x000b380001167983 */ /* 0x000f280000300800 */
[----:B------:R-:W4:Y:S04]  /*37790*/  LDL.LU R23, [R1+0xb3c] ;  /* 0x000b3c0001177983 */ /* 0x000f280000300800 */
        /* <DEDUP_REMOVED lines=36> */
[----:B------:R-:W4:Y:S01]  /*379e0*/  LDL.LU R232, [R1+0x12b0] ;  /* 0x0012b00001e87983 */ /* 0x000f220000300800 */
[C---:B--2---:R-:W-:Y:S11]  /*379f0*/  HMMA.1688.F32.TF32 R52, R220.reuse, R144, R240 ;  /* 0x00000090dc34723c */ /* 0x044ff600000810f0 */
[----:B------:R-:W-:Y:S11]  /*37a00*/  @!UPT UIADD3 URZ, URZ, URZ, URZ ;  /* 0x0000003f3f3ff290 */ /* 0x000ff6000fffe03f */
[----:B------:R-:W-:Y:S01]  /*37a10*/  @!UPT UIADD3 URZ, URZ, URZ, URZ ;  /* 0x0000003f3f3ff290 */ /* 0x000fe2000fffe03f */
[----:B------:R-:W-:Y:S04]  /*37a20*/  STL.64 [R1+0x980], R52 ;  /* 0x0009803401007387 */ /* 0x000fe80000100a00 */
        /* <DEDUP_REMOVED lines=20> */
[C---:B---3--:R-:W-:Y:S08]  /*37b70*/  HMMA.1688.F32.TF32 R52, R220.reuse, R148, R48 ;  /* 0x00000094dc34723c */ /* 0x048ff00000081030 */
[----:B------:R-:W-:Y:S01]  /*37b80*/  HMMA.1688.F32.TF32 R48, R220, R152, R44 ;  /* 0x00000098dc30723c */ /* 0x000fe2000008102c */
[----:B------:R-:W-:Y:S04]  /*37b90*/  LDS R220, [R2+0x8780] ;  /* 0x0087800002dc7984 */ /* 0x000fe80000000800 */
[----:B------:R-:W-:Y:S03]  /*37ba0*/  LDS R222, [R2+0xa780] ;  /* 0x00a7800002de7984 */ /* 0x000fe60000000800 */
[C---:B------:R-:W-:Y:S01]  /*37bb0*/  HMMA.1688.F32.TF32 R44, R224.reuse, R124, R40 ;  /* 0x0000007ce02c723c */ /* 0x040fe20000081028 */
[----:B------:R-:W-:Y:S04]  /*37bc0*/  LDS R221, [R0+0x8780] ;  /* 0x0087800000dd7984 */ /* 0x000fe80000000800 */
[----:B------:R-:W1:Y:S03]  /*37bd0*/  LDS R223, [R0+0xa780] ;  /* 0x00a7800000df7984 */ /* 0x000e660000000800 */
[C---:B------:R-:W-:Y:S08]  /*37be0*/  HMMA.1688.F32.TF32 R40, R224.reuse, R128, R36 ;  /* 0x00000080e028723c */ /* 0x040ff00000081024 */
[C---:B------:R-:W-:Y:S08]  /*37bf0*/  HMMA.1688.F32.TF32 R36, R224.reuse, R132, R32 ;  /* 0x00000084e024723c */ /* 0x040ff00000081020 */
[C---:B----4-:R-:W-:Y:S08]  /*37c00*/  HMMA.1688.F32.TF32 R32, R224.reuse, R136, R28 ;  /* 0x00000088e020723c */ /* 0x050ff0000008101c */
[C---:B------:R-:W-:Y:S08]  /*37c10*/  HMMA.1688.F32.TF32 R28, R224.reuse, R140, R24 ;  /* 0x0000008ce01c723c */ /* 0x040ff00000081018 */
[C---:B------:R-:W-:Y:S01]  /*37c20*/  HMMA.1688.F32.TF32 R24, R224.reuse, R144, R20 ;  /* 0x00000090e018723c */ /* 0x040fe20000081014 */
[----:B------:R-:W-:Y:S07]  /*37c30*/  STL.64 [R1+0xaa0], R52 ;  /* 0x000aa03401007387 */ /* 0x000fee0000100a00 */
        /* <DEDUP_REMOVED lines=21> */
[----:B------:R-:W-:Y:S04]  /*37d90*/  LDS R224, [R6+0x8780] ;  /* 0x0087800006e07984 */ /* 0x000fe80000000800 */
[----:B------:R-:W-:Y:S04]  /*37da0*/  LDS R226, [R6+0xa780] ;  /* 0x00a7800006e27984 */ /* 0x000fe80000000800 */
[----:B------:R-:W-:Y:S04]  /*37db0*/  LDS R225, [R7+0x8780] ;  /* 0x0087800007e17984 */ /* 0x000fe80000000800 */
[----:B------:R-:W3:Y:S01]  /*37dc0*/  LDS R227, [R7+0xa780] ;  /* 0x00a7800007e37984 */ /* 0x000ee20000000800 */
[C---:B--2---:R-:W-:Y:S08]  /*37dd0*/  HMMA.1688.F32.TF32 R16, R212.reuse, R128, R236 ;  /* 0x00000080d410723c */ /* 0x044ff000000810ec */
[C---:B------:R-:W-:Y:S08]  /*37de0*/  HMMA.1688.F32.TF32 R20, R212.reuse, R124, R188 ;  /* 0x0000007cd414723c */ /* 0x040ff000000810bc */
[C---:B------:R-:W-:Y:S11]  /*37df0*/  HMMA.1688.F32.TF32 R24, R212.reuse, R132, R228 ;  /* 0x00000084d418723c */ /* 0x040ff600000810e4 */
[----:B------:R-:W-:Y:S04]  /*37e00*/  @!UPT UIADD3 URZ, URZ, URZ, URZ ;  /* 0x0000003f3f3ff290 */ /* 0x000fe8000fffe03f */
[----:B------:R-:W-:Y:S04]  /*37e10*/  STL.64 [R1+0xb90], R20 ;  /* 0x000b901401007387 */ /* 0x000fe80000100a00 */
[----:B------:R2:W-:Y:S04]  /*37e20*/  STL.64 [R1+0xb98], R22 ;  /* 0x000b981601007387 */ /* 0x0005e80000100a00 */
[----:B------:R-:W-:Y:S04]  /*37e30*/  STL.64 [R1+0xba0], R16 ;  /* 0x000ba01001007387 */ /* 0x000fe80000100a00 */
[----:B------:R4:W-:Y:S01]  /*37e40*/  STL.64 [R1+0xba8], R18 ;  /* 0x000ba81201007387 */ /* 0x0009e20000100a00 */
[C---:B--2---:R-:W-:Y:S08]  /*37e50*/  HMMA.1688.F32.TF32 R20, R212.reuse, R136, R232 ;  /* 0x00000088d414723c */ /* 0x044ff000000810e8 */
[C---:B----4-:R-:W-:Y:S01]  /*37e60*/  HMMA.1688.F32.TF32 R16, R212.reuse, R140, R240 ;  /* 0x0000008cd410723c */ /* 0x050fe200000810f0 */
[----:B------:R-:W-:Y:S04]  /*37e70*/  STL.64 [R1+0xbb0], R24 ;  /* 0x000bb01801007387 */ /* 0x000fe80000100a00 */
[----:B------:R-:W-:Y:S04]  /*37e80*/  STL.64 [R1+0xbb8], R26 ;  /* 0x000bb81a01007387 */ /* 0x000fe80000100a00 */
[----:B------:R-:W2:Y:S06]  /*37e90*/  LDL.LU R236, [R1+0xb00] ;  /* 0x000b000001ec7983 */ /* 0x000eac0000300800 */
        /* <DEDUP_REMOVED lines=96> */
[C---:B------:R-:W-:Y:S08]  /*384a0*/  HMMA.1688.F32.TF32 R80, R212.reuse, R148, R76 ;  /* 0x00000094d450723c */ /* 0x040ff0000008104c */
[----:B---3--:R-:W-:Y:S01]  /*384b0*/  HMMA.1688.F32.TF32 R76, R212, R152, R72 ;  /* 0x00000098d44c723c */ /* 0x008fe20000081048 */
[----:B------:R-:W-:Y:S04]  /*384c0*/  LDS R212, [R2+0xc000] ;  /* 0x00c0000002d47984 */ /* 0x000fe80000000800 */
[----:B------:R-:W-:Y:S03]  /*384d0*/  LDS R214, [R2+0xe000] ;  /* 0x00e0000002d67984 */ /* 0x000fe60000000800 */
[C---:B------:R-:W-:Y:S01]  /*384e0*/  HMMA.1688.F32.TF32 R72, R216.reuse, R124, R68 ;  /* 0x0000007cd848723c */ /* 0x040fe20000081044 */
[----:B------:R-:W-:Y:S04]  /*384f0*/  STL.64 [R1+0xbf0], R84 ;  /* 0x000bf05401007387 */ /* 0x000fe80000100a00 */
[----:B------:R-:W-:Y:S03]  /*38500*/  LDS R213, [R0+0xc000] ;  /* 0x00c0000000d57984 */ /* 0x000fe60000000800 */
[C---:B------:R-:W-:Y:S01]  /*38510*/  HMMA.1688.F32.TF32 R68, R216.reuse, R128, R64 ;  /* 0x00000080d844723c */ /* 0x040fe20000081040 */
[----:B------:R-:W1:Y:S07]  /*38520*/  LDS R215, [R0+0xe000] ;  /* 0x00e0000000d77984 */ /* 0x000e6e0000000800 */
[C---:B------:R-:W-:Y:S08]  /*38530*/  HMMA.1688.F32.TF32 R64, R216.reuse, R132, R60 ;  /* 0x00000084d840723c */ /* 0x040ff0000008103c */
[C---:B----4-:R-:W-:Y:S01]  /*38540*/  HMMA.1688.F32.TF32 R60, R216.reuse, R136, R232 ;  /* 0x00000088d83c723c */ /* 0x050fe200000810e8 */
        /* <DEDUP_REMOVED lines=10> */
[----:B------:R-:W-:Y:S04]  /*385f0*/  STL.64 [R1+0xc40], R64 ;  /* 0x000c404001007387 */ /* 0x000fe80000100a00 */
[----:B------:R-:W-:Y:S04]  /*38600*/  STL.64 [R1+0xc48], R66 ;  /* 0x000c484201007387 */ /* 0x000fe80000100a00 */
[----:B------:R-:W-:Y:S04]  /*38610*/  STL.64 [R1+0xc30], R60 ;  /* 0x000c303c01007387 */ /* 0x000fe80000100a00 */
[----:B------:R3:W-:Y:S04]  /*38620*/  STL.64 [R1+0xc38], R62 ;  /* 0x000c383e01007387 */ /* 0x0007e80000100a00 */
[----:B------:R-:W2:Y:S04]  /*38630*/  LDL.LU R233, [R1+0xab4] ;  /* 0x000ab40001e97983 */ /* 0x000ea80000300800 */
[----:B------:R-:W2:Y:S04]  /*38640*/  LDL.LU R234, [R1+0xab8] ;  /* 0x000ab80001ea7983 */ /* 0x000ea80000300800 */
[----:B------:R-:W2:Y:S01]  /*38650*/  LDL.LU R235, [R1+0xabc] ;  /* 0x000abc0001eb7983 */ /* 0x000ea20000300800 */
[C---:B---3--:R-:W-:Y:S08]  /*38660*/  HMMA.1688.F32.TF32 R60, R216.reuse, R140, R56 ;  /* 0x0000008cd83c723c */ /* 0x048ff00000081038 */
[C---:B------:R-:W-:Y:S08]  /*38670*/  HMMA.1688.F32.TF32 R56, R216.reuse, R144, R52 ;  /* 0x00000090d838723c */ /* 0x040ff00000081034 */
[C---:B------:R-:W-:Y:S07]  /*38680*/  HMMA.1688.F32.TF32 R52, R216.reuse, R148, R240 ;  /* 0x00000094d834723c */ /* 0x040fee00000810f0 */
[----:B------:R-:W-:Y:S04]  /*38690*/  STL.64 [R1+0xc20], R60 ;  /* 0x000c203c01007387 */ /* 0x000fe80000100a00 */
[----:B------:R-:W-:Y:S04]  /*386a0*/  STL.64 [R1+0xc28], R62 ;  /* 0x000c283e01007387 */ /* 0x000fe80000100a00 */
[----:B------:R-:W3:Y:S04]  /*386b0*/  LDL.LU R240, [R1+0xa90] ;  /* 0x000a900001f07983 */ /* 0x000ee80000300800 */
[----:B------:R-:W-:Y:S04]  /*386c0*/  STL.64 [R1+0xc10], R56 ;  /* 0x000c103801007387 */ /* 0x000fe80000100a00 */
[----:B------:R-:W-:Y:S04]  /*386d0*/  STL.64 [R1+0xc18], R58 ;  /* 0x000c183a01007387 */ /* 0x000fe80000100a00 */
[----:B------:R-:W-:Y:S04]  /*386e0*/  STL.64 [R1+0xc00], R52 ;  /* 0x000c003401007387 */ /* 0x000fe80000100a00 */
[----:B------:R4:W-:Y:S02]  /*386f0*/  STL.64 [R1+0xc08], R54 ;  /* 0x000c083601007387 */ /* 0x0009e40000100a00 */
[----:B----4-:R-:W-:Y:S01]  /*38700*/  HMMA.1688.F32.TF32 R52, R216, R152, R48 ;  /* 0x00000098d834723c */ /* 0x010fe20000081030 */
[----:B------:R-:W-:Y:S01]  /*38710*/  IMAD.MOV.U32 R241, RZ, RZ, R252 ;  /* 0x000000fffff17224 */ /* 0x000fe200078e00fc */
[----:B------:R-:W-:Y:S01]  /*38720*/  MOV R243, R3 ;  /* 0x0000000300f37202 */ /* 0x000fe20000000f00 */
[----:B------:R-:W-:Y:S01]  /*38730*/  IMAD.MOV.U32 R242, RZ, RZ, R4 ;  /* 0x000000fffff27224 */ /* 0x000fe200078e0004 */
[----:B------:R-:W-:Y:S04]  /*38740*/  LDS R216, [R6+0xc000] ;  /* 0x00c0000006d87984 */ /* 0x000fe80000000800 */
[C---:B------:R-:W-:Y:S01]  /*38750*/  HMMA.1688.F32.TF32 R48, R220.reuse, R124, R44 ;  /* 0x0000007cdc30723c */ /* 0x040fe2000008102c */
[----:B------:R-:W-:Y:S04]  /*38760*/  LDS R218, [R6+0xe000] ;  /* 0x00e0000006da7984 */ /* 0x000fe80000000800 */
[----:B------:R-:W-:Y:S03]  /*38770*/  LDS R217, [R7+0xc000] ;  /* 0x00c0000007d97984 */ /* 0x000fe60000000800 */
[C---:B------:R-:W-:Y:S01]  /*38780*/  HMMA.1688.F32.TF32 R44, R220.reuse, R128, R40 ;  /* 0x00000080dc2c723c */ /* 0x040fe20000081028 */
[----:B------:R-:W4:Y:S07]  /*38790*/  LDS R219, [R7+0xe000] ;  /* 0x00e0000007db7984 */ /* 0x000f2e0000000800 */
        /* <DEDUP_REMOVED lines=28> */
[C---:B----4-:R-:W-:Y:S03]  /*38960*/  HMMA.1688.F32.TF32 R20, R224.reuse, R132, R236 ;  /* 0x00000084e014723c */ /* 0x050fe600000810ec */
[----:B------:R-:W-:Y:S04]  /*38970*/  STL.64 [R1+0xd40], R16 ;  /* 0x000d401001007387 */ /* 0x000fe80000100a00 */
[----:B------:R1:W-:Y:S04]  /*38980*/  STL.64 [R1+0xd48], R18 ;  /* 0x000d481201007387 */ /* 0x0003e80000100a00 */
[----:B------:R-:W-:Y:S04]  /*38990*/  LDS R221, [R0+0xc080] ;  /* 0x00c0800000dd7984 */ /* 0x000fe80000000800 */
[----:B------:R-:W4:Y:S01]  /*389a0*/  LDS R223, [R0+0xe080] ;  /* 0x00e0800000df7984 */ /* 0x000f220000000800 */
[----:B-1----:R-:W-:Y:S03]  /*389b0*/  HMMA.1688.F32.TF32 R16, R224, R136, R228 ;  /* 0x00000088e010723c */ /* 0x002fe600000810e4 */
[----:B------:R-:W-:Y:S04]  /*389c0*/  STL.64 [R1+0xd30], R24 ;  /* 0x000d301801007387 */ /* 0x000fe80000100a00 */
[----:B------:R-:W-:Y:S04]  /*389d0*/  STL.64 [R1+0xd38], R26 ;  /* 0x000d381a01007387 */ /* 0x000fe80000100a00 */
[----:B------:R-:W-:Y:S04]  /*389e0*/  STL.64 [R1+0xd20], R20 ;  /* 0x000d201401007387 */ /* 0x000fe80000100a00 */
[----:B------:R2:W-:Y:S09]  /*389f0*/  STL.64 [R1+0xd28], R22 ;  /* 0x000d281601007387 */ /* 0x0005f20000100a00 */
[----:B------:R-:W-:-:S02]  /*38a00*/  IMAD.MOV.U32 R252, RZ, RZ, R16 ;  /* 0x000000fffffc7224 */ /* 0x000fc400078e0010 */
[----:B------:R-:W-:Y:S01]  /*38a10*/  IMAD.MOV.U32 R3, RZ, RZ, R17 ;  /* 0x000000ffff037224 */ /* 0x000fe200078e0011 */
[----:B------:R-:W4:Y:S01]  /*38a20*/  LDL.LU R16, [R1+0xa70] ;  /* 0x000a700001107983 */ /* 0x000f220000300800 */
[----:B------:R-:W-:Y:S01]  /*38a30*/  MOV R4, R18 ;  /* 0x0000001200047202 */ /* 0x000fe20000000f00 */
[----:B------:R-:W-:Y:S02]  /*38a40*/  IMAD.MOV.U32 R137, RZ, RZ, R19 ;  /* 0x000000ffff897224 */ /* 0x000fe400078e0013 */
[----:B------:R-:W4:Y:S04]  /*38a50*/  LDL.LU R17, [R1+0xa74] ;  /* 0x000a740001117983 */ /* 0x000f280000300800 */
[----:B------:R-:W4:Y:S04]  /*38a60*/  LDL.LU R18, [R1+0xa78] ;  /* 0x000a780001127983 */ /* 0x000f280000300800 */
[----:B------:R-:W4:Y:S04]  /*38a70*/  LDL.LU R19, [R1+0xa7c] ;  /* 0x000a7c0001137983 */ /* 0x000f280000300800 */
[----:B------:R-:W-:Y:S04]  /*38a80*/  STL [R1+0x2e28], R3 ;  /* 0x002e280301007387 */ /* 0x000fe80000100800 */
[----:B------:R-:W-:Y:S01]  /*38a90*/  STL [R1+0x2e24], R252 ;  /* 0x002e24fc01007387 */ /* 0x000fe20000100800 */
[----:B--2---:R-:W-:Y:S07]  /*38aa0*/  HMMA.1688.F32.TF32 R20, R224, R140, R232 ;  /* 0x0000008ce014723c */ /* 0x004fee00000810e8 */
[----:B------:R-:W-:Y:S01]  /*38ab0*/  IMAD.MOV.U32 R232, RZ, RZ, R130 ;  /* 0x000000ffffe87224 */ /* 0x000fe200078e0082 */
[----:B------:R-:W-:Y:S01]  /*38ac0*/  MOV R233, R135 ;  /* 0x0000008700e97202 */ /* 0x000fe20000000f00 */
[----:B------:R-:W-:-:S02]  /*38ad0*/  IMAD.MOV.U32 R234, RZ, RZ, R139 ;  /* 0x000000ffffea7224 */ /* 0x000fc400078e008b */
[----:B------:R-:W-:Y:S11]  /*38ae0*/  IMAD.MOV.U32 R235, RZ, RZ, R134 ;  /* 0x000000ffffeb7224 */ /* 0x000ff600078e0086 */
[----:B------:R-:W-:Y:S01]  /*38af0*/  @!UPT UIADD3 URZ, URZ, URZ, URZ ;  /* 0x0000003f3f3ff290 */ /* 0x000fe2000fffe03f */
[----:B------:R3:W-:Y:S04]  /*38b00*/  STL.64 [R1+0xd00], R20 ;  /* 0x000d001401007387 */ /* 0x0007e80000100a00 */
[----:B------:R-:W2:Y:S04]  /*38b10*/  LDL.LU R192, [R1+0xa40] ;  /* 0x000a400001c07983 */ /* 0x000ea80000300800 */
[----:B------:R-:W2:Y:S04]  /*38b20*/  LDL.LU R193, [R1+0xa44] ;  /* 0x000a440001c17983 */ /* 0x000ea80000300800 */
[----:B------:R-:W2:Y:S04]  /*38b30*/  LDL.LU R194, [R1+0xa48] ;  /* 0x000a480001c27983 */ /* 0x000ea80000300800 */
[----:B------:R-:W2:Y:S04]  /*38b40*/  LDL.LU R195, [R1+0xa4c] ;  /* 0x000a4c0001c37983 */ /* 0x000ea80000300800 */
[----:B------:R-:W2:Y:S04]  /*38b50*/  LDL.LU R130, [R1+0x3124] ;  /* 0x0031240001827983 */ /* 0x000ea80000300800 */
[----:B------:R-:W4:Y:S04]  /*38b60*/  LDL.LU R135, [R1+0x3120] ;  /* 0x0031200001877983 */ /* 0x000f280000300800 */
[----:B------:R-:W4:Y:S04]  /*38b70*/  LDL.LU R139, [R1+0x311c] ;  /* 0x00311c00018b7983 */ /* 0x000f280000300800 */
[----:B------:R-:W4:Y:S01]  /*38b80*/  LDL.LU R134, [R1+0x3118] ;  /* 0x0031180001867983 */ /* 0x000f220000300800 */
[----:B------:R-:W-:Y:S01]  /*38b90*/  MOV R229, R142 ;  /* 0x0000008e00e57202 */ /* 0x000fe20000000f00 */
[----:B------:R-:W-:-:S02]  /*38ba0*/  IMAD.MOV.U32 R230, RZ, RZ, R143 ;  /* 0x000000ffffe67224 */ /* 0x000fc400078e008f */
[----:B------:R-:W4:Y:S01]  /*38bb0*/  LDL.LU R228, [R1+0xa30] ;  /* 0x000a300001e47983 */ /* 0x000f220000300800 */
[----:B------:R-:W-:-:S03]  /*38bc0*/  IMAD.MOV.U32 R231, RZ, RZ, R138 ;  /* 0x000000ffffe77224 */ /* 0x000fc600078e008a */
[----:B------:R-:W4:Y:S04]  /*38bd0*/  LDL.LU R142, [R1+0x3114] ;  /* 0x00311400018e7983 */ /* 0x000f280000300800 */
[----:B------:R-:W4:Y:S04]  /*38be0*/  LDL.LU R143, [R1+0x3110] ;  /* 0x00311000018f7983 */ /* 0x000f280000300800 */
[----:B------:R-:W4:Y:S01]  /*38bf0*/  LDL.LU R138, [R1+0x310c] ;  /* 0x00310c00018a7983 */ /* 0x000f220000300800 */
[----:B------:R-:W-:Y:S01]  /*38c00*/  IMAD.MOV.U32 R141, RZ, RZ, R22 ;  /* 0x000000ffff8d7224 */ /* 0x000fe200078e0016 */
[----:B------:R-:W-:-:S02]  /*38c10*/  MOV R140, R23 ;  /* 0x00000017008c7202 */ /* 0x000fc40000000f00 */
[----:B---3--:R-:W-:Y:S07]  /*38c20*/  HMMA.1688.F32.TF32 R20, R224, R144, R240 ;  /* 0x00000090e014723c */ /* 0x008fee00000810f0 */
[----:B------:R-:W-:Y:S01]  /*38c30*/  IMAD.MOV.U32 R240, RZ, RZ, R131 ;  /* 0x000000fffff07224 */ /* 0x000fe200078e0083 */
[----:B------:R-:W-:Y:S01]  /*38c40*/  MOV R242, R127 ;  /* 0x0000007f00f27202 */ /* 0x000fe20000000f00 */
[----:B------:R-:W-:Y:S01]  /*38c50*/  IMAD.MOV.U32 R241, RZ, RZ, R126 ;  /* 0x000000fffff17224 */ /* 0x000fe200078e007e */
[----:B--2---:R-:W-:Y:S01]  /*38c60*/  MOV R239, R130 ;  /* 0x0000008200ef7202 */ /* 0x004fe20000000f00 */
[----:B----4-:R-:W-:Y:S01]  /*38c70*/  IMAD.MOV.U32 R238, RZ, RZ, R135 ;  /* 0x000000ffffee7224 */ /* 0x010fe200078e0087 */
[----:B------:R-:W-:-:S02]  /*38c80*/  MOV R236, R139 ;  /* 0x0000008b00ec7202 */ /* 0x000fc40000000f00 */
[----:B------:R-:W2:Y:S01]  /*38c90*/  LDL.LU R139, [R1+0x3108] ;  /* 0x00310800018b7983 */ /* 0x000ea20000300800 */
[----:B------:R-:W-:-:S03]  /*38ca0*/  IMAD.MOV.U32 R237, RZ, RZ, R134 ;  /* 0x000000ffffed7224 */ /* 0x000fc600078e0086 */
[----:B------:R-:W3:Y:S04]  /*38cb0*/  LDL.LU R134, [R1+0x3104] ;  /* 0x0031040001867983 */ /* 0x000ee80000300800 */
[----:B------:R-:W3:Y:S04]  /*38cc0*/  LDL.LU R135, [R1+0x3100] ;  /* 0x0031000001877983 */ /* 0x000ee80000300800 */
[----:B------:R-:W4:Y:S04]  /*38cd0*/  LDL.LU R130, [R1+0x30fc] ;  /* 0x0030fc0001827983 */ /* 0x000f280000300800 */
[----:B------:R-:W2:Y:S04]  /*38ce0*/  LDL.LU R188, [R1+0xa60] ;  /* 0x000a600001bc7983 */ /* 0x000ea80000300800 */
[----:B------:R-:W2:Y:S04]  /*38cf0*/  LDL.LU R189, [R1+0xa64] ;  /* 0x000a640001bd7983 */ /* 0x000ea80000300800 */
[----:B------:R-:W2:Y:S04]  /*38d00*/  LDL.LU R190, [R1+0xa68] ;  /* 0x000a680001be7983 */ /* 0x000ea80000300800 */
[----:B------:R-:W2:Y:S04]  /*38d10*/  LDL.LU R191, [R1+0xa6c] ;  /* 0x000a6c0001bf7983 */ /* 0x000ea80000300800 */
[----:B------:R-:W4:Y:S04]  /*38d20*/  LDL.LU R131, [R1+0x30f8] ;  /* 0x0030f80001837983 */ /* 0x000f280000300800 */
[----:B------:R-:W2:Y:S04]  /*38d30*/  LDL.LU R126, [R1+0x30f4] ;  /* 0x0030f400017e7983 */ /* 0x000ea80000300800 */
[----:B------:R-:W2:Y:S01]  /*38d40*/  LDL.LU R127, [R1+0x30f0] ;  /* 0x0030f000017f7983 */ /* 0x000ea20000300800 */
[C---:B------:R-:W-:Y:S01]  /*38d50*/  HMMA.1688.F32.TF32 R16, R224.reuse, R148, R16 ;  /* 0x00000094e010723c */ /* 0x040fe20000081010 */
[----:B------:R-:W-:Y:S11]  /*38d60*/  IMAD.MOV.U32 R3, RZ, RZ, R20 ;  /* 0x000000ffff037224 */ /* 0x000ff600078e0014 */
[----:B------:R-:W-:Y:S11]  /*38d70*/  @!UPT UIADD3 URZ, URZ, URZ, URZ ;  /* 0x0000003f3f3ff290 */ /* 0x000ff6000fffe03f */
[----:B------:R-:W-:Y:S01]  /*38d80*/  @!UPT UIADD3 URZ, URZ, URZ, URZ ;  /* 0x0000003f3f3ff290 */ /* 0x000fe2000fffe03f */
[----:B------:R-:W-:Y:S01]  /*38d90*/  IMAD.MOV.U32 R136, RZ, RZ, R16 ;  /* 0x000000ffff887224 */ /* 0x000fe200078e0010 */
[----:B------:R-:W-:Y:S01]  /*38da0*/  MOV R133, R17 ;  /* 0x0000001100857202 */ /* 0x000fe20000000f00 */
[----:B------:R-:W-:Y:S02]  /*38db0*/  IMAD.MOV.U32 R132, RZ, RZ, R18 ;  /* 0x000000ffff847224 */ /* 0x000fe400078e0012 */
[----:B------:R-:W-:Y:S02]  /*38dc0*/  IMAD.MOV.U32 R129, RZ, RZ, R19 ;  /* 0x000000ffff817224 */ /* 0x000fe400078e0013 */
[----:B------:R-:W-:Y:S01]  /*38dd0*/  HMMA.1688.F32.TF32 R16, R224, R152, R192 ;  /* 0x00000098e010723c */ /* 0x000fe200000810c0 */
[----:B------:R-:W-:Y:S01]  /*38de0*/  IMAD.MOV.U32 R252, RZ, RZ, R21 ;  /* 0x000000fffffc7224 */ /* 0x000fe200078e0015 */
[----:B------:R-:W-:Y:S01]  /*38df0*/  MOV R145, R22 ;  /* 0x0000001600917202 */ /* 0x000fe20000000f00 */
[----:B------:R-:W-:Y:S01]  /*38e00*/  IMAD.MOV.U32 R144, RZ, RZ, R23 ;  /* 0x000000ffff907224 */ /* 0x000fe200078e0017 */
[----:B------:R-:W-:Y:S01]  /*38e10*/  LDS R224, [R6+0xc080] ;  /* 0x00c0800006e07984 */ /* 0x000fe20000000800 */
[----:B------:R-:W-:-:S03]  /*38e20*/  IMAD.MOV.U32 R243, RZ, RZ, R5 ;  /* 0x000000fffff37224 */ /* 0x000fc600078e0005 */
[----:B------:R-:W-:Y:S04]  /*38e30*/  LDS R226, [R6+0xe080] ;  /* 0x00e0800006e27984 */ /* 0x000fe80000000800 */
[----:B------:R-:W-:Y:S04]  /*38e40*/  LDS R225, [R7+0xc080] ;  /* 0x00c0800007e17984 */ /* 0x000fe80000000800 */
[----:B------:R-:W1:Y:S08]  /*38e50*/  LDS R227, [R7+0xe080] ;  /* 0x00e0800007e37984 */ /* 0x000e700000000800 */
[----:B------:R-:W-:Y:S01]  /*38e60*/  MOV R128, R16 ;  /* 0x0000001000807202 */ /* 0x000fe20000000f00 */
[----:B------:R-:W-:Y:S01]  /*38e70*/  IMAD.MOV.U32 R125, RZ, RZ, R17 ;  /* 0x000000ffff7d7224 */ /* 0x000fe200078e0011 */
[----:B------:R-:W-:Y:S01]  /*38e80*/  MOV R5, R19 ;  /* 0x0000001300057202 */ /* 0x000fe20000000f00 */
[----:B------:R-:W-:Y:S01]  /*38e90*/  IMAD.MOV.U32 R124, RZ, RZ, R18 ;  /* 0x000000ffff7c7224 */ /* 0x000fe200078e0012 */
[C---:B---3--:R-:W-:Y:S08]  /*38ea0*/  HMMA.1688.F32.TF32 R24, R212.reuse, R134, R228 ;  /* 0x00000086d418723c */ /* 0x048ff000000810e4 */
[C---:B----4-:R-:W-:Y:S08]  /*38eb0*/  HMMA.1688.F32.TF32 R16, R212.reuse, R130, R236 ;  /* 0x00000082d410723c */ /* 0x050ff000000810ec */
[C---:B--2---:R-:W-:Y:S11]  /*38ec0*/  HMMA.1688.F32.TF32 R20, R212.reuse, R126, R188 ;  /* 0x0000007ed414723c */ /* 0x044ff600000810bc */
[----:B------:R-:W-:Y:S11]  /*38ed0*/  @!UPT UIADD3 URZ, URZ, URZ, URZ ;  /* 0x0000003f3f3ff290 */ /* 0x000ff6000fffe03f */
[----:B------:R-:W-:Y:S01]  /*38ee0*/  @!UPT UIADD3 URZ, URZ, URZ, URZ ;  /* 0x0000003f3f3ff290 */ /* 0x000fe2000fffe03f */
[----:B------:R-:W-:Y:S04]  /*38ef0*/  STL.64 [R1+0xad0], R20 ;  /* 0x000ad01401007387 */ /* 0x000fe80000100a00 */
[----:B------:R2:W-:Y:S04]  /*38f00*/  STL.64 [R1+0xad8], R22 ;  /* 0x000ad81601007387 */ /* 0x0005e80000100a00 */
[----:B------:R-:W-:Y:S04]  /*38f10*/  STL.64 [R1+0xab0], R16 ;  /* 0x000ab01001007387 */ /* 0x000fe80000100a00 */
[----:B------:R3:W-:Y:S01]  /*38f20*/  STL.64 [R1+0xab8], R18 ;  /* 0x000ab81201007387 */ /* 0x0007e20000100a00 */
[C---:B--2---:R-:W-:Y:S08]  /*38f30*/  HMMA.1688.F32.TF32 R20, R212.reuse, R138, R232 ;  /* 0x0000008ad414723c */ /* 0x044ff000000810e8 */
[----:B---3--:R-:W-:Y:S01]  /*38f40*/  HMMA.1688.F32.TF32 R16, R212, R142, R240 ;  /* 0x0000008ed410723c */ /* 0x008fe200000810f0 */
[----:B------:R-:W-:Y:S04]  /*38f50*/  STL.64 [R1+0xa90], R24 ;  /* 0x000a901801007387 */ /* 0x000fe80000100a00 */
[----:B------:R-:W-:Y:S04]  /*38f60*/  STL.64 [R1+0xa98], R26 ;  /* 0x000a981a01007387 */ /* 0x000fe80000100a00 */
[----:B------:R-:W2:Y:S01]  /*38f70*/  LDL.LU R228, [R1+0x690] ;  /* 0x0006900001e47983 */ /* 0x000ea20000300800 */
[----:B------:R-:W-:-:S05]  /*38f80*/  IMAD.MOV.U32 R230, RZ, RZ, R150 ;  /* 0x000000ffffe67224 */ /* 0x000fca00078e0096 */
[----:B------:R-:W-:Y:S04]  /*38f90*/  STL.64 [R1+0xa70], R20 ;  /* 0x000a701401007387 */ /* 0x000fe80000100a00 */
[----:B------:R-:W-:Y:S01]  /*38fa0*/  STL.64 [R1+0xa78], R22 ;  /* 0x000a781601007387 */ /* 0x000fe20000100a00 */
[----:B------:R-:W-:-:S03]  /*38fb0*/  IMAD.MOV.U32 R231, RZ, RZ, R154 ;  /* 0x000000ffffe77224 */ /* 0x000fc600078e009a */
[----:B------:R3:W-:Y:S04]  /*38fc0*/  STL.64 [R1+0xa60], R16 ;  /* 0x000a601001007387 */ /* 0x0007e80000100a00 */
[----:B------:R4:W-:Y:S04]  /*38fd0*/  STL.64 [R1+0xa68], R18 ;  /* 0x000a681201007387 */ /* 0x0009e80000100a00 */
[----:B------:R-:W2:Y:S04]  /*38fe0*/  LDL.LU R229, [R1+0x694] ;  /* 0x0006940001e57983 */ /* 0x000ea80000300800 */
[----:B------:R-:W2:Y:S04]  /*38ff0*/  LDL.LU R150, [R1+0x30ec] ;  /* 0x0030ec0001967983 */ /* 0x000ea80000300800 */
[----:B------:R-:W3:Y:S01]  /*39000*/  LDL.LU R154, [R1+0x30e8] ;  /* 0x0030e800019a7983 */ /* 0x000ee20000300800 */
[----:B------:R-:W-:Y:S01]  /*39010*/  MOV R236, R155 ;  /* 0x0000009b00ec7202 */ /* 0x000fe20000000f00 */
[----:B------:R-:W-:-:S02]  /*39020*/  IMAD.MOV.U32 R237, RZ, RZ, R147 ;  /* 0x000000ffffed7224 */ /* 0x000fc400078e0093 */
[----:B------:R-:W4:Y:S01]  /*39030*/  LDL.LU R155, [R1+0x30e4] ;  /* 0x0030e400019b7983 */ /* 0x000f220000300800 */
[----:B------:R-:W-:Y:S01]  /*39040*/  IMAD.MOV.U32 R238, RZ, RZ, R146 ;  /* 0x000000ffffee7224 */ /* 0x000fe200078e0092 */
[----:B------:R-:W-:Y:S02]  /*39050*/  MOV R239, R151 ;  /* 0x0000009700ef7202 */ /* 0x000fe40000000f00 */
[----:B------:R-:W4:Y:S04]  /*39060*/  LDL.LU R147, [R1+0x30e0] ;  /* 0x0030e00001937983 */ /* 0x000f280000300800 */
[----:B------:R-:W4:Y:S04]  /*39070*/  LDL.LU R146, [R1+0x30dc] ;  /* 0x0030dc0001927983 */ /* 0x000f280000300800 */
[----:B------:R-:W4:Y:S04]  /*39080*/  LDL.LU R151, [R1+0x30d8] ;  /* 0x0030d80001977983 */ /* 0x000f280000300800 */
[----:B------:R-:W4:Y:S04]  /*39090*/  LDL.LU R188, [R1+0x730] ;  /* 0x0007300001bc7983 */ /* 0x000f280000300800 */
[----:B------:R-:W4:Y:S01]  /*390a0*/  LDL.LU R189, [R1+0x734] ;  /* 0x0007340001bd7983 */ /* 0x000f220000300800 */
[----:B--2---:R-:W-:-:S02]  /*390b0*/  IMAD.MOV.U32 R191, RZ, RZ, R150 ;  /* 0x000000ffffbf7224 */ /* 0x004fc400078e0096 */
[----:B---3--:R-:W-:Y:S02]  /*390c0*/  IMAD.MOV.U32 R190, RZ, RZ, R154 ;  /* 0x000000ffffbe7224 */ /* 0x008fe400078e009a */
[----:B------:R-:W2:Y:S04]  /*390d0*/  LDL.LU R154, [R1+0x30d4] ;  /* 0x0030d400019a7983 */ /* 0x000ea80000300800 */
[----:B------:R-:W3:Y:S04]  /*390e0*/  LDL.LU R150, [R1+0x30d0] ;  /* 0x0030d00001967983 */ /* 0x000ee80000300800 */
[----:B------:R-:W3:Y:S04]  /*390f0*/  LDL.LU R16, [R1+0x780] ;  /* 0x0007800001107983 */ /* 0x000ee80000300800 */
[----:B------:R-:W3:Y:S04]  /*39100*/  LDL.LU R17, [R1+0x784] ;  /* 0x0007840001117983 */ /* 0x000ee80000300800 */
[----:B----4-:R-:W4:Y:S04]  /*39110*/  LDL.LU R18, [R1+0x788] ;  /* 0x0007880001127983 */ /* 0x010f280000300800 */
[----:B------:R-:W4:Y:S04]  /*39120*/  LDL.LU R19, [R1+0x78c] ;  /* 0x00078c0001137983 */ /* 0x000f280000300800 */
[----:B------:R-:W4:Y:S04]  /*39130*/  LDL.LU R20, [R1+0x7a0] ;  /* 0x0007a00001147983 */ /* 0x000f280000300800 */
[----:B------:R-:W4:Y:S01]  /*39140*/  LDL.LU R21, [R1+0x7a4] ;  /* 0x0007a40001157983 */ /* 0x000f220000300800 */
[----:B--2---:R-:W-:Y:S01]  /*39150*/  IMAD.MOV.U32 R23, RZ, RZ, R154 ;  /* 0x000000ffff177224 */ /* 0x004fe200078e009a */
[----:B---3--:R-:W-:-:S02]  /*39160*/  MOV R22, R150 ;  /* 0x0000009600167202 */ /* 0x008fc40000000f00 */
[----:B------:R-:W2:Y:S04]  /*39170*/  LDL.LU R150, [R1+0x30cc] ;  /* 0x0030cc0001967983 */ /* 0x000ea80000300800 */
[----:B------:R-:W3:Y:S04]  /*39180*/  LDL.LU R154, [R1+0x30c8] ;  /* 0x0030c800019a7983 */ /* 0x000ee80000300800 */
[----:B------:R-:W1:Y:S04]  /*39190*/  LDL.LU R24, [R1+0x7c0] ;  /* 0x0007c00001187983 */ /* 0x000e680000300800 */
[----:B------:R-:W1:Y:S04]  /*391a0*/  LDL.LU R25, [R1+0x7c4] ;  /* 0x0007c40001197983 */ /* 0x000e680000300800 */
[----:B------:R-:W1:Y:S04]  /*391b0*/  LDL.LU R26, [R1+0x7c8] ;  /* 0x0007c800011a7983 */ /* 0x000e680000300800 */
[----:B------:R-:W1:Y:S04]  /*391c0*/  LDL.LU R27, [R1+0x7cc] ;  /* 0x0007cc00011b7983 */ /* 0x000e680000300800 */
        /* <DEDUP_REMOVED lines=71> */
[----:B---3--:R-:W-:-:S03]  /*39640*/  IMAD.MOV.U32 R30, RZ, RZ, R154 ;  /* 0x000000ffff1e7224 */ /* 0x008fc600078e009a */
[----:B------:R-:W3:Y:S01]  /*39650*/  LDL.LU R47, [R1+0x86c] ;  /* 0x00086c00012f7983 */ /* 0x000ee20000300800 */
[----:B--2---:R-:W-:-:S03]  /*39660*/  MOV R31, R150 ;  /* 0x00000096001f7202 */ /* 0x004fc60000000f00 */
[----:B------:R-:W2:Y:S01]  /*39670*/  LDL.LU R28, [R1+0x7e0] ;  /* 0x0007e000011c7983 */ /* 0x000ea20000300800 */
[----:B------:R-:W-:-:S03]  /*39680*/  IMAD.MOV.U32 R192, RZ, RZ, R151 ;  /* 0x000000ffffc07224 */ /* 0x000fc600078e0097 */
[----:B------:R-:W2:Y:S01]  /*39690*/  LDL.LU R29, [R1+0x7e4] ;  /* 0x0007e400011d7983 */ /* 0x000ea20000300800 */
[----:B------:R-:W-:-:S03]  /*396a0*/  IMAD.MOV.U32 R193, RZ, RZ, R146 ;  /* 0x000000ffffc17224 */ /* 0x000fc600078e0092 */
[----:B------:R-:W2:Y:S01]  /*396b0*/  LDL.LU R154, [R1+0x30c4] ;  /* 0x0030c400019a7983 */ /* 0x000ea20000300800 */
[----:B------:R-:W-:-:S03]  /*396c0*/  MOV R194, R147 ;  /* 0x0000009300c27202 */ /* 0x000fc60000000f00 */
[----:B------:R-:W2:Y:S04]  /*396d0*/  LDL.LU R150, [R1+0x30c0] ;  /* 0x0030c00001967983 */ /* 0x000ea80000300800 */
[----:B------:R-:W2:Y:S04]  /*396e0*/  LDL.LU R151, [R1+0x30bc] ;  /* 0x0030bc0001977983 */ /* 0x000ea80000300800 */
[----:B------:R-:W4:Y:S01]  /*396f0*/  LDL.LU R146, [R1+0x30b8] ;  /* 0x0030b80001927983 */ /* 0x000f220000300800 */
[----:B------:R-:W-:-:S03]  /*39700*/  IMAD.MOV.U32 R195, RZ, RZ, R155 ;  /* 0x000000ffffc37224 */ /* 0x000fc600078e009b */
[----:B------:R-:W4:Y:S04]  /*39710*/  LDL.LU R147, [R1+0x30b4] ;  /* 0x0030b40001937983 */ /* 0x000f280000300800 */
[----:B------:R-:W2:Y:S04]  /*39720*/  LDL.LU R155, [R1+0x30b0] ;  /* 0x0030b000019b7983 */ /* 0x000ea80000300800 */
[----:B------:R-:W2:Y:S04]  /*39730*/  LDL.LU R232, [R1+0x660] ;  /* 0x0006600001e87983 */ /* 0x000ea80000300800 */
[----:B------:R-:W3:Y:S04]  /*39740*/  LDL.LU R233, [R1+0x664] ;  /* 0x0006640001e97983 */ /* 0x000ee80000300800 */
[----:B------:R-:W3:Y:S04]  /*39750*/  LDL.LU R234, [R1+0x668] ;  /* 0x0006680001ea7983 */ /* 0x000ee80000300800 */
[----:B------:R-:W3:Y:S01]  /*39760*/  LDL.LU R235, [R1+0x66c] ;  /* 0x00066c0001eb7983 */ /* 0x000ee20000300800 */
[C---:B----4-:R-:W-:Y:S08]  /*39770*/  HMMA.1688.F32.TF32 R100, R212.reuse, R146, R96 ;  /* 0x00000092d464723c */ /* 0x050ff00000081060 */
[C---:B--2---:R-:W-:Y:S08]  /*39780*/  HMMA.1688.F32.TF32 R96, R212.reuse, R150, R92 ;  /* 0x00000096d460723c */ /* 0x044ff0000008105c */
[----:B------:R-:W-:Y:S01]  /*39790*/  HMMA.1688.F32.TF32 R92, R212, R154, R88 ;  /* 0x0000009ad45c723c */ /* 0x000fe20000081058 */
[----:B------:R-:W-:Y:S04]  /*397a0*/  LDS R212, [R2+0xc100] ;  /* 0x00c1000002d47984 */ /* 0x000fe80000000800 */
[----:B------:R-:W-:Y:S03]  /*397b0*/  LDS R214, [R2+0xe100] ;  /* 0x00e1000002d67984 */ /* 0x000fe60000000800 */
[C---:B------:R-:W-:Y:S01]  /*397c0*/  HMMA.1688.F32.TF32 R88, R216.reuse, R126, R84 ;  /* 0x0000007ed858723c */ /* 0x040fe20000081054 */
[----:B------:R-:W-:Y:S04]  /*397d0*/  STL.64 [R1+0xa40], R100 ;  /* 0x000a406401007387 */ /* 0x000fe80000100a00 */
[----:B------:R-:W-:Y:S03]  /*397e0*/  LDS R213, [R0+0xc100] ;  /* 0x00c1000000d57984 */ /* 0x000fe60000000800 */
[C---:B------:R-:W-:Y:S01]  /*397f0*/  HMMA.1688.F32.TF32 R84, R216.reuse, R130, R80 ;  /* 0x00000082d854723c */ /* 0x040fe20000081050 */
[----:B------:R-:W2:Y:S07]  /*39800*/  LDS R215, [R0+0xe100] ;  /* 0x00e1000000d77984 */ /* 0x000eae0000000800 */
[C---:B------:R-:W-:Y:S08]  /*39810*/  HMMA.1688.F32.TF32 R80, R216.reuse, R134, R76 ;  /* 0x00000086d850723c */ /* 0x040ff0000008104c */
[C---:B------:R-:W-:Y:S08]  /*39820*/  HMMA.1688.F32.TF32 R76, R216.reuse, R138, R72 ;  /* 0x0000008ad84c723c */ /* 0x040ff00000081048 */
[C---:B------:R-:W-:Y:S08]  /*39830*/  HMMA.1688.F32.TF32 R72, R216.reuse, R142, R68 ;  /* 0x0000008ed848723c */ /* 0x040ff00000081044 */
[C---:B------:R-:W-:Y:S01]  /*39840*/  HMMA.1688.F32.TF32 R68, R216.reuse, R146, R64 ;  /* 0x00000092d844723c */ /* 0x040fe20000081040 */
[----:B------:R-:W-:Y:S07]  /*39850*/  STL.64 [R1+0xa48], R102 ;  /* 0x000a486601007387 */ /* 0x000fee0000100a00 */
[C---:B------:R-:W-:Y:S01]  /*39860*/  HMMA.1688.F32.TF32 R64, R216.reuse, R150, R60 ;  /* 0x00000096d840723c */ /* 0x040fe2000008103c */
[----:B------:R-:W-:Y:S07]  /*39870*/  STL.64 [R1+0xa30], R96 ;  /* 0x000a306001007387 */ /* 0x000fee0000100a00 */
[----:B------:R-:W-:Y:S01]  /*39880*/  HMMA.1688.F32.TF32 R60, R216, R154, R56 ;  /* 0x0000009ad83c723c */ /* 0x000fe20000081038 */
[----:B------:R-:W-:Y:S04]  /*39890*/  STL.64 [R1+0xa38], R98 ;  /* 0x000a386201007387 */ /* 0x000fe80000100a00 */
[----:B------:R-:W-:Y:S03]  /*398a0*/  LDS R216, [R6+0xc100] ;  /* 0x00c1000006d87984 */ /* 0x000fe60000000800 */
        /* <DEDUP_REMOVED lines=22> */
[----:B------:R4:W-:Y:S04]  /*39a10*/  STL.64 [R1+0xa08], R58 ;  /* 0x000a083a01007387 */ /* 0x0009e80000100a00 */
[----:B------:R-:W-:Y:S04]  /*39a20*/  STL.64 [R1+0x9f0], R52 ;  /* 0x0009f03401007387 */ /* 0x000fe80000100a00 */
[----:B------:R3:W-:Y:S04]  /*39a30*/  STL.64 [R1+0x9f8], R54 ;  /* 0x0009f83601007387 */ /* 0x0007e80000100a00 */
[----:B------:R-:W2:Y:S04]  /*39a40*/  LDL.LU R241, [R1+0x724] ;  /* 0x0007240001f17983 */ /* 0x000ea80000300800 */
[----:B------:R-:W2:Y:S04]  /*39a50*/  LDL.LU R242, [R1+0x728] ;  /* 0x0007280001f27983 */ /* 0x000ea80000300800 */
[----:B------:R-:W2:Y:S01]  /*39a60*/  LDL.LU R243, [R1+0x72c] ;  /* 0x00072c0001f37983 */ /* 0x000ea20000300800 */
[C---:B----4-:R-:W-:Y:S03]  /*39a70*/  HMMA.1688.F32.TF32 R56, R220.reuse, R134, R48 ;  /* 0x00000086dc38723c */ /* 0x050fe60000081030 */
[----:B------:R-:W-:Y:S04]  /*39a80*/  LDS R218, [R6+0xe100] ;  /* 0x00e1000006da7984 */ /* 0x000fe80000000800 */
[----:B------:R-:W-:Y:S01]  /*39a90*/  LDS R217, [R7+0xc100] ;  /* 0x00c1000007d97984 */ /* 0x000fe20000000800 */
[C---:B---3--:R-:W-:Y:S03]  /*39aa0*/  HMMA.1688.F32.TF32 R52, R220.reuse, R138, R44 ;  /* 0x0000008adc34723c */ /* 0x048fe6000008102c */
[----:B------:R-:W-:Y:S05]  /*39ab0*/  LDS R219, [R7+0xe100] ;  /* 0x00e1000007db7984 */ /* 0x000fea0000000800 */
[C---:B------:R-:W-:Y:S08]  /*39ac0*/  HMMA.1688.F32.TF32 R48, R220.reuse, R142, R40 ;  /* 0x0000008edc30723c */ /* 0x040ff00000081028 */
[C---:B------:R-:W-:Y:S08]  /*39ad0*/  HMMA.1688.F32.TF32 R44, R220.reuse, R146, R36 ;  /* 0x00000092dc2c723c */ /* 0x040ff00000081024 */
[C---:B------:R-:W-:Y:S08]  /*39ae0*/  HMMA.1688.F32.TF32 R40, R220.reuse, R150, R32 ;  /* 0x00000096dc28723c */ /* 0x040ff00000081020 */
[----:B------:R-:W-:Y:S01]  /*39af0*/  HMMA.1688.F32.TF32 R36, R220, R154, R28 ;  /* 0x0000009adc24723c */ /* 0x000fe2000008101c */
[----:B------:R-:W-:Y:S04]  /*39b00*/  STL.64 [R1+0x9e0], R56 ;  /* 0x0009e03801007387 */ /* 0x000fe80000100a00 */
[----:B------:R-:W-:Y:S03]  /*39b10*/  LDS R220, [R2+0xc180] ;  /* 0x00c1800002dc7984 */ /* 0x000fe60000000800 */
[C---:B-1----:R-:W-:Y:S01]  /*39b20*/  HMMA.1688.F32.TF32 R32, R224.reuse, R126, R24 ;  /* 0x0000007ee020723c */ /* 0x042fe20000081018 */
[----:B------:R-:W-:Y:S04]  /*39b30*/  LDS R222, [R2+0xe180] ;  /* 0x00e1800002de7984 */ /* 0x000fe80000000800 */
[----:B------:R-:W-:Y:S03]  /*39b40*/  LDS R221, [R0+0xc180] ;  /* 0x00c1800000dd7984 */ /* 0x000fe60000000800 */
[C---:B------:R-:W-:Y:S01]  /*39b50*/  HMMA.1688.F32.TF32 R28, R224.reuse, R130, R20 ;  /* 0x00000082e01c723c */ /* 0x040fe20000081014 */
[----:B------:R-:W1:Y:S07]  /*39b60*/  LDS R223, [R0+0xe180] ;  /* 0x00e1800000df7984 */ /* 0x000e6e0000000800 */
[C---:B------:R-:W-:Y:S01]  /*39b70*/  HMMA.1688.F32.TF32 R24, R224.reuse, R134, R16 ;  /* 0x00000086e018723c */ /* 0x040fe20000081010 */
[----:B------:R-:W-:Y:S07]  /*39b80*/  STL.64 [R1+0x9e8], R58 ;  /* 0x0009e83a01007387 */ /* 0x000fee0000100a00 */
        /* <DEDUP_REMOVED lines=20> */
[C---:B---3--:R-:W-:Y:S03]  /*39cd0*/  HMMA.1688.F32.TF32 R24, R224.reuse, R146, R236 ;  /* 0x00000092e018723c */ /* 0x048fe600000810ec */
[----:B------:R-:W-:Y:S04]  /*39ce0*/  STL.64 [R1+0x1270], R16 ;  /* 0x0012701001007387 */ /* 0x000fe80000100a00 */
[----:B------:R3:W-:Y:S01]  /*39cf0*/  STL.64 [R1+0x1278], R18 ;  /* 0x0012781201007387 */ /* 0x0007e20000100a00 */
[C---:B----4-:R-:W-:Y:S08]  /*39d00*/  HMMA.1688.F32.TF32 R20, R224.reuse, R150, R228 ;  /* 0x00000096e014723c */ /* 0x050ff000000810e4 */
[----:B---3--:R-:W-:Y:S01]  /*39d10*/  HMMA.1688.F32.TF32 R16, R224, R154, R232 ;  /* 0x0000009ae010723c */ /* 0x008fe200000810e8 */
[----:B------:R-:W-:Y:S04]  /*39d20*/  LDS R224, [R6+0xc180] ;  /* 0x00c1800006e07984 */ /* 0x000fe80000000800 */
[----:B------:R-:W-:Y:S04]  /*39d30*/  LDS R226, [R6+0xe180] ;  /* 0x00e1800006e27984 */ /* 0x000fe80000000800 */
[----:B------:R-:W-:Y:S04]  /*39d40*/  STL.64 [R1+0x1260], R24 ;  /* 0x0012601801007387 */ /* 0x000fe80000100a00 */
[----:B------:R-:W-:Y:S04]  /*39d50*/  STL.64 [R1+0x1268], R26 ;  /* 0x0012681a01007387 */ /* 0x000fe80000100a00 */
[----:B------:R-:W-:Y:S04]  /*39d60*/  STL.64 [R1+0x1250], R20 ;  /* 0x0012501401007387 */ /* 0x000fe80000100a00 */
[----:B------:R-:W-:Y:S04]  /*39d70*/  STL.64 [R1+0x1258], R22 ;  /* 0x0012581601007387 */ /* 0x000fe80000100a00 */
[----:B------:R-:W-:Y:S04]  /*39d80*/  STL.64 [R1+0x1240], R16 ;  /* 0x0012401001007387 */ /* 0x000fe80000100a00 */
[----:B------:R2:W-:Y:S04]  /*39d90*/  STL.64 [R1+0x1248], R18 ;  /* 0x0012481201007387 */ /* 0x0005e80000100a00 */
[----:B------:R-:W3:Y:S04]  /*39da0*/  LDL.LU R232, [R1+0x3a0] ;  /* 0x0003a00001e87983 */ /* 0x000ee80000300800 */
[----:B------:R-:W-:Y:S04]  /*39db0*/  LDS R225, [R7+0xc180] ;  /* 0x00c1800007e17984 */ /* 0x000fe80000000800 */
[----:B------:R-:W4:Y:S01]  /*39dc0*/  LDS R227, [R7+0xe180] ;  /* 0x00e1800007e37984 */ /* 0x000f220000000800 */
[-C--:B--2---:R-:W-:Y:S11]  /*39dd0*/  HMMA.1688.F32.TF32 R16, R212, R126.reuse, R240 ;  /* 0x0000007ed410723c */ /* 0x084ff600000810f0 */
[----:B------:R-:W-:Y:S11]  /*39de0*/  @!UPT UIADD3 URZ, URZ, URZ, URZ ;  /* 0x0000003f3f3ff290 */ /* 0x000ff6000fffe03f */
[----:B------:R-:W-:Y:S01]  /*39df0*/  @!UPT UIADD3 URZ, URZ, URZ, URZ ;  /* 0x0000003f3f3ff290 */ /* 0x000fe2000fffe03f */
        /* <DEDUP_REMOVED lines=17> */
[----:B--2---:R-:W2:Y:S04]  /*39f10*/  LDL.LU R16, [R1+0x490] ;  /* 0x0004900001107983 */ /* 0x004ea80000300800 */
[----:B------:R-:W2:Y:S04]  /*39f20*/  LDL.LU R17, [R1+0x494] ;  /* 0x0004940001117983 */ /* 0x000ea80000300800 */
[----:B-1----:R-:W2:Y:S04]  /*39f30*/  LDL.LU R18, [R1+0x498] ;  /* 0x0004980001127983 */ /* 0x002ea80000300800 */
        /* <DEDUP_REMOVED lines=105> */
[----:B--2---:R-:W-:Y:S08]  /*3a5d0*/  HMMA.1688.F32.TF32 R52, R220, R126, R52 ;  /* 0x0000007edc34723c */ /* 0x004ff00000081034 */
[----:B---3--:R-:W-:Y:S08]  /*3a5e0*/  HMMA.1688.F32.TF32 R60, R216, R150, R60 ;  /* 0x00000096d83c723c */ /* 0x008ff0000008103c */
[----:B------:R-:W-:Y:S08]  /*3a5f0*/  HMMA.1688.F32.TF32 R48, R220, R130, R48 ;  /* 0x00000082dc30723c */ /* 0x000ff00000081030 */
[C---:B----4-:R-:W-:Y:S08]  /*3a600*/  HMMA.1688.F32.TF32 R64, R216.reuse, R146, R64 ;  /* 0x00000092d840723c */ /* 0x050ff00000081040 */
[C---:B------:R-:W-:Y:S08]  /*3a610*/  HMMA.1688.F32.TF32 R68, R216.reuse, R142, R68 ;  /* 0x0000008ed844723c */ /* 0x040ff00000081044 */
        /* <DEDUP_REMOVED lines=13> */
[----:B------:R-:W-:Y:S04]  /*3a6f0*/  LDS R212, [R2+0xc200] ;  /* 0x00c2000002d47984 */ /* 0x000fe80000000800 */
[----:B------:R-:W-:Y:S04]  /*3a700*/  LDS R214, [R2+0xe200] ;  /* 0x00e2000002d67984 */ /* 0x000fe80000000800 */
[----:B-1----:R-:W2:Y:S04]  /*3a710*/  LDL.LU.64 R114, [R1+0x30a8] ;  /* 0x0030a80001727983 */ /* 0x002ea80000300a00 */
[----:B------:R-:W2:Y:S01]  /*3a720*/  LDL.LU.64 R112, [R1+0x30a0] ;  /* 0x0030a00001707983 */ /* 0x000ea20000300a00 */
[----:B------:R-:W-:Y:S03]  /*3a730*/  HMMA.1688.F32.TF32 R72, R216, R138, R72 ;  /* 0x0000008ad848723c */ /* 0x000fe60000081048 */
[----:B------:R-:W-:Y:S04]  /*3a740*/  STL.64 [R1+0x870], R108 ;  /* 0x0008706c01007387 */ /* 0x000fe80000100a00 */
[----:B------:R1:W-:Y:S01]  /*3a750*/  STL.64 [R1+0x878], R110 ;  /* 0x0008786e01007387 */ /* 0x0003e20000100a00 */
[----:B------:R-:W-:Y:S03]  /*3a760*/  HMMA.1688.F32.TF32 R44, R220, R134, R44 ;  /* 0x00000086dc2c723c */ /* 0x000fe6000008102c */
[----:B------:R-:W-:Y:S04]  /*3a770*/  LDS R213, [R0+0xc200] ;  /* 0x00c2000000d57984 */ /* 0x000fe80000000800 */
[----:B------:R-:W-:Y:S04]  /*3a780*/  LDS R215, [R0+0xe200] ;  /* 0x00e2000000d77984 */ /* 0x000fe80000000800 */
[----:B-1----:R-:W3:Y:S04]  /*3a790*/  LDL.LU.64 R110, [R1+0x3098] ;  /* 0x00309800016e7983 */ /* 0x002ee80000300a00 */
[----:B------:R-:W3:Y:S04]  /*3a7a0*/  LDL.LU.64 R108, [R1+0x3090] ;  /* 0x00309000016c7983 */ /* 0x000ee80000300a00 */
[----:B------:R-:W-:Y:S04]  /*3a7b0*/  STL.64 [R1+0x860], R104 ;  /* 0x0008606801007387 */ /* 0x000fe80000100a00 */
[----:B------:R1:W-:Y:S01]  /*3a7c0*/  STL.64 [R1+0x868], R106 ;  /* 0x0008686a01007387 */ /* 0x0003e20000100a00 */
[----:B------:R-:W-:Y:S03]  /*3a7d0*/  HMMA.1688.F32.TF32 R56, R216, R154, R56 ;  /* 0x0000009ad838723c */ /* 0x000fe60000081038 */
[----:B------:R-:W-:Y:S04]  /*3a7e0*/  LDS R216, [R6+0xc200] ;  /* 0x00c2000006d87984 */ /* 0x000fe80000000800 */
[----:B------:R-:W-:Y:S04]  /*3a7f0*/  LDS R218, [R6+0xe200] ;  /* 0x00e2000006da7984 */ /* 0x000fe80000000800 */
[----:B-1----:R-:W4:Y:S04]  /*3a800*/  LDL.LU.64 R106, [R1+0x3088] ;  /* 0x00308800016a7983 */ /* 0x002f280000300a00 */
[----:B------:R-:W4:Y:S04]  /*3a810*/  LDL.LU.64 R104, [R1+0x3080] ;  /* 0x0030800001687983 */ /* 0x000f280000300a00 */
[----:B------:R-:W-:Y:S04]  /*3a820*/  STL.64 [R1+0x850], R100 ;  /* 0x0008506401007387 */ /* 0x000fe80000100a00 */
[----:B------:R1:W-:Y:S01]  /*3a830*/  STL.64 [R1+0x858], R102 ;  /* 0x0008586601007387 */ /* 0x0003e20000100a00 */
[C---:B------:R-:W-:Y:S03]  /*3a840*/  HMMA.1688.F32.TF32 R40, R220.reuse, R138, R40 ;  /* 0x0000008adc28723c */ /* 0x040fe60000081028 */
[----:B------:R-:W-:Y:S04]  /*3a850*/  LDS R217, [R7+0xc200] ;  /* 0x00c2000007d97984 */ /* 0x000fe80000000800 */
[----:B------:R-:W-:Y:S04]  /*3a860*/  LDS R219, [R7+0xe200] ;  /* 0x00e2000007db7984 */ /* 0x000fe80000000800 */
[----:B-1----:R-:W2:Y:S04]  /*3a870*/  LDL.LU.64 R102, [R1+0x3078] ;  /* 0x0030780001667983 */ /* 0x002ea80000300a00 */
[----:B------:R-:W2:Y:S04]  /*3a880*/  LDL.LU.64 R100, [R1+0x3070] ;  /* 0x0030700001647983 */ /* 0x000ea80000300a00 */
[----:B------:R-:W-:Y:S04]  /*3a890*/  STL.64 [R1+0x840], R96 ;  /* 0x0008406001007387 */ /* 0x000fe80000100a00 */
        /* <DEDUP_REMOVED lines=49> */
[----:B------:R-:W-:Y:S04]  /*3abb0*/  LDS R220, [R2+0xc280] ;  /* 0x00c2800002dc7984 */ /* 0x000fe80000000800 */
[----:B------:R-:W-:Y:S02]  /*3abc0*/  LDS R222, [R2+0xe280] ;  /* 0x00e2800002de7984 */ /* 0x000fe40000000800 */
[C---:B-1----:R-:W-:Y:S02]  /*3abd0*/  HMMA.1688.F32.TF32 R16, R224.reuse, R142, R236 ;  /* 0x0000008ee010723c */ /* 0x042fe400000810ec */
[----:B------:R-:W-:Y:S04]  /*3abe0*/  LDS R221, [R0+0xc280] ;  /* 0x00c2800000dd7984 */ /* 0x000fe80000000800 */
[----:B------:R-:W1:Y:S04]  /*3abf0*/  LDS R223, [R0+0xe280] ;  /* 0x00e2800000df7984 */ /* 0x000e680000000800 */
[----:B------:R-:W-:Y:S04]  /*3ac00*/  STL.64 [R1+0x1190], R24 ;  /* 0x0011901801007387 */ /* 0x000fe80000100a00 */
[----:B------:R1:W-:Y:S04]  /*3ac10*/  STL.64 [R1+0x1198], R26 ;  /* 0x0011981a01007387 */ /* 0x0003e80000100a00 */
[----:B------:R-:W-:Y:S04]  /*3ac20*/  STL.64 [R1+0x1180], R20 ;  /* 0x0011801401007387 */ /* 0x000fe80000100a00 */
[----:B------:R1:W-:Y:S02]  /*3ac30*/  STL.64 [R1+0x1188], R22 ;  /* 0x0011881601007387 */ /* 0x0003e40000100a00 */
[C---:B-1----:R-:W-:Y:S02]  /*3ac40*/  HMMA.1688.F32.TF32 R24, R224.reuse, R146, R228 ;  /* 0x00000092e018723c */ /* 0x042fe400000810e4 */
[----:B------:R-:W-:Y:S04]  /*3ac50*/  STL.64 [R1+0x1170], R16 ;  /* 0x0011701001007387 */ /* 0x000fe80000100a00 */
[----:B------:R1:W-:Y:S02]  /*3ac60*/  STL.64 [R1+0x1178], R18 ;  /* 0x0011781201007387 */ /* 0x0003e40000100a00 */
[C---:B------:R-:W-:Y:S08]  /*3ac70*/  HMMA.1688.F32.TF32 R20, R224.reuse, R150, R232 ;  /* 0x00000096e014723c */ /* 0x040ff000000810e8 */
[----:B-1----:R-:W-:Y:S01]  /*3ac80*/  HMMA.1688.F32.TF32 R16, R224, R154, R240 ;  /* 0x0000009ae010723c */ /* 0x002fe200000810f0 */
[----:B------:R-:W-:Y:S04]  /*3ac90*/  LDS R224, [R6+0xc280] ;  /* 0x00c2800006e07984 */ /* 0x000fe80000000800 */
[----:B------:R-:W-:Y:S04]  /*3aca0*/  LDS R226, [R6+0xe280] ;  /* 0x00e2800006e27984 */ /* 0x000fe80000000800 */
[----:B------:R-:W-:Y:S04]  /*3acb0*/  STL.64 [R1+0x1160], R24 ;  /* 0x0011601801007387 */ /* 0x000fe80000100a00 */
[----:B------:R-:W-:Y:S04]  /*3acc0*/  STL.64 [R1+0x1168], R26 ;  /* 0x0011681a01007387 */ /* 0x000fe80000100a00 */
[----:B------:R-:W2:Y:S04]  /*3acd0*/  LDL.LU R236, [R1+0x30] ;  /* 0x0000300001ec7983 */ /* 0x000ea80000300800 */
[----:B------:R-:W-:Y:S04]  /*3ace0*/  STL.64 [R1+0x1150], R20 ;  /* 0x0011501401007387 */ /* 0x000fe80000100a00 */
[----:B------:R-:W-:Y:S04]  /*3acf0*/  STL.64 [R1+0x1158], R22 ;  /* 0x0011581601007387 */ /* 0x000fe80000100a00 */
        /* <DEDUP_REMOVED lines=109> */
[C---:B--2---:R-:W-:Y:S03]  /*3b3d0*/  HMMA.1688.F32.TF32 R232, R220.reuse, R138, R232 ;  /* 0x0000008adce8723c */ /* 0x044fe600000810e8 */
[----:B------:R-:W-:Y:S04]  /*3b3e0*/  LDS R225, [R7+0xc280] ;  /* 0x00c2800007e17984 */ /* 0x000fe80000000800 */
[----:B------:R-:W1:Y:S01]  /*3b3f0*/  LDS R227, [R7+0xe280] ;  /* 0x00e2800007e37984 */ /* 0x000e620000000800 */
[----:B---3--:R-:W-:Y:S08]  /*3b400*/  HMMA.1688.F32.TF32 R228, R220, R134, R228 ;  /* 0x00000086dce4723c */ /* 0x008ff000000810e4 */
        /* <DEDUP_REMOVED lines=19> */
[----:B------:R3:W-:Y:S01]  /*3b540*/  STL.64 [R1+0x488], R94 ;  /* 0x0004885e01007387 */ /* 0x0007e20000100a00 */
[C---:B------:R-:W-:Y:S03]  /*3b550*/  HMMA.1688.F32.TF32 R64, R216.reuse, R126, R64 ;  /* 0x0000007ed840723c */ /* 0x040fe60000081040 */
[----:B---3--:R-:W3:Y:S04]  /*3b560*/  LDL.LU.64 R94, [R1+0x3058] ;  /* 0x00305800015e7983 */ /* 0x008ee80000300a00 */
[----:B------:R-:W3:Y:S04]  /*3b570*/  LDL.LU.64 R92, [R1+0x3050] ;  /* 0x00305000015c7983 */ /* 0x000ee80000300a00 */
[----:B------:R-:W-:Y:S04]  /*3b580*/  STL.64 [R1+0x470], R88 ;  /* 0x0004705801007387 */ /* 0x000fe80000100a00 */
[----:B------:R4:W-:Y:S01]  /*3b590*/  STL.64 [R1+0x478], R90 ;  /* 0x0004785a01007387 */ /* 0x0009e20000100a00 */
[C---:B------:R-:W-:Y:S03]  /*3b5a0*/  HMMA.1688.F32.TF32 R56, R216.reuse, R134, R56 ;  /* 0x00000086d838723c */ /* 0x040fe60000081038 */
        /* <DEDUP_REMOVED lines=61> */
[----:B---3--:R-:W2:Y:S04]  /*3b980*/  LDL.LU R218, [R1+0x128] ;  /* 0x0001280001da7983 */ /* 0x008ea80000300800 */
[----:B------:R-:W2:Y:S01]  /*3b990*/  LDL.LU R219, [R1+0x12c] ;  /* 0x00012c0001db7983 */ /* 0x000ea20000300800 */
[C---:B------:R-:W-:Y:S08]  /*3b9a0*/  HMMA.1688.F32.TF32 R32, R220.reuse, R126, R32 ;  /* 0x0000007edc20723c */ /* 0x040ff00000081020 */
[C---:B------:R-:W-:Y:S08]  /*3b9b0*/  HMMA.1688.F32.TF32 R28, R220.reuse, R130, R28 ;  /* 0x00000082dc1c723c */ /* 0x040ff0000008101c */
[C---:B------:R-:W-:Y:S07]  /*3b9c0*/  HMMA.1688.F32.TF32 R240, R220.reuse, R142, R240 ;  /* 0x0000008edcf0723c */ /* 0x040fee00000810f0 */
        /* <DEDUP_REMOVED lines=20> */
[C---:B--2---:R-:W-:Y:S11]  /*3bb10*/  HMMA.1688.F32.TF32 R216, R220.reuse, R146, R216 ;  /* 0x00000092dcd8723c */ /* 0x044ff600000810d8 */
[----:B------:R-:W-:Y:S11]  /*3bb20*/  @!UPT UIADD3 URZ, URZ, URZ, URZ ;  /* 0x0000003f3f3ff290 */ /* 0x000ff6000fffe03f */
[----:B------:R-:W-:Y:S01]  /*3bb30*/  @!UPT UIADD3 URZ, URZ, URZ, URZ ;  /* 0x0000003f3f3ff290 */ /* 0x000fe2000fffe03f */
[----:B------:R-:W-:Y:S04]  /*3bb40*/  STL.64 [R1+0x3b0], R216 ;  /* 0x0003b0d801007387 */ /* 0x000fe80000100a00 */
[----:B------:R1:W-:Y:S02]  /*3bb50*/  STL.64 [R1+0x3b8], R218 ;  /* 0x0003b8da01007387 */ /* 0x0003e40000100a00 */
[C---:B-1----:R-:W-:Y:S08]  /*3bb60*/  HMMA.1688.F32.TF32 R216, R220.reuse, R150, R212 ;  /* 0x00000096dcd8723c */ /* 0x042ff000000810d4 */
[----:B------:R-:W-:Y:S01]  /*3bb70*/  HMMA.1688.F32.TF32 R212, R220, R154, R24 ;  /* 0x0000009adcd4723c */ /* 0x000fe20000081018 */
[----:B------:R-:W-:Y:S04]  /*3bb80*/  LDS R220, [R2+0xc380] ;  /* 0x00c3800002dc7984 */ /* 0x000fe80000000800 */
[----:B------:R-:W-:Y:S03]  /*3bb90*/  LDS R222, [R2+0xe380] ;  /* 0x00e3800002de7984 */ /* 0x000fe60000000800 */
[C---:B------:R-:W-:Y:S01]  /*3bba0*/  HMMA.1688.F32.TF32 R24, R224.reuse, R126, R20 ;  /* 0x0000007ee018723c */ /* 0x040fe20000081014 */
[----:B------:R-:W-:Y:S04]  /*3bbb0*/  LDS R221, [R0+0xc380] ;  /* 0x00c3800000dd7984 */ /* 0x000fe80000000800 */
[----:B------:R-:W-:Y:S03]  /*3bbc0*/  LDS R223, [R0+0xe380] ;  /* 0x00e3800000df7984 */ /* 0x000fe60000000800 */
[C---:B------:R-:W-:Y:S08]  /*3bbd0*/  HMMA.1688.F32.TF32 R20, R224.reuse, R130, R16 ;  /* 0x00000082e014723c */ /* 0x040ff00000081010 */
[C---:B------:R-:W-:Y:S01]  /*3bbe0*/  HMMA.1688.F32.TF32 R16, R224.reuse, R134, R192 ;  /* 0x00000086e010723c */ /* 0x040fe200000810c0 */
        /* <DEDUP_REMOVED lines=13> */
[----:B------:R-:W-:Y:S04]  /*3bcc0*/  LDS R218, [R6+0xe300] ;  /* 0x00e3000006da7984 */ /* 0x000fe80000000800 */
[----:B------:R-:W-:Y:S04]  /*3bcd0*/  LDS R217, [R7+0xc300] ;  /* 0x00c3000007d97984 */ /* 0x000fe80000000800 */
[----:B------:R-:W-:Y:S01]  /*3bce0*/  LDS R219, [R7+0xe300] ;  /* 0x00e3000007db7984 */ /* 0x000fe20000000800 */
[----:B---3--:R-:W-:Y:S03]  /*3bcf0*/  HMMA.1688.F32.TF32 R16, R224, R146, R240 ;  /* 0x00000092e010723c */ /* 0x008fe600000810f0 */
[----:B------:R-:W-:Y:S04]  /*3bd00*/  STL.64 [R1+0x1080], R24 ;  /* 0x0010801801007387 */ /* 0x000fe80000100a00 */
[----:B------:R-:W-:Y:S01]  /*3bd10*/  STL.64 [R1+0x1088], R26 ;  /* 0x0010881a01007387 */ /* 0x000fe20000100a00 */
[----:B------:R-:W-:-:S03]  /*3bd20*/  IMAD.MOV.U32 R240, RZ, RZ, R231 ;  /* 0x000000fffff07224 */ /* 0x000fc600078e00e7 */
[----:B------:R-:W-:Y:S01]  /*3bd30*/  STL.64 [R1+0x1070], R20 ;  /* 0x0010701401007387 */ /* 0x000fe20000100a00 */
[----:B------:R-:W-:-:S03]  /*3bd40*/  MOV R241, R230 ;  /* 0x000000e600f17202 */ /* 0x000fc60000000f00 */
[----:B------:R-:W-:Y:S01]  /*3bd50*/  STL.64 [R1+0x1078], R22 ;  /* 0x0010781601007387 */ /* 0x000fe20000100a00 */
[----:B------:R-:W-:-:S03]  /*3bd60*/  IMAD.MOV.U32 R242, RZ, RZ, R229 ;  /* 0x000000fffff27224 */ /* 0x000fc600078e00e5 */
[----:B------:R-:W2:Y:S01]  /*3bd70*/  LDL.LU R231, [R1+0x2f18] ;  /* 0x002f180001e77983 */ /* 0x000ea20000300800 */
[----:B------:R-:W-:-:S03]  /*3bd80*/  IMAD.MOV.U32 R243, RZ, RZ, R228 ;  /* 0x000000fffff37224 */ /* 0x000fc600078e00e4 */
[----:B------:R-:W-:Y:S04]  /*3bd90*/  STL.64 [R1+0x1060], R16 ;  /* 0x0010601001007387 */ /* 0x000fe80000100a00 */
[----:B------:R1:W-:Y:S04]  /*3bda0*/  STL.64 [R1+0x1068], R18 ;  /* 0x0010681201007387 */ /* 0x0003e80000100a00 */
[----:B------:R-:W3:Y:S04]  /*3bdb0*/  LDL.LU R230, [R1+0x2f14] ;  /* 0x002f140001e67983 */ /* 0x000ee80000300800 */
[----:B------:R-:W2:Y:S04]  /*3bdc0*/  LDL.LU R229, [R1+0x2f10] ;  /* 0x002f100001e57983 */ /* 0x000ea80000300800 */
[----:B------:R-:W2:Y:S01]  /*3bdd0*/  LDL.LU R228, [R1+0x2f0c] ;  /* 0x002f0c0001e47983 */ /* 0x000ea20000300800 */
[----:B-1----:R-:W-:Y:S03]  /*3bde0*/  HMMA.1688.F32.TF32 R16, R224, R150, R232 ;  /* 0x00000096e010723c */ /* 0x002fe600000810e8 */
[----:B------:R-:W3:Y:S11]  /*3bdf0*/  LDL.LU R188, [R1+0x70] ;  /* 0x0000700001bc7983 */ /* 0x000ef60000300800 */
[----:B------:R-:W-:Y:S09]  /*3be00*/  @!UPT UIADD3 URZ, URZ, URZ, URZ ;  /* 0x0000003f3f3ff290 */ /* 0x000ff2000fffe03f */
[----:B------:R1:W-:Y:S04]  /*3be10*/  STL.64 [R1+0x1050], R16 ;  /* 0x0010501001007387 */ /* 0x0003e80000100a00 */
[----:B------:R1:W-:Y:S04]  /*3be20*/  STL.64 [R1+0x1058], R18 ;  /* 0x0010581201007387 */ /* 0x0003e80000100a00 */
[----:B------:R-:W3:Y:S04]  /*3be30*/  LDL.LU R189, [R1+0x74] ;  /* 0x0000740001bd7983 */ /* 0x000ee80000300800 */
[----:B------:R-:W3:Y:S04]  /*3be40*/  LDL.LU R190, [R1+0x78] ;  /* 0x0000780001be7983 */ /* 0x000ee80000300800 */
[----:B------:R-:W4:Y:S04]  /*3be50*/  LDL.LU R191, [R1+0x7c] ;  /* 0x00007c0001bf7983 */ /* 0x000f280000300800 */
[----:B------:R-:W4:Y:S04]  /*3be60*/  LDL.LU R192, [R1+0x80] ;  /* 0x0000800001c07983 */ /* 0x000f280000300800 */
[----:B------:R-:W4:Y:S04]  /*3be70*/  LDL.LU R193, [R1+0x84] ;  /* 0x0000840001c17983 */ /* 0x000f280000300800 */
[----:B------:R-:W4:Y:S01]  /*3be80*/  LDL.LU R194, [R1+0x88] ;  /* 0x0000880001c27983 */ /* 0x000f220000300800 */
[----:B--2---:R-:W-:-:S03]  /*3be90*/  MOV R195, R228 ;  /* 0x000000e400c37202 */ /* 0x004fc60000000f00 */
[----:B------:R-:W2:Y:S04]  /*3bea0*/  LDL.LU R228, [R1+0x2f08] ;  /* 0x002f080001e47983 */ /* 0x000ea80000300800 */
[----:B-1----:R-:W4:Y:S04]  /*3beb0*/  LDL.LU R16, [R1+0x90] ;  /* 0x0000900001107983 */ /* 0x002f280000300800 */
        /* <DEDUP_REMOVED lines=8> */
[----:B------:R-:W4:Y:S01]  /*3bf40*/  LDL.LU R20, [R1+0xa0] ;  /* 0x0000a00001147983 */ /* 0x000f220000300800 */
[----:B---3--:R-:W-:-:S03]  /*3bf50*/  MOV R237, R230 ;  /* 0x000000e600ed7202 */ /* 0x008fc60000000f00 */
[----:B------:R-:W3:Y:S01]  /*3bf60*/  LDL.LU R21, [R1+0xa4] ;  /* 0x0000a40001157983 */ /* 0x000ee20000300800 */
[----:B------:R-:W-:-:S03]  /*3bf70*/  IMAD.MOV.U32 R238, RZ, RZ, R231 ;  /* 0x000000ffffee7224 */ /* 0x000fc600078e00e7 */
[----:B------:R-:W3:Y:S01]  /*3bf80*/  LDL.LU R22, [R1+0xa8] ;  /* 0x0000a80001167983 */ /* 0x000ee20000300800 */
[----:B--2---:R-:W-:-:S03]  /*3bf90*/  IMAD.MOV.U32 R23, RZ, RZ, R228 ;  /* 0x000000ffff177224 */ /* 0x004fc600078e00e4 */
        /* <DEDUP_REMOVED lines=8> */
[----:B------:R-:W3:Y:S01]  /*3c020*/  LDL.LU R235, [R1+0x4c] ;  /* 0x00004c0001eb7983 */ /* 0x000ee20000300800 */
[----:B--2---:R-:W-:Y:S03]  /*3c030*/  HMMA.1688.F32.TF32 R212, R224, R154, R228 ;  /* 0x0000009ae0d4723c */ /* 0x004fe600000810e4 */
[----:B------:R-:W2:Y:S04]  /*3c040*/  LDL.LU R228, [R1+0x50] ;  /* 0x0000500001e47983 */ /* 0x000ea80000300800 */
[----:B------:R-:W-:Y:S04]  /*3c050*/  LDS R224, [R6+0xc380] ;  /* 0x00c3800006e07984 */ /* 0x000fe80000000800 */
[----:B------:R-:W-:Y:S04]  /*3c060*/  LDS R226, [R6+0xe380] ;  /* 0x00e3800006e27984 */ /* 0x000fe80000000800 */
[----:B------:R-:W-:Y:S04]  /*3c070*/  LDS R225, [R7+0xc380] ;  /* 0x00c3800007e17984 */ /* 0x000fe80000000800 */
[----:B------:R-:W-:Y:S04]  /*3c080*/  LDS R227, [R7+0xe380] ;  /* 0x00e3800007e37984 */ /* 0x000fe80000000800 */
[----:B------:R-:W-:Y:S04]  /*3c090*/  STL.64 [R1+0x1040], R212 ;  /* 0x001040d401007387 */ /* 0x000fe80000100a00 */
[----:B------:R-:W-:Y:S04]  /*3c0a0*/  STL.64 [R1+0x1048], R214 ;  /* 0x001048d601007387 */ /* 0x000fe80000100a00 */
[----:B------:R-:W-:Y:S04]  /*3c0b0*/  LDS R212, [R2+0xc300] ;  /* 0x00c3000002d47984 */ /* 0x000fe80000000800 */
[----:B------:R-:W-:Y:S04]  /*3c0c0*/  LDS R214, [R2+0xe300] ;  /* 0x00e3000002d67984 */ /* 0x000fe80000000800 */
[----:B------:R-:W-:Y:S04]  /*3c0d0*/  LDS R213, [R0+0xc300] ;  /* 0x00c3000000d57984 */ /* 0x000fe80000000800 */
[----:B------:R-:W4:Y:S04]  /*3c0e0*/  LDS R215, [R0+0xe300] ;  /* 0x00e3000000d77984 */ /* 0x000f280000000800 */
[----:B------:R-:W2:Y:S04]  /*3c0f0*/  LDL.LU R229, [R1+0x54] ;  /* 0x0000540001e57983 */ /* 0x000ea80000300800 */
[----:B------:R-:W2:Y:S04]  /*3c100*/  LDL.LU R230, [R1+0x58] ;  /* 0x0000580001e67983 */ /* 0x000ea80000300800 */
[----:B------:R-:W2:Y:S01]  /*3c110*/  LDL.LU R231, [R1+0x5c] ;  /* 0x00005c0001e77983 */ /* 0x000ea20000300800 */
        /* <DEDUP_REMOVED lines=29> */
[----:B------:R-:W4:Y:S01]  /*3c2f0*/  LDL.LU.64 R236, [R1+0x2e98] ;  /* 0x002e980001ec7983 */ /* 0x000f220000300a00 */
[C---:B--2---:R-:W-:Y:S08]  /*3c300*/  HMMA.1688.F32.TF32 R228, R212.reuse, R150, R228 ;  /* 0x00000096d4e4723c */ /* 0x044ff000000810e4 */
[----:B------:R-:W-:Y:S08]  /*3c310*/  HMMA.1688.F32.TF32 R212, R212, R154, R232 ;  /* 0x0000009ad4d4723c */ /* 0x000ff000000810e8 */
[C---:B------:R-:W-:Y:S07]  /*3c320*/  HMMA.1688.F32.TF32 R232, R216.reuse, R126, R240 ;  /* 0x0000007ed8e8723c */ /* 0x040fee00000810f0 */
[----:B------:R-:W-:Y:S04]  /*3c330*/  STL.64 [R1+0x180], R228 ;  /* 0x000180e401007387 */ /* 0x000fe80000100a00 */
[----:B------:R-:W-:Y:S04]  /*3c340*/  STL.64 [R1+0x188], R230 ;  /* 0x000188e601007387 */ /* 0x000fe80000100a00 */
[----:B------:R-:W-:Y:S04]  /*3c350*/  STL.64 [R1+0x170], R212 ;  /* 0x000170d401007387 */ /* 0x000fe80000100a00 */
[----:B------:R1:W-:Y:S04]  /*3c360*/  STL.64 [R1+0x178], R214 ;  /* 0x000178d601007387 */ /* 0x0003e80000100a00 */
[----:B------:R-:W-:Y:S04]  /*3c370*/  STL.64 [R1+0x1030], R232 ;  /* 0x001030e801007387 */ /* 0x000fe80000100a00 */
[----:B------:R-:W-:Y:S01]  /*3c380*/  STL.64 [R1+0x1038], R234 ;  /* 0x001038ea01007387 */ /* 0x000fe20000100a00 */
[C---:B---3--:R-:W-:Y:S08]  /*3c390*/  HMMA.1688.F32.TF32 R24, R216.reuse, R150, R24 ;  /* 0x00000096d818723c */ /* 0x048ff00000081018 */
[C---:B----4-:R-:W-:Y:S08]  /*3c3a0*/  HMMA.1688.F32.TF32 R192, R216.reuse, R138, R192 ;  /* 0x0000008ad8c0723c */ /* 0x050ff000000810c0 */
[C---:B-1----:R-:W-:Y:S08]  /*3c3b0*/  HMMA.1688.F32.TF32 R212, R216.reuse, R134, R188 ;  /* 0x00000086d8d4723c */ /* 0x042ff000000810bc */
[C---:B------:R-:W-:Y:S08]  /*3c3c0*/  HMMA.1688.F32.TF32 R188, R216.reuse, R142, R16 ;  /* 0x0000008ed8bc723c */ /* 0x040ff00000081010 */
[C---:B------:R-:W-:Y:S08]  /*3c3d0*/  HMMA.1688.F32.TF32 R16, R216.reuse, R146, R20 ;  /* 0x00000092d810723c */ /* 0x040ff00000081014 */
[C---:B------:R-:W-:Y:S08]  /*3c3e0*/  HMMA.1688.F32.TF32 R228, R216.reuse, R130, R236 ;  /* 0x00000082d8e4723c */ /* 0x040ff000000810ec */
[----:B------:R-:W-:Y:S01]  /*3c3f0*/  HMMA.1688.F32.TF32 R20, R216, R154, R28 ;  /* 0x0000009ad814723c */ /* 0x000fe2000008101c */
[----:B------:R-:W-:Y:S04]  /*3c400*/  LDS R28, [R2+0xc400] ;  /* 0x00c40000021c7984 */ /* 0x000fe80000000800 */
[----:B------:R-:W-:Y:S04]  /*3c410*/  LDS R30, [R2+0xe400] ;  /* 0x00e40000021e7984 */ /* 0x000fe80000000800 */
[----:B------:R-:W-:Y:S04]  /*3c420*/  LDS R29, [R0+0xc400] ;  /* 0x00c40000001d7984 */ /* 0x000fe80000000800 */
[----:B------:R-:W1:Y:S04]  /*3c430*/  LDS R31, [R0+0xe400] ;  /* 0x00e40000001f7984 */ /* 0x000e680000000800 */
        /* <DEDUP_REMOVED lines=9> */
[----:B------:R2:W-:Y:S02]  /*3c4d0*/  STL.64 [R1+0xfe8], R18 ;  /* 0x000fe81201007387 */ /* 0x0005e40000100a00 */
[C---:B--2---:R-:W-:Y:S02]  /*3c4e0*/  HMMA.1688.F32.TF32 R16, R220.reuse, R126, R32 ;  /* 0x0000007edc10723c */ /* 0x044fe40000081020 */
[----:B------:R-:W-:Y:S04]  /*3c4f0*/  STL.64 [R1+0xfd0], R24 ;  /* 0x000fd01801007387 */ /* 0x000fe80000100a00 */
[----:B------:R2:W-:Y:S04]  /*3c500*/  STL.64 [R1+0xfd8], R26 ;  /* 0x000fd81a01007387 */ /* 0x0005e80000100a00 */
[----:B------:R-:W-:Y:S01]  /*3c510*/  STL.64 [R1+0xfc0], R20 ;  /* 0x000fc01401007387 */ /* 0x000fe20000100a00 */
[C---:B--2---:R-:W-:Y:S03]  /*3c520*/  HMMA.1688.F32.TF32 R24, R220.reuse, R130, R36 ;  /* 0x00000082dc18723c */ /* 0x044fe60000081024 */
[----:B------:R2:W-:Y:S09]  /*3c530*/  STL.64 [R1+0xfc8], R22 ;  /* 0x000fc81601007387 */ /* 0x0005f20000100a00 */
[----:B------:R-:W-:Y:S04]  /*3c540*/  STL.64 [R1+0x160], R16 ;  /* 0x0001601001007387 */ /* 0x000fe80000100a00 */
[----:B------:R3:W-:Y:S01]  /*3c550*/  STL.64 [R1+0x168], R18 ;  /* 0x0001681201007387 */ /* 0x0007e20000100a00 */
[C---:B--2---:R-:W-:Y:S08]  /*3c560*/  HMMA.1688.F32.TF32 R20, R220.reuse, R134, R40 ;  /* 0x00000086dc14723c */ /* 0x044ff00000081028 */
[C---:B---3--:R-:W-:Y:S01]  /*3c570*/  HMMA.1688.F32.TF32 R16, R220.reuse, R138, R44 ;  /* 0x0000008adc10723c */ /* 0x048fe2000008102c */
[----:B------:R-:W-:Y:S04]  /*3c580*/  STL.64 [R1+0x150], R24 ;  /* 0x0001501801007387 */ /* 0x000fe80000100a00 */
[----:B------:R2:W-:Y:S03]  /*3c590*/  STL.64 [R1+0x158], R26 ;  /* 0x0001581a01007387 */ /* 0x0005e60000100a00 */
[C---:B--2---:R-:W-:Y:S07]  /*3c5a0*/  HMMA.1688.F32.TF32 R24, R220.reuse, R142, R48 ;  /* 0x0000008edc18723c */ /* 0x044fee0000081030 */
[----:B------:R-:W-:Y:S04]  /*3c5b0*/  STL.64 [R1+0x140], R20 ;  /* 0x0001401401007387 */ /* 0x000fe80000100a00 */
[----:B------:R2:W-:Y:S04]  /*3c5c0*/  STL.64 [R1+0x148], R22 ;  /* 0x0001481601007387 */ /* 0x0005e80000100a00 */
[----:B------:R-:W-:Y:S04]  /*3c5d0*/  STL.64 [R1+0x130], R16 ;  /* 0x0001301001007387 */ /* 0x000fe80000100a00 */
[----:B------:R3:W-:Y:S01]  /*3c5e0*/  STL.64 [R1+0x138], R18 ;  /* 0x0001381201007387 */ /* 0x0007e20000100a00 */
[C---:B--2---:R-:W-:Y:S08]  /*3c5f0*/  HMMA.1688.F32.TF32 R20, R220.reuse, R146, R52 ;  /* 0x00000092dc14723c */ /* 0x044ff00000081034 */
[C---:B---3--:R-:W-:Y:S01]  /*3c600*/  HMMA.1688.F32.TF32 R16, R220.reuse, R150, R56 ;  /* 0x00000096dc10723c */ /* 0x048fe20000081038 */
[----:B------:R-:W-:Y:S04]  /*3c610*/  STL.64 [R1+0x120], R24 ;  /* 0x0001201801007387 */ /* 0x000fe80000100a00 */
[----:B------:R2:W-:Y:S03]  /*3c620*/  STL.64 [R1+0x128], R26 ;  /* 0x0001281a01007387 */ /* 0x0005e60000100a00 */
[----:B--2---:R-:W-:Y:S07]  /*3c630*/  HMMA.1688.F32.TF32 R24, R220, R154, R60 ;  /* 0x0000009adc18723c */ /* 0x004fee000008103c */
        /* <DEDUP_REMOVED lines=13> */
[----:B--2---:R-:W-:Y:S01]  /*3c710*/  HMMA.1688.F32.TF32 R20, R224, R138, R76 ;  /* 0x0000008ae014723c */ /* 0x004fe2000008104c */
[----:B------:R-:W-:Y:S01]  /*3c720*/  IMAD.MOV.U32 R232, RZ, RZ, R196 ;  /* 0x000000ffffe87224 */ /* 0x000fe200078e00c4 */
[----:B------:R-:W-:Y:S01]  /*3c730*/  MOV R233, R197 ;  /* 0x000000c500e97202 */ /* 0x000fe20000000f00 */
[----:B------:R-:W-:-:S02]  /*3c740*/  IMAD.MOV.U32 R234, RZ, RZ, R198 ;  /* 0x000000ffffea7224 */ /* 0x000fc400078e00c6 */
[----:B------:R-:W-:Y:S01]  /*3c750*/  IMAD.MOV.U32 R235, RZ, RZ, R184 ;  /* 0x000000ffffeb7224 */ /* 0x000fe200078e00b8 */
[----:B------:R-:W-:Y:S01]  /*3c760*/  MOV R228, R185 ;  /* 0x000000b900e47202 */ /* 0x000fe20000000f00 */
[----:B------:R-:W-:Y:S01]  /*3c770*/  IMAD.MOV.U32 R229, RZ, RZ, R180 ;  /* 0x000000ffffe57224 */ /* 0x000fe200078e00b4 */
[----:B---3--:R-:W-:Y:S01]  /*3c780*/  HMMA.1688.F32.TF32 R16, R224, R142, R80 ;  /* 0x0000008ee010723c */ /* 0x008fe20000081050 */
[----:B------:R-:W-:Y:S04]  /*3c790*/  STL.64 [R1+0xf90], R24 ;  /* 0x000f901801007387 */ /* 0x000fe80000100a00 */
[----:B------:R2:W-:Y:S03]  /*3c7a0*/  STL.64 [R1+0xf98], R26 ;  /* 0x000f981a01007387 */ /* 0x0005e60000100a00 */
[C---:B-1----:R-:W-:Y:S01]  /*3c7b0*/  HMMA.1688.F32.TF32 R40, R28.reuse, R126, R96 ;  /* 0x0000007e1c28723c */ /* 0x042fe20000081060 */
[----:B------:R-:W-:Y:S01]  /*3c7c0*/  IMAD.MOV.U32 R230, RZ, RZ, R181 ;  /* 0x000000ffffe67224 */ /* 0x000fe200078e00b5 */
[----:B------:R-:W-:Y:S01]  /*3c7d0*/  MOV R231, R182 ;  /* 0x000000b600e77202 */ /* 0x000fe20000000f00 */
[----:B------:R-:W-:Y:S01]  /*3c7e0*/  IMAD.MOV.U32 R212, RZ, RZ, R176 ;  /* 0x000000ffffd47224 */ /* 0x000fe200078e00b0 */
[----:B------:R-:W-:Y:S01]  /*3c7f0*/  MOV R214, R178 ;  /* 0x000000b200d67202 */ /* 0x000fe20000000f00 */
[----:B------:R-:W-:Y:S01]  /*3c800*/  IMAD.MOV.U32 R213, RZ, RZ, R177 ;  /* 0x000000ffffd57224 */ /* 0x000fe200078e00b1 */
[----:B------:R-:W-:Y:S01]  /*3c810*/  MOV R217, R174 ;  /* 0x000000ae00d97202 */ /* 0x000fe20000000f00 */
[----:B------:R-:W-:Y:S01]  /*3c820*/  IMAD.MOV.U32 R215, RZ, RZ, R172 ;  /* 0x000000ffffd77224 */ /* 0x000fe200078e00ac */
[----:B------:R-:W-:Y:S01]  /*3c830*/  HMMA.1688.F32.TF32 R36, R28, R130, R100 ;  /* 0x000000821c24723c */ /* 0x000fe20000081064 */
[----:B------:R-:W-:Y:S01]  /*3c840*/  STL.64 [R1+0xf80], R20 ;  /* 0x000f801401007387 */ /* 0x000fe20000100a00 */
[----:B------:R-:W-:-:S02]  /*3c850*/  IMAD.MOV.U32 R216, RZ, RZ, R173 ;  /* 0x000000ffffd87224 */ /* 0x000fc400078e00ad */
[----:B------:R-:W-:Y:S01]  /*3c860*/  IMAD.MOV.U32 R218, RZ, RZ, R175 ;  /* 0x000000ffffda7224 */ /* 0x000fe200078e00af */
[----:B------:R-:W-:Y:S01]  /*3c870*/  MOV R236, R169 ;  /* 0x000000a900ec7202 */ /* 0x000fe20000000f00 */
[----:B------:R-:W-:Y:S02]  /*3c880*/  IMAD.MOV.U32 R219, RZ, RZ, R168 ;  /* 0x000000ffffdb7224 */ /* 0x000fe400078e00a8 */
[----:B------:R-:W-:Y:S01]  /*3c890*/  IMAD.MOV.U32 R237, RZ, RZ, R170 ;  /* 0x000000ffffed7224 */ /* 0x000fe200078e00aa */
[C---:B--2---:R-:W-:Y:S01]  /*3c8a0*/  HMMA.1688.F32.TF32 R24, R224.reuse, R146, R84 ;  /* 0x00000092e018723c */ /* 0x044fe20000081054 */
[----:B------:R1:W-:Y:S04]  /*3c8b0*/  STL.64 [R1+0xf88], R22 ;  /* 0x000f881601007387 */ /* 0x0003e80000100a00 */
[----:B------:R-:W-:Y:S04]  /*3c8c0*/  STL.64 [R1+0xf70], R16 ;  /* 0x000f701001007387 */ /* 0x000fe80000100a00 */
[----:B------:R2:W-:Y:S01]  /*3c8d0*/  STL.64 [R1+0xf78], R18 ;  /* 0x000f781201007387 */ /* 0x0005e20000100a00 */
[C---:B-1----:R-:W-:Y:S01]  /*3c8e0*/  HMMA.1688.F32.TF32 R20, R224.reuse, R150, R88 ;  /* 0x00000096e014723c */ /* 0x042fe20000081058 */
[----:B------:R-:W-:Y:S01]  /*3c8f0*/  IMAD.MOV.U32 R238, RZ, RZ, R171 ;  /* 0x000000ffffee7224 */ /* 0x000fe200078e00ab */
[----:B------:R-:W-:Y:S01]  /*3c900*/  MOV R239, R179 ;  /* 0x000000b300ef7202 */ /* 0x000fe20000000f00 */
[----:B------:R-:W-:Y:S01]  /*3c910*/  IMAD.MOV.U32 R240, RZ, RZ, R183 ;  /* 0x000000fffff07224 */ /* 0x000fe200078e00b7 */
[----:B------:R-:W-:Y:S01]  /*3c920*/  MOV R242, R187 ;  /* 0x000000bb00f27202 */ /* 0x000fe20000000f00 */
[----:B------:R-:W-:Y:S01]  /*3c930*/  IMAD.MOV.U32 R241, RZ, RZ, R186 ;  /* 0x000000fffff17224 */ /* 0x000fe200078e00ba */
[----:B------:R-:W-:Y:S02]  /*3c940*/  LDS R72, [R2+0xc580] ;  /* 0x00c5800002487984 */ /* 0x000fe40000000800 */
[----:B--2---:R-:W-:Y:S08]  /*3c950*/  HMMA.1688.F32.TF32 R16, R224, R154, R92 ;  /* 0x0000009ae010723c */ /* 0x004ff0000008105c */
[C---:B------:R-:W-:Y:S01]  /*3c960*/  HMMA.1688.F32.TF32 R32, R28.reuse, R134, R104 ;  /* 0x000000861c20723c */ /* 0x040fe20000081068 */
[----:B------:R-:W-:Y:S04]  /*3c970*/  STL.64 [R1+0xf60], R24 ;  /* 0x000f601801007387 */ /* 0x000fe80000100a00 */
[----:B------:R-:W-:Y:S04]  /*3c980*/  STL.64 [R1+0xf68], R26 ;  /* 0x000f681a01007387 */ /* 0x000fe80000100a00 */
        /* <DEDUP_REMOVED lines=12> */
[C---:B--2---:R-:W-:Y:S03]  /*3ca50*/  HMMA.1688.F32.TF32 R40, R28.reuse, R138, R108 ;  /* 0x0000008a1c28723c */ /* 0x044fe6000008106c */
[----:B------:R-:W-:Y:S04]  /*3ca60*/  STL.64 [R1+0xc0], R32 ;  /* 0x0000c02001007387 */ /* 0x000fe80000100a00 */
[----:B------:R2:W-:Y:S01]  /*3ca70*/  STL.64 [R1+0xc8], R34 ;  /* 0x0000c82201007387 */ /* 0x0005e20000100a00 */
[----:B---3--:R-:W-:Y:S01]  /*3ca80*/  HMMA.1688.F32.TF32 R36, R28, R142, R112 ;  /* 0x0000008e1c24723c */ /* 0x008fe20000081070 */
[----:B------:R-:W-:-:S02]  /*3ca90*/  IMAD.MOV.U32 R243, RZ, RZ, R199 ;  /* 0x000000fffff37224 */ /* 0x000fc400078e00c7 */
[----:B------:R-:W-:Y:S04]  /*3caa0*/  LDS R20, [R2+0xc480] ;  /* 0x00c4800002147984 */ /* 0x000fe80000000800 */
[----:B------:R-:W-:Y:S01]  /*3cab0*/  LDS R22, [R2+0xe480] ;  /* 0x00e4800002167984 */ /* 0x000fe20000000800 */
[C---:B--2---:R-:W-:Y:S03]  /*3cac0*/  HMMA.1688.F32.TF32 R32, R28.reuse, R146, R116 ;  /* 0x000000921c20723c */ /* 0x044fe60000081074 */
[----:B------:R-:W-:Y:S04]  /*3cad0*/  LDS R21, [R0+0xc480] ;  /* 0x00c4800000157984 */ /* 0x000fe80000000800 */
[----:B------:R-:W2:Y:S04]  /*3cae0*/  LDS R23, [R0+0xe480] ;  /* 0x00e4800000177984 */ /* 0x000ea80000000800 */
[----:B------:R-:W-:Y:S04]  /*3caf0*/  STL.64 [R1+0xb0], R40 ;  /* 0x0000b02801007387 */ /* 0x000fe80000100a00 */
[----:B------:R3:W-:Y:S04]  /*3cb00*/  STL.64 [R1+0xb8], R42 ;  /* 0x0000b82a01007387 */ /* 0x0007e80000100a00 */
[----:B------:R-:W-:Y:S04]  /*3cb10*/  STL.64 [R1+0xa0], R36 ;  /* 0x0000a02401007387 */ /* 0x000fe80000100a00 */
[----:B------:R4:W-:Y:S01]  /*3cb20*/  STL.64 [R1+0xa8], R38 ;  /* 0x0000a82601007387 */ /* 0x0009e20000100a00 */
[C---:B---3--:R-:W-:Y:S03]  /*3cb30*/  HMMA.1688.F32.TF32 R40, R28.reuse, R150, R120 ;  /* 0x000000961c28723c */ /* 0x048fe60000081078 */
[----:B------:R-:W-:Y:S04]  /*3cb40*/  STL.64 [R1+0x90], R32 ;  /* 0x0000902001007387 */ /* 0x000fe80000100a00 */
[----:B------:R1:W-:Y:S01]  /*3cb50*/  STL.64 [R1+0x98], R34 ;  /* 0x0000982201007387 */ /* 0x0003e20000100a00 */
[----:B----4-:R-:W-:Y:S03]  /*3cb60*/  HMMA.1688.F32.TF32 R36, R28, R154, R156 ;  /* 0x0000009a1c24723c */ /* 0x010fe6000008109c */
[----:B------:R-:W-:Y:S04]  /*3cb70*/  LDS R16, [R6+0xc480] ;  /* 0x00c4800006107984 */ /* 0x000fe80000000800 */
[----:B------:R-:W-:Y:S01]  /*3cb80*/  LDS R18, [R6+0xe480] ;  /* 0x00e4800006127984 */ /* 0x000fe20000000800 */
[C---:B-1----:R-:W-:Y:S03]  /*3cb90*/  HMMA.1688.F32.TF32 R32, R24.reuse, R126, R160 ;  /* 0x0000007e1820723c */ /* 0x042fe600000810a0 */
[----:B------:R-:W-:Y:S04]  /*3cba0*/  LDS R17, [R7+0xc480] ;  /* 0x00c4800007117984 */ /* 0x000fe80000000800 */
[----:B------:R-:W1:Y:S01]  /*3cbb0*/  LDS R19, [R7+0xe480] ;  /* 0x00e4800007137984 */ /* 0x000e620000000800 */
[C---:B------:R-:W-:Y:S03]  /*3cbc0*/  HMMA.1688.F32.TF32 R28, R24.reuse, R130, R164 ;  /* 0x00000082181c723c */ /* 0x040fe600000810a4 */
[----:B------:R-:W-:Y:S04]  /*3cbd0*/  STL.64 [R1+0x80], R40 ;  /* 0x0000802801007387 */ /* 0x000fe80000100a00 */
[----:B------:R-:W-:Y:S04]  /*3cbe0*/  STL.64 [R1+0x88], R42 ;  /* 0x0000882a01007387 */ /* 0x000fe80000100a00 */
[----:B------:R-:W-:Y:S04]  /*3cbf0*/  STL.64 [R1+0x70], R36 ;  /* 0x0000702401007387 */ /* 0x000fe80000100a00 */
[----:B------:R-:W-:Y:S04]  /*3cc00*/  STL.64 [R1+0x78], R38 ;  /* 0x0000782601007387 */ /* 0x000fe80000100a00 */
[----:B------:R-:W-:Y:S04]  /*3cc10*/  STL.64 [R1+0xf40], R32 ;  /* 0x000f402001007387 */ /* 0x000fe80000100a00 */
[----:B------:R-:W-:Y:S04]  /*3cc20*/  STL.64 [R1+0xf48], R34 ;  /* 0x000f482201007387 */ /* 0x000fe80000100a00 */
[----:B------:R-:W3:Y:S04]  /*3cc30*/  LDL.LU R196, [R1+0x2e94] ;  /* 0x002e940001c47983 */ /* 0x000ee80000300800 */
[----:B------:R-:W-:Y:S04]  /*3cc40*/  STL.64 [R1+0xf30], R28 ;  /* 0x000f301c01007387 */ /* 0x000fe80000100a00 */
[----:B------:R4:W-:Y:S04]  /*3cc50*/  STL.64 [R1+0xf38], R30 ;  /* 0x000f381e01007387 */ /* 0x0009e80000100a00 */
[----:B------:R-:W3:Y:S04]  /*3cc60*/  LDL.LU R197, [R1+0x2e90] ;  /* 0x002e900001c57983 */ /* 0x000ee80000300800 */
[----:B------:R-:W3:Y:S04]  /*3cc70*/  LDL.LU R198, [R1+0x2e8c] ;  /* 0x002e8c0001c67983 */ /* 0x000ee80000300800 */
[----:B------:R-:W2:Y:S04]  /*3cc80*/  LDL.LU R184, [R1+0x2e88] ;  /* 0x002e880001b87983 */ /* 0x000ea80000300800 */
[----:B------:R-:W2:Y:S04]  /*3cc90*/  LDL.LU R188, [R1] ;  /* 0x0000000001bc7983 */ /* 0x000ea80000300800 */
        /* <DEDUP_REMOVED lines=20> */
[----:B------:R-:W3:Y:S04]  /*3cde0*/  LDL.LU R186, [R1+0x2e40] ;  /* 0x002e400001ba7983 */ /* 0x000ee80000300800 */
[----:B------:R-:W3:Y:S04]  /*3cdf0*/  LDL.LU R187, [R1+0x2e3c] ;  /* 0x002e3c0001bb7983 */ /* 0x000ee80000300800 */
[----:B------:R-:W3:Y:S04]  /*3ce00*/  LDL.LU R199, [R1+0x2e38] ;  /* 0x002e380001c77983 */ /* 0x000ee80000300800 */
[----:B------:R-:W-:Y:S04]  /*3ce10*/  LDS R104, [R2+0xc500] ;  /* 0x00c5000002687984 */ /* 0x000fe80000000800 */
[----:B------:R-:W-:Y:S04]  /*3ce20*/  LDS R106, [R2+0xe500] ;  /* 0x00e50000026a7984 */ /* 0x000fe80000000800 */
[----:B------:R-:W-:Y:S04]  /*3ce30*/  LDS R105, [R0+0xc500] ;  /* 0x00c5000000697984 */ /* 0x000fe80000000800 */
[----:B------:R-:W1:Y:S04]  /*3ce40*/  LDS R107, [R0+0xe500] ;  /* 0x00e50000006b7984 */ /* 0x000e680000000800 */
[----:B------:R-:W-:Y:S04]  /*3ce50*/  LDS R74, [R2+0xe580] ;  /* 0x00e58000024a7984 */ /* 0x000fe80000000800 */
[----:B------:R-:W-:Y:S04]  /*3ce60*/  LDS R73, [R0+0xc580] ;  /* 0x00c5800000497984 */ /* 0x000fe80000000800 */
[----:B------:R-:W1:Y:S04]  /*3ce70*/  LDS R75, [R0+0xe580] ;  /* 0x00e58000004b7984 */ /* 0x000e680000000800 */
[----:B------:R-:W-:Y:S04]  /*3ce80*/  LDS R156, [R6+0xc680] ;  /* 0x00c68000069c7984 */ /* 0x000fe80000000800 */
[----:B------:R-:W-:Y:S04]  /*3ce90*/  LDS R158, [R6+0xe680] ;  /* 0x00e68000069e7984 */ /* 0x000fe80000000800 */
[----:B------:R-:W-:Y:S04]  /*3cea0*/  LDS R157, [R7+0xc680] ;  /* 0x00c68000079d7984 */ /* 0x000fe80000000800 */
[----:B------:R-:W-:Y:S01]  /*3ceb0*/  LDS R159, [R7+0xe680] ;  /* 0x00e68000079f7984 */ /* 0x000fe20000000800 */
[C---:B----4-:R-:W-:Y:S08]  /*3cec0*/  HMMA.1688.F32.TF32 R28, R24.reuse, R134, R168 ;  /* 0x00000086181c723c */ /* 0x050ff000000810a8 */
[C---:B--2---:R-:W-:Y:S08]  /*3ced0*/  HMMA.1688.F32.TF32 R36, R24.reuse, R138, R172 ;  /* 0x0000008a1824723c */ /* 0x044ff000000810ac */
[C---:B------:R-:W-:Y:S07]  /*3cee0*/  HMMA.1688.F32.TF32 R32, R24.reuse, R142, R176 ;  /* 0x0000008e1820723c */ /* 0x040fee00000810b0 */
[----:B------:R-:W-:Y:S04]  /*3cef0*/  STL.64 [R1+0xf20], R28 ;  /* 0x000f201c01007387 */ /* 0x000fe80000100a00 */
[----:B------:R2:W-:Y:S02]  /*3cf00*/  STL.64 [R1+0xf28], R30 ;  /* 0x000f281e01007387 */ /* 0x0005e40000100a00 */
[C---:B--2---:R-:W-:Y:S02]  /*3cf10*/  HMMA.1688.F32.TF32 R28, R24.reuse, R146, R180 ;  /* 0x00000092181c723c */ /* 0x044fe400000810b4 */
[----:B------:R-:W-:Y:S04]  /*3cf20*/  STL.64 [R1+0xf10], R36 ;  /* 0x000f102401007387 */ /* 0x000fe80000100a00 */
[----:B------:R3:W-:Y:S04]  /*3cf30*/  STL.64 [R1+0xf18], R38 ;  /* 0x000f182601007387 */ /* 0x0007e80000100a00 */
[----:B------:R-:W-:Y:S04]  /*3cf40*/  STL.64 [R1+0x5a0], R32 ;  /* 0x0005a02001007387 */ /* 0x000fe80000100a00 */
[----:B------:R2:W-:Y:S01]  /*3cf50*/  STL.64 [R1+0x5a8], R34 ;  /* 0x0005a82201007387 */ /* 0x0005e20000100a00 */
[C---:B---3--:R-:W-:Y:S08]  /*3cf60*/  HMMA.1688.F32.TF32 R36, R24.reuse, R150, R184 ;  /* 0x000000961824723c */ /* 0x048ff000000810b8 */
[----:B------:R-:W-:Y:S01]  /*3cf70*/  STL.64 [R1+0x5c0], R28 ;  /* 0x0005c01c01007387 */ /* 0x000fe20000100a00 */
[----:B--2---:R-:W-:Y:S03]  /*3cf80*/  HMMA.1688.F32.TF32 R32, R24, R154, R196 ;  /* 0x0000009a1820723c */ /* 0x004fe600000810c4 */
[----:B------:R2:W-:Y:S05]  /*3cf90*/  STL.64 [R1+0x5c8], R30 ;  /* 0x0005c81e01007387 */ /* 0x0005ea0000100a00 */
[C---:B------:R-:W-:Y:S08]  /*3cfa0*/  HMMA.1688.F32.TF32 R24, R20.reuse, R130, R204 ;  /* 0x000000821418723c */ /* 0x040ff000000810cc */
[C---:B--2---:R-:W-:Y:S01]  /*3cfb0*/  HMMA.1688.F32.TF32 R28, R20.reuse, R126, R200 ;  /* 0x0000007e141c723c */ /* 0x044fe200000810c8 */
[----:B------:R-:W-:Y:S04]  /*3cfc0*/  STL.64 [R1+0xf00], R36 ;  /* 0x000f002401007387 */ /* 0x000fe80000100a00 */
[----:B------:R-:W-:Y:S04]  /*3cfd0*/  STL.64 [R1+0xf08], R38 ;  /* 0x000f082601007387 */ /* 0x000fe80000100a00 */
[----:B------:R-:W-:Y:S04]  /*3cfe0*/  STL.64 [R1+0xef0], R32 ;  /* 0x000ef02001007387 */ /* 0x000fe80000100a00 */
[----:B------:R2:W-:Y:S10]  /*3cff0*/  STL.64 [R1+0xef8], R34 ;  /* 0x000ef82201007387 */ /* 0x0005f40000100a00 */
[----:B------:R-:W-:Y:S01]  /*3d000*/  STL.64 [R1+0x60], R28 ;  /* 0x0000601c01007387 */ /* 0x000fe20000100a00 */
[C---:B--2---:R-:W-:Y:S03]  /*3d010*/  HMMA.1688.F32.TF32 R32, R20.reuse, R134, R208 ;  /* 0x000000861420723c */ /* 0x044fe600000810d0 */
[----:B------:R2:W-:Y:S04]  /*3d020*/  STL.64 [R1+0x68], R30 ;  /* 0x0000681e01007387 */ /* 0x0005e80000100a00 */
[----:B------:R-:W-:Y:S04]  /*3d030*/  STL.64 [R1+0x50], R24 ;  /* 0x0000501801007387 */ /* 0x000fe80000100a00 */
[----:B------:R3:W-:Y:S01]  /*3d040*/  STL.64 [R1+0x58], R26 ;  /* 0x0000581a01007387 */ /* 0x0007e20000100a00 */
[C---:B--2---:R-:W-:Y:S08]  /*3d050*/  HMMA.1688.F32.TF32 R28, R20.reuse, R138, R12 ;  /* 0x0000008a141c723c */ /* 0x044ff0000008100c */
[C---:B---3--:R-:W-:Y:S08]  /*3d060*/  HMMA.1688.F32.TF32 R24, R20.reuse, R142, R8 ;  /* 0x0000008e1418723c */ /* 0x048ff00000081008 */
[C---:B------:R-:W-:Y:S08]  /*3d070*/  HMMA.1688.F32.TF32 R12, R20.reuse, R146, R244 ;  /* 0x00000092140c723c */ /* 0x040ff000000810f4 */
[----:B------:R-:W-:Y:S01]  /*3d080*/  HMMA.1688.F32.TF32 R8, R20, R150, R188 ;  /* 0x000000961408723c */ /* 0x000fe200000810bc */
[----:B------:R-:W-:Y:S04]  /*3d090*/  STL.64 [R1+0x40], R32 ;  /* 0x0000402001007387 */ /* 0x000fe80000100a00 */
[----:B------:R-:W-:Y:S04]  /*3d0a0*/  STL.64 [R1+0x48], R34 ;  /* 0x0000482201007387 */ /* 0x000fe80000100a00 */
[----:B------:R-:W-:Y:S04]  /*3d0b0*/  STL.64 [R1+0x30], R28 ;  /* 0x0000301c01007387 */ /* 0x000fe80000100a00 */
[----:B------:R-:W-:Y:S01]  /*3d0c0*/  STL.64 [R1+0x38], R30 ;  /* 0x0000381e01007387 */ /* 0x000fe20000100a00 */
[----:B------:R-:W-:-:S03]  /*3d0d0*/  IMAD.MOV.U32 R188, RZ, RZ, R249 ;  /* 0x000000ffffbc7224 */ /* 0x000fc600078e00f9 */
[----:B------:R-:W-:Y:S04]  /*3d0e0*/  STL.64 [R1+0x20], R24 ;  /* 0x0000201801007387 */ /* 0x000fe80000100a00 */
[----:B------:R-:W-:Y:S04]  /*3d0f0*/  STL.64 [R1+0x28], R26 ;  /* 0x0000281a01007387 */ /* 0x000fe80000100a00 */
[----:B------:R-:W-:Y:S01]  /*3d100*/  STL.64 [R1+0x10], R12 ;  /* 0x0000100c01007387 */ /* 0x000fe20000100a00 */
[----:B------:R-:W-:-:S03]  /*3d110*/  MOV R189, R250 ;  /* 0x000000fa00bd7202 */ /* 0x000fc60000000f00 */
[----:B------:R1:W-:Y:S01]  /*3d120*/  STL.64 [R1+0x18], R14 ;  /* 0x0000180e01007387 */ /* 0x0003e20000100a00 */
[----:B------:R-:W-:-:S03]  /*3d130*/  IMAD.MOV.U32 R190, RZ, RZ, R251 ;  /* 0x000000ffffbe7224 */ /* 0x000fc600078e00fb */
[----:B------:R-:W2:Y:S04]  /*3d140*/  LDL.LU R249, [R1+0x2e34] ;  /* 0x002e340001f97983 */ /* 0x000ea80000300800 */
[----:B------:R-:W-:Y:S04]  /*3d150*/  STL.64 [R1], R8 ;  /* 0x0000000801007387 */ /* 0x000fe80000100a00 */
[----:B------:R3:W-:Y:S04]  /*3d160*/  STL.64 [R1+0x8], R10 ;  /* 0x0000080a01007387 */ /* 0x0007e80000100a00 */
[----:B------:R-:W2:Y:S04]  /*3d170*/  LDL.LU R250, [R1+0x2e30] ;  /* 0x002e300001fa7983 */ /* 0x000ea80000300800 */
[----:B------:R-:W2:Y:S01]  /*3d180*/  LDL.LU R251, [R1+0x2e2c] ;  /* 0x002e2c0001fb7983 */ /* 0x000ea20000300800 */
[C---:B-1----:R-:W-:Y:S03]  /*3d190*/  HMMA.1688.F32.TF32 R12, R16.reuse, R130, R236 ;  /* 0x00000082100c723c */ /* 0x042fe600000810ec */
[----:B------:R-:W4:Y:S04]  /*3d1a0*/  LDL.LU R191, [R1+0x1ac] ;  /* 0x0001ac0001bf7983 */ /* 0x000f280000300800 */
[----:B------:R-:W4:Y:S01]  /*3d1b0*/  LDL.LU R192, [R1+0x1c0] ;  /* 0x0001c00001c07983 */ /* 0x000f220000300800 */
[----:B---3--:R-:W-:Y:S03]  /*3d1c0*/  HMMA.1688.F32.TF32 R8, R16, R134, R212 ;  /* 0x000000861008723c */ /* 0x008fe600000810d4 */
[----:B------:R-:W4:Y:S04]  /*3d1d0*/  LDL.LU R193, [R1+0x1c4] ;  /* 0x0001c40001c17983 */ /* 0x000f280000300800 */
[----:B------:R-:W4:Y:S04]  /*3d1e0*/  LDL.LU R194, [R1+0x1c8] ;  /* 0x0001c80001c27983 */ /* 0x000f280000300800 */
[----:B------:R-:W4:Y:S01]  /*3d1f0*/  LDL.LU R195, [R1+0x1cc] ;  /* 0x0001cc0001c37983 */ /* 0x000f220000300800 */
[----:B--2---:R-:W-:Y:S08]  /*3d200*/  HMMA.1688.F32.TF32 R248, R20, R154, R248 ;  /* 0x0000009a14f8723c */ /* 0x004ff000000810f8 */
[C---:B------:R-:W-:Y:S11]  /*3d210*/  HMMA.1688.F32.TF32 R20, R16.reuse, R126, R216 ;  /* 0x0000007e1014723c */ /* 0x040ff600000810d8 */
[----:B------:R-:W-:Y:S04]  /*3d220*/  @!UPT UIADD3 URZ, URZ, URZ, URZ ;  /* 0x0000003f3f3ff290 */ /* 0x000fe8000fffe03f */
[----:B------:R-:W-:Y:S04]  /*3d230*/  STL [R1+0x2d7c], R250 ;  /* 0x002d7cfa01007387 */ /* 0x000fe80000100800 */
[----:B------:R-:W-:Y:S04]  /*3d240*/  STL.64 [R1+0x2cb0], R248 ;  /* 0x002cb0f801007387 */ /* 0x000fe80000100a00 */
[----:B------:R-:W-:Y:S04]  /*3d250*/  STL [R1+0x2ca8], R251 ;  /* 0x002ca8fb01007387 */ /* 0x000fe80000100800 */
        /* <DEDUP_REMOVED lines=35> */
[C---:B----4-:R-:W-:Y:S08]  /*3d490*/  HMMA.1688.F32.TF32 R12, R16.reuse, R150, R192 ;  /* 0x00000096100c723c */ /* 0x050ff000000810c0 */
[----:B-1----:R-:W-:Y:S11]  /*3d4a0*/  HMMA.1688.F32.TF32 R8, R16, R154, R188 ;  /* 0x0000009a1008723c */ /* 0x002ff600000810bc */
[----:B------:R-:W-:Y:S04]  /*3d4b0*/  @!UPT UIADD3 URZ, URZ, URZ, URZ ;  /* 0x0000003f3f3ff290 */ /* 0x000fe8000fffe03f */
        /* <DEDUP_REMOVED lines=8> */
[----:B------:R-:W-:Y:S04]  /*3d540*/  LDS R8, [R6+0xc580] ;  /* 0x00c5800006087984 */ /* 0x000fe80000000800 */
[----:B------:R-:W-:Y:S04]  /*3d550*/  LDS R10, [R6+0xe580] ;  /* 0x00e58000060a7984 */ /* 0x000fe80000000800 */
[----:B------:R-:W-:Y:S04]  /*3d560*/  LDS R9, [R7+0xc580] ;  /* 0x00c5800007097984 */ /* 0x000fe80000000800 */
[----:B------:R-:W4:Y:S01]  /*3d570*/  LDS R11, [R7+0xe580] ;  /* 0x00e58000070b7984 */ /* 0x000f220000000800 */
[C---:B--2---:R-:W-:Y:S08]  /*3d580*/  HMMA.1688.F32.TF32 R240, R104.reuse, R130, R240 ;  /* 0x0000008268f0723c */ /* 0x044ff000000810f0 */
[C---:B---3--:R-:W-:Y:S08]  /*3d590*/  HMMA.1688.F32.TF32 R244, R104.reuse, R126, R236 ;  /* 0x0000007e68f4723c */ /* 0x048ff000000810ec */
        /* <DEDUP_REMOVED lines=77> */
[C---:B--2---:R-:W-:Y:S08]  /*3da70*/  HMMA.1688.F32.TF32 R92, R72.reuse, R134, R212 ;  /* 0x00000086485c723c */ /* 0x044ff000000810d4 */
[----:B---3--:R-:W-:Y:S08]  /*3da80*/  HMMA.1688.F32.TF32 R100, R72, R126, R192 ;  /* 0x0000007e4864723c */ /* 0x008ff000000810c0 */
[----:B-1----:R-:W-:Y:S08]  /*3da90*/  HMMA.1688.F32.TF32 R20, R12, R134, R48 ;  /* 0x000000860c14723c */ /* 0x002ff00000081030 */
[C---:B----4-:R-:W-:Y:S08]  /*3daa0*/  HMMA.1688.F32.TF32 R108, R104.reuse, R150, R220 ;  /* 0x00000096686c723c */ /* 0x050ff000000810dc */
[C---:B------:R-:W-:Y:S08]  /*3dab0*/  HMMA.1688.F32.TF32 R112, R104.reuse, R146, R64 ;  /* 0x000000926870723c */ /* 0x040ff00000081040 */
[----:B------:R-:W-:Y:S08]  /*3dac0*/  HMMA.1688.F32.TF32 R104, R104, R154, R60 ;  /* 0x0000009a6868723c */ /* 0x000ff0000008103c */
[C---:B------:R-:W-:Y:S07]  /*3dad0*/  HMMA.1688.F32.TF32 R16, R12.reuse, R126, R56 ;  /* 0x0000007e0c10723c */ /* 0x040fee0000081038 */
        /* <DEDUP_REMOVED lines=18> */
[----:B------:R-:W-:Y:S08]  /*3dc00*/  HMMA.1688.F32.TF32 R96, R72, R130, R188 ;  /* 0x000000824860723c */ /* 0x000ff000000810bc */
[C---:B-1----:R-:W-:Y:S08]  /*3dc10*/  HMMA.1688.F32.TF32 R16, R12.reuse, R150, R32 ;  /* 0x000000960c10723c */ /* 0x042ff00000081020 */
[----:B------:R-:W-:Y:S08]  /*3dc20*/  HMMA.1688.F32.TF32 R12, R12, R154, R216 ;  /* 0x0000009a0c0c723c */ /* 0x000ff000000810d8 */
        /* <DEDUP_REMOVED lines=55> */
[C---:B------:R-:W-:Y:S03]  /*3dfa0*/  HMMA.1688.F32.TF32 R84, R72.reuse, R142, R232 ;  /* 0x0000008e4854723c */ /* 0x040fe600000810e8 */
[----:B------:R-:W3:Y:S04]  /*3dfb0*/  LDL.LU R230, [R1+0x5e8] ;  /* 0x0005e80001e67983 */ /* 0x000ee80000300800 */
[----:B------:R-:W3:Y:S04]  /*3dfc0*/  LDL.LU R231, [R1+0x5ec] ;  /* 0x0005ec0001e77983 */ /* 0x000ee80000300800 */
[----:B------:R-:W3:Y:S04]  /*3dfd0*/  LDL.LU R232, [R1+0x4f0] ;  /* 0x0004f00001e87983 */ /* 0x000ee80000300800 */
[----:B------:R-:W3:Y:S04]  /*3dfe0*/  LDL.LU R233, [R1+0x4f4] ;  /* 0x0004f40001e97983 */ /* 0x000ee80000300800 */
[----:B------:R-:W3:Y:S04]  /*3dff0*/  LDL.LU R234, [R1+0x4f8] ;  /* 0x0004f80001ea7983 */ /* 0x000ee80000300800 */
[----:B------:R-:W3:Y:S04]  /*3e000*/  LDL.LU R235, [R1+0x4fc] ;  /* 0x0004fc0001eb7983 */ /* 0x000ee80000300800 */
[----:B------:R-:W-:Y:S04]  /*3e010*/  STL [R1+0x2d8c], R84 ;  /* 0x002d8c5401007387 */ /* 0x000fe80000100800 */
[----:B------:R-:W-:Y:S04]  /*3e020*/  STL [R1+0x2d88], R85 ;  /* 0x002d885501007387 */ /* 0x000fe80000100800 */
[----:B------:R-:W-:Y:S04]  /*3e030*/  STL [R1+0x2d84], R86 ;  /* 0x002d845601007387 */ /* 0x000fe80000100800 */
[----:B------:R-:W-:Y:S01]  /*3e040*/  STL [R1+0x2d80], R87 ;  /* 0x002d805701007387 */ /* 0x000fe20000100800 */
[C---:B----4-:R-:W-:Y:S08]  /*3e050*/  HMMA.1688.F32.TF32 R80, R72.reuse, R146, R48 ;  /* 0x000000924850723c */ /* 0x050ff00000081030 */
[----:B--2---:R-:W-:Y:S08]  /*3e060*/  HMMA.1688.F32.TF32 R76, R72, R150, R44 ;  /* 0x00000096484c723c */ /* 0x004ff0000008102c */
[C---:B-1----:R-:W-:Y:S08]  /*3e070*/  HMMA.1688.F32.TF32 R12, R8.reuse, R134, R216 ;  /* 0x00000086080c723c */ /* 0x042ff000000810d8 */
[----:B---3--:R-:W-:Y:S01]  /*3e080*/  HMMA.1688.F32.TF32 R16, R8, R130, R32 ;  /* 0x000000820810723c */ /* 0x008fe20000081020 */
[----:B------:R-:W-:Y:S07]  /*3e090*/  STL [R1+0x2d9c], R80 ;  /* 0x002d9c5001007387 */ /* 0x000fee0000100800 */
[----:B------:R-:W-:Y:S01]  /*3e0a0*/  HMMA.1688.F32.TF32 R72, R72, R154, R40 ;  /* 0x0000009a4848723c */ /* 0x000fe20000081028 */
[----:B------:R-:W-:Y:S07]  /*3e0b0*/  STL [R1+0x2d98], R81 ;  /* 0x002d985101007387 */ /* 0x000fee0000100800 */
[C---:B------:R-:W-:Y:S01]  /*3e0c0*/  HMMA.1688.F32.TF32 R20, R8.reuse, R126, R36 ;  /* 0x0000007e0814723c */ /* 0x040fe20000081024 */
        /* <DEDUP_REMOVED lines=24> */
[----:B------:R-:W-:Y:S04]  /*3e250*/  STL.64 [R1+0xdb8], R22 ;  /* 0x000db81601007387 */ /* 0x000fe80000100a00 */
[----:B------:R-:W1:Y:S04]  /*3e260*/  LDL.LU R188, [R1+0x740] ;  /* 0x0007400001bc7983 */ /* 0x000e680000300800 */
[----:B------:R-:W-:Y:S04]  /*3e270*/  STL.64 [R1+0xda0], R16 ;  /* 0x000da01001007387 */ /* 0x000fe80000100a00 */
[----:B------:R-:W-:Y:S04]  /*3e280*/  STL.64 [R1+0xda8], R18 ;  /* 0x000da81201007387 */ /* 0x000fe80000100a00 */
[----:B------:R-:W-:Y:S04]  /*3e290*/  STL.64 [R1+0xd90], R12 ;  /* 0x000d900c01007387 */ /* 0x000fe80000100a00 */
[----:B------:R2:W-:Y:S04]  /*3e2a0*/  STL.64 [R1+0xd98], R14 ;  /* 0x000d980e01007387 */ /* 0x0005e80000100a00 */
[----:B------:R-:W1:Y:S04]  /*3e2b0*/  LDL.LU R189, [R1+0x744] ;  /* 0x0007440001bd7983 */ /* 0x000e680000300800 */
[----:B------:R-:W1:Y:S01]  /*3e2c0*/  LDL.LU R190, [R1+0x748] ;  /* 0x0007480001be7983 */ /* 0x000e620000300800 */
[C---:B--2---:R-:W-:Y:S03]  /*3e2d0*/  HMMA.1688.F32.TF32 R12, R8.reuse, R150, R228 ;  /* 0x00000096080c723c */ /* 0x044fe600000810e4 */
[----:B------:R-:W1:Y:S04]  /*3e2e0*/  LDL.LU R191, [R1+0x74c] ;  /* 0x00074c0001bf7983 */ /* 0x000e680000300800 */
[----:B------:R-:W2:Y:S01]  /*3e2f0*/  LDL.LU R212, [R1+0x750] ;  /* 0x0007500001d47983 */ /* 0x000ea20000300800 */
[----:B------:R-:W-:Y:S11]  /*3e300*/  HMMA.1688.F32.TF32 R8, R8, R154, R232 ;  /* 0x0000009a0808723c */ /* 0x000ff600000810e8 */
[----:B------:R-:W-:Y:S04]  /*3e310*/  @!UPT UIADD3 URZ, URZ, URZ, URZ ;  /* 0x0000003f3f3ff290 */ /* 0x000fe8000fffe03f */
[----:B------:R-:W-:Y:S04]  /*3e320*/  STL.64 [R1+0xd80], R12 ;  /* 0x000d800c01007387 */ /* 0x000fe80000100a00 */
[----:B------:R-:W-:Y:S04]  /*3e330*/  STL.64 [R1+0xd88], R14 ;  /* 0x000d880e01007387 */ /* 0x000fe80000100a00 */
[----:B------:R-:W2:Y:S04]  /*3e340*/  LDL.LU R213, [R1+0x754] ;  /* 0x0007540001d57983 */ /* 0x000ea80000300800 */
[----:B------:R-:W2:Y:S04]  /*3e350*/  LDL.LU R214, [R1+0x758] ;  /* 0x0007580001d67983 */ /* 0x000ea80000300800 */
[----:B------:R-:W2:Y:S04]  /*3e360*/  LDL.LU R215, [R1+0x75c] ;  /* 0x00075c0001d77983 */ /* 0x000ea80000300800 */
[----:B------:R-:W3:Y:S04]  /*3e370*/  LDL.LU R228, [R1+0x770] ;  /* 0x0007700001e47983 */ /* 0x000ee80000300800 */
[----:B------:R-:W-:Y:S04]  /*3e380*/  STL.64 [R1+0xd70], R8 ;  /* 0x000d700801007387 */ /* 0x000fe80000100a00 */
[----:B------:R-:W-:Y:S04]  /*3e390*/  STL.64 [R1+0xd78], R10 ;  /* 0x000d780a01007387 */ /* 0x000fe80000100a00 */
        /* <DEDUP_REMOVED lines=14> */
[----:B------:R-:W1:Y:S02]  /*3e480*/  LDS R11, [R0+0xe680] ;  /* 0x00e68000000b7984 */ /* 0x000e640000000800 */
[C---:B-1----:R-:W-:Y:S08]  /*3e490*/  HMMA.1688.F32.TF32 R68, R40.reuse, R126, R188 ;  /* 0x0000007e2844723c */ /* 0x042ff000000810bc */
[C---:B--2---:R-:W-:Y:S11]  /*3e4a0*/  HMMA.1688.F32.TF32 R64, R40.reuse, R130, R212 ;  /* 0x000000822840723c */ /* 0x044ff600000810d4 */
[----:B------:R-:W-:Y:S04]  /*3e4b0*/  @!UPT UIADD3 URZ, URZ, URZ, URZ ;  /* 0x0000003f3f3ff290 */ /* 0x000fe8000fffe03f */
[----:B------:R-:W-:Y:S04]  /*3e4c0*/  STL [R1+0x2dcc], R68 ;  /* 0x002dcc4401007387 */ /* 0x000fe80000100800 */
[----:B------:R-:W-:Y:S01]  /*3e4d0*/  STL [R1+0x2dc8], R69 ;  /* 0x002dc84501007387 */ /* 0x000fe20000100800 */
[C---:B---3--:R-:W-:Y:S03]  /*3e4e0*/  HMMA.1688.F32.TF32 R60, R40.reuse, R134, R228 ;  /* 0x00000086283c723c */ /* 0x048fe600000810e4 */
        /* <DEDUP_REMOVED lines=86> */
[----:B----4-:R-:W-:Y:S03]  /*3ea50*/  HMMA.1688.F32.TF32 R56, R40, R138, R232 ;  /* 0x0000008a2838723c */ /* 0x010fe600000810e8 */
[----:B------:R-:W4:Y:S04]  /*3ea60*/  LDL.LU R232, [R1+0xa80] ;  /* 0x000a800001e87983 */ /* 0x000f280000300800 */
[----:B------:R-:W4:Y:S04]  /*3ea70*/  LDL.LU R233, [R1+0xa84] ;  /* 0x000a840001e97983 */ /* 0x000f280000300800 */
[----:B------:R-:W4:Y:S04]  /*3ea80*/  LDL.LU R234, [R1+0xa88] ;  /* 0x000a880001ea7983 */ /* 0x000f280000300800 */
[----:B------:R-:W4:Y:S08]  /*3ea90*/  LDL.LU R235, [R1+0xa8c] ;  /* 0x000a8c0001eb7983 */ /* 0x000f300000300800 */
[----:B------:R-:W-:Y:S04]  /*3eaa0*/  STL [R1+0x2dfc], R56 ;  /* 0x002dfc3801007387 */ /* 0x000fe80000100800 */
[----:B------:R-:W-:Y:S04]  /*3eab0*/  STL [R1+0x2df8], R57 ;  /* 0x002df83901007387 */ /* 0x000fe80000100800 */
[----:B------:R-:W-:Y:S04]  /*3eac0*/  STL [R1+0x2df4], R58 ;  /* 0x002df43a01007387 */ /* 0x000fe80000100800 */
[----:B------:R-:W-:Y:S01]  /*3ead0*/  STL [R1+0x2df0], R59 ;  /* 0x002df03b01007387 */ /* 0x000fe20000100800 */
[C---:B--2---:R-:W-:Y:S08]  /*3eae0*/  HMMA.1688.F32.TF32 R20, R12.reuse, R134, R168 ;  /* 0x000000860c14723c */ /* 0x044ff000000810a8 */
[----:B---3--:R-:W-:Y:S08]  /*3eaf0*/  HMMA.1688.F32.TF32 R16, R12, R126, R176 ;  /* 0x0000007e0c10723c */ /* 0x008ff000000810b0 */
[C---:B------:R-:W-:Y:S08]  /*3eb00*/  HMMA.1688.F32.TF32 R52, R40.reuse, R142, R52 ;  /* 0x0000008e2834723c */ /* 0x040ff00000081034 */
[----:B------:R-:W-:Y:S11]  /*3eb10*/  HMMA.1688.F32.TF32 R48, R40, R146, R48 ;  /* 0x000000922830723c */ /* 0x000ff60000081030 */
[----:B------:R-:W-:Y:S04]  /*3eb20*/  @!UPT UIADD3 URZ, URZ, URZ, URZ ;  /* 0x0000003f3f3ff290 */ /* 0x000fe8000fffe03f */
[----:B------:R-:W-:Y:S04]  /*3eb30*/  STL [R1+0x2e0c], R52 ;  /* 0x002e0c3401007387 */ /* 0x000fe80000100800 */
[----:B------:R-:W-:Y:S01]  /*3eb40*/  STL [R1+0x2e08], R53 ;  /* 0x002e083501007387 */ /* 0x000fe20000100800 */
[C---:B------:R-:W-:Y:S03]  /*3eb50*/  HMMA.1688.F32.TF32 R24, R12.reuse, R130, R172 ;  /* 0x000000820c18723c */ /* 0x040fe600000810ac */
[----:B------:R-:W-:Y:S04]  /*3eb60*/  STL [R1+0x2e04], R54 ;  /* 0x002e043601007387 */ /* 0x000fe80000100800 */
[----:B------:R-:W-:Y:S04]  /*3eb70*/  STL [R1+0x2e00], R55 ;  /* 0x002e003701007387 */ /* 0x000fe80000100800 */
[----:B------:R-:W-:Y:S04]  /*3eb80*/  STL [R1+0x2e18], R49 ;  /* 0x002e183101007387 */ /* 0x000fe80000100800 */
[----:B------:R-:W-:Y:S04]  /*3eb90*/  STL [R1+0x2e14], R50 ;  /* 0x002e143201007387 */ /* 0x000fe80000100800 */
[----:B------:R-:W-:Y:S04]  /*3eba0*/  STL [R1+0x2e10], R51 ;  /* 0x002e103301007387 */ /* 0x000fe80000100800 */
        /* <DEDUP_REMOVED lines=9> */
[C---:B--2---:R-:W-:Y:S03]  /*3ec40*/  HMMA.1688.F32.TF32 R20, R12.reuse, R146, R28 ;  /* 0x000000920c14723c */ /* 0x044fe6000008101c */
[----:B------:R1:W-:Y:S05]  /*3ec50*/  STL.64 [R1+0xa28], R18 ;  /* 0x000a281201007387 */ /* 0x0003ea0000100a00 */
[C---:B-1----:R-:W-:Y:S08]  /*3ec60*/  HMMA.1688.F32.TF32 R16, R12.reuse, R150, R224 ;  /* 0x000000960c10723c */ /* 0x042ff000000810e0 */
[----:B------:R-:W-:Y:S01]  /*3ec70*/  HMMA.1688.F32.TF32 R12, R12, R154, R220 ;  /* 0x0000009a0c0c723c */ /* 0x000fe200000810dc */
[----:B------:R-:W-:Y:S04]  /*3ec80*/  STL.64 [R1+0x9a0], R24 ;  /* 0x0009a01801007387 */ /* 0x000fe80000100a00 */
[----:B------:R-:W-:Y:S04]  /*3ec90*/  STL.64 [R1+0x9a8], R26 ;  /* 0x0009a81a01007387 */ /* 0x000fe80000100a00 */
[----:B------:R-:W-:Y:S04]  /*3eca0*/  STL.64 [R1+0x990], R20 ;  /* 0x0009901401007387 */ /* 0x000fe80000100a00 */
[----:B------:R1:W-:Y:S04]  /*3ecb0*/  STL.64 [R1+0x998], R22 ;  /* 0x0009981601007387 */ /* 0x0003e80000100a00 */
[----:B------:R-:W-:Y:S04]  /*3ecc0*/  STL.64 [R1+0x970], R16 ;  /* 0x0009701001007387 */ /* 0x000fe80000100a00 */
[----:B------:R-:W-:Y:S04]  /*3ecd0*/  STL.64 [R1+0x978], R18 ;  /* 0x0009781201007387 */ /* 0x000fe80000100a00 */
[----:B------:R-:W-:Y:S04]  /*3ece0*/  STL.64 [R1+0x920], R12 ;  /* 0x0009200c01007387 */ /* 0x000fe80000100a00 */
[----:B------:R2:W-:Y:S01]  /*3ecf0*/  STL.64 [R1+0x928], R14 ;  /* 0x0009280e01007387 */ /* 0x0005e20000100a00 */
[C---:B-1----:R-:W-:Y:S08]  /*3ed00*/  HMMA.1688.F32.TF32 R20, R8.reuse, R142, R188 ;  /* 0x0000008e0814723c */ /* 0x042ff000000810bc */
[-C--:B--2---:R-:W-:Y:S01]  /*3ed10*/  HMMA.1688.F32.TF32 R12, R8, R150.reuse, R228 ;  /* 0x00000096080c723c */ /* 0x084fe200000810e4 */
        /* <DEDUP_REMOVED lines=14> */
[----:B------:R-:W2:Y:S01]  /*3ee00*/  LDL.LU R170, [R1+0xb28] ;  /* 0x000b280001aa7983 */ /* 0x000ea20000300800 */
[C---:B------:R-:W-:Y:S03]  /*3ee10*/  HMMA.1688.F32.TF32 R44, R40.reuse, R150, R44 ;  /* 0x00000096282c723c */ /* 0x040fe6000008102c */
        /* <DEDUP_REMOVED lines=45> */
[C---:B------:R-:W-:Y:S08]  /*3f0f0*/  HMMA.1688.F32.TF32 R36, R8.reuse, R126, R36 ;  /* 0x0000007e0824723c */ /* 0x040ff00000081024 */
[C---:B------:R-:W-:Y:S08]  /*3f100*/  HMMA.1688.F32.TF32 R32, R8.reuse, R130, R32 ;  /* 0x000000820820723c */ /* 0x040ff00000081020 */
[----:B----4-:R-:W-:Y:S01]  /*3f110*/  HMMA.1688.F32.TF32 R8, R8, R154, R232 ;  /* 0x0000009a0808723c */ /* 0x010fe200000810e8 */
[----:B------:R-:W4:Y:S04]  /*3f120*/  LDL.LU R232, [R1+0xc80] ;  /* 0x000c800001e87983 */ /* 0x000f280000300800 */
[----:B------:R-:W4:Y:S04]  /*3f130*/  LDL.LU R233, [R1+0xc84] ;  /* 0x000c840001e97983 */ /* 0x000f280000300800 */
[----:B------:R-:W4:Y:S04]  /*3f140*/  LDL.LU R234, [R1+0xc88] ;  /* 0x000c880001ea7983 */ /* 0x000f280000300800 */
[----:B------:R-:W4:Y:S01]  /*3f150*/  LDL.LU R235, [R1+0xc8c] ;  /* 0x000c8c0001eb7983 */ /* 0x000f220000300800 */
[C---:B--2---:R-:W-:Y:S08]  /*3f160*/  HMMA.1688.F32.TF32 R52, R156.reuse, R130, R180 ;  /* 0x000000829c34723c */ /* 0x044ff000000810b4 */
[C---:B---3--:R-:W-:Y:S08]  /*3f170*/  HMMA.1688.F32.TF32 R56, R156.reuse, R126, R184 ;  /* 0x0000007e9c38723c */ /* 0x048ff000000810b8 */
[C---:B------:R-:W-:Y:S11]  /*3f180*/  HMMA.1688.F32.TF32 R60, R156.reuse, R134, R176 ;  /* 0x000000869c3c723c */ /* 0x040ff600000810b0 */
[----:B------:R-:W-:Y:S04]  /*3f190*/  @!UPT UIADD3 URZ, URZ, URZ, URZ ;  /* 0x0000003f3f3ff290 */ /* 0x000fe8000fffe03f */
[----:B------:R-:W-:Y:S04]  /*3f1a0*/  STL.64 [R1+0x7d0], R56 ;  /* 0x0007d03801007387 */ /* 0x000fe80000100a00 */
[----:B------:R1:W-:Y:S04]  /*3f1b0*/  STL.64 [R1+0x7d8], R58 ;  /* 0x0007d83a01007387 */ /* 0x0003e80000100a00 */
[----:B------:R-:W-:Y:S04]  /*3f1c0*/  STL.64 [R1+0x7c0], R52 ;  /* 0x0007c03401007387 */ /* 0x000fe80000100a00 */
[----:B------:R2:W-:Y:S01]  /*3f1d0*/  STL.64 [R1+0x7c8], R54 ;  /* 0x0007c83601007387 */ /* 0x0005e20000100a00 */
[C---:B-1----:R-:W-:Y:S08]  /*3f1e0*/  HMMA.1688.F32.TF32 R56, R156.reuse, R138, R172 ;  /* 0x0000008a9c38723c */ /* 0x042ff000000810ac */
[C---:B--2---:R-:W-:Y:S01]  /*3f1f0*/  HMMA.1688.F32.TF32 R52, R156.reuse, R142, R168 ;  /* 0x0000008e9c34723c */ /* 0x044fe200000810a8 */
[----:B------:R-:W-:Y:S04]  /*3f200*/  STL.64 [R1+0x7b0], R60 ;  /* 0x0007b03c01007387 */ /* 0x000fe80000100a00 */
[----:B------:R-:W-:Y:S10]  /*3f210*/  STL.64 [R1+0x7b8], R62 ;  /* 0x0007b83e01007387 */ /* 0x000ff40000100a00 */
[----:B------:R-:W-:Y:S04]  /*3f220*/  STL.64 [R1+0x7a0], R56 ;  /* 0x0007a03801007387 */ /* 0x000fe80000100a00 */
[----:B------:R-:W-:Y:S04]  /*3f230*/  STL.64 [R1+0x7a8], R58 ;  /* 0x0007a83a01007387 */ /* 0x000fe80000100a00 */
[----:B------:R-:W-:Y:S04]  /*3f240*/  STL.64 [R1+0x790], R52 ;  /* 0x0007903401007387 */ /* 0x000fe80000100a00 */
[----:B------:R1:W-:Y:S02]  /*3f250*/  STL.64 [R1+0x798], R54 ;  /* 0x0007983601007387 */ /* 0x0003e40000100a00 */
[C---:B-1----:R-:W-:Y:S02]  /*3f260*/  HMMA.1688.F32.TF32 R52, R156.reuse, R154, R188 ;  /* 0x0000009a9c34723c */ /* 0x042fe400000810bc */
[----:B------:R-:W-:Y:S04]  /*3f270*/  LDS R188, [R2+0xc700] ;  /* 0x00c7000002bc7984 */ /* 0x000fe80000000800 */
[----:B------:R-:W-:Y:S04]  /*3f280*/  LDS R190, [R2+0xe700] ;  /* 0x00e7000002be7984 */ /* 0x000fe80000000800 */
[----:B------:R-:W-:Y:S04]  /*3f290*/  LDS R189, [R0+0xc700] ;  /* 0x00c7000000bd7984 */ /* 0x000fe80000000800 */
[----:B------:R-:W1:Y:S01]  /*3f2a0*/  LDS R191, [R0+0xe700] ;  /* 0x00e7000000bf7984 */ /* 0x000e620000000800 */
[C---:B------:R-:W-:Y:S03]  /*3f2b0*/  HMMA.1688.F32.TF32 R60, R156.reuse, R146, R160 ;  /* 0x000000929c3c723c */ /* 0x040fe600000810a0 */
[----:B------:R-:W-:Y:S04]  /*3f2c0*/  LDS R160, [R6+0xc700] ;  /* 0x00c7000006a07984 */ /* 0x000fe80000000800 */
[----:B------:R-:W-:Y:S01]  /*3f2d0*/  LDS R162, [R6+0xe700] ;  /* 0x00e7000006a27984 */ /* 0x000fe20000000800 */
[----:B------:R-:W-:Y:S03]  /*3f2e0*/  HMMA.1688.F32.TF32 R56, R156, R150, R220 ;  /* 0x000000969c38723c */ /* 0x000fe600000810dc */
[----:B------:R-:W-:Y:S04]  /*3f2f0*/  LDS R161, [R7+0xc700] ;  /* 0x00c7000007a17984 */ /* 0x000fe80000000800 */
[----:B------:R-:W2:Y:S04]  /*3f300*/  LDS R163, [R7+0xe700] ;  /* 0x00e7000007a37984 */ /* 0x000ea80000000800 */
[----:B------:R-:W-:Y:S04]  /*3f310*/  LDS R222, [R6+0xe780] ;  /* 0x00e7800006de7984 */ /* 0x000fe80000000800 */
[----:B------:R-:W-:Y:S04]  /*3f320*/  STL.64 [R1+0x780], R60 ;  /* 0x0007803c01007387 */ /* 0x000fe80000100a00 */
[----:B------:R-:W-:Y:S04]  /*3f330*/  STL.64 [R1+0x788], R62 ;  /* 0x0007883e01007387 */ /* 0x000fe80000100a00 */
[----:B------:R-:W-:Y:S04]  /*3f340*/  STL.64 [R1+0x770], R56 ;  /* 0x0007703801007387 */ /* 0x000fe80000100a00 */
[----:B------:R2:W-:Y:S04]  /*3f350*/  STL.64 [R1+0x778], R58 ;  /* 0x0007783a01007387 */ /* 0x0005e80000100a00 */
[----:B------:R-:W-:Y:S01]  /*3f360*/  STL.64 [R1+0x760], R52 ;  /* 0x0007603401007387 */ /* 0x000fe20000100a00 */
[C---:B-1----:R-:W-:Y:S03]  /*3f370*/  HMMA.1688.F32.TF32 R204, R188.reuse, R138, R224 ;  /* 0x0000008abccc723c */ /* 0x042fe600000810e0 */
[----:B------:R1:W-:Y:S04]  /*3f380*/  STL.64 [R1+0x768], R54 ;  /* 0x0007683601007387 */ /* 0x0003e80000100a00 */
[----:B------:R-:W-:Y:S01]  /*3f390*/  IMAD.MOV.U32 R224, RZ, RZ, R3 ;  /* 0x000000ffffe07224 */ /* 0x000fe200078e0003 */
[----:B------:R-:W-:Y:S01]  /*3f3a0*/  MOV R225, R252 ;  /* 0x000000fc00e17202 */ /* 0x000fe20000000f00 */
        /* <DEDUP_REMOVED lines=85> */
[----:B--2---:R-:W-:Y:S01]  /*3f900*/  IMAD.MOV.U32 R240, RZ, RZ, R252 ;  /* 0x000000fffff07224 */ /* 0x004fe200078e00fc */
[----:B---3--:R-:W-:-:S02]  /*3f910*/  MOV R241, R3 ;  /* 0x0000000300f17202 */ /* 0x008fc40000000f00 */
[----:B------:R-:W2:Y:S04]  /*3f920*/  LDL.LU R252, [R1+0x2e20] ;  /* 0x002e200001fc7983 */ /* 0x000ea80000300800 */
[----:B------:R-:W3:Y:S04]  /*3f930*/  LDL.LU R3, [R1+0x2e1c] ;  /* 0x002e1c0001037983 */ /* 0x000ee80000300800 */
[----:B------:R-:W-:Y:S04]  /*3f940*/  LDS R220, [R6+0xc780] ;  /* 0x00c7800006dc7984 */ /* 0x000fe80000000800 */
[----:B------:R-:W-:Y:S04]  /*3f950*/  LDS R223, [R7+0xe780] ;  /* 0x00e7800007df7984 */ /* 0x000fe80000000800 */
[----:B------:R-:W1:Y:S01]  /*3f960*/  LDS R221, [R7+0xc780] ;  /* 0x00c7800007dd7984 */ /* 0x000e620000000800 */
[----:B------:R-:W-:-:S02]  /*3f970*/  IMAD.MOV.U32 R242, RZ, RZ, R4 ;  /* 0x000000fffff27224 */ /* 0x000fc400078e0004 */
[----:B------:R-:W-:Y:S01]  /*3f980*/  IMAD.MOV.U32 R243, RZ, RZ, R137 ;  /* 0x000000fffff37224 */ /* 0x000fe200078e0089 */
[----:B------:R-:W-:Y:S01]  /*3f990*/  MOV R246, R141 ;  /* 0x0000008d00f67202 */ /* 0x000fe20000000f00 */
[----:B------:R-:W-:Y:S01]  /*3f9a0*/  IMAD.MOV.U32 R247, RZ, RZ, R140 ;  /* 0x000000fffff77224 */ /* 0x000fe200078e008c */
[C---:B------:R-:W-:Y:S01]  /*3f9b0*/  HMMA.1688.F32.TF32 R196, R188.reuse, R146, R228 ;  /* 0x00000092bcc4723c */ /* 0x040fe200000810e4 */
[----:B------:R-:W-:Y:S04]  /*3f9c0*/  LDS R158, [R2+0xe780] ;  /* 0x00e78000029e7984 */ /* 0x000fe80000000800 */
[----:B------:R-:W-:Y:S03]  /*3f9d0*/  LDS R156, [R2+0xc780] ;  /* 0x00c78000029c7984 */ /* 0x000fe60000000800 */
[----:B------:R-:W-:Y:S01]  /*3f9e0*/  HMMA.1688.F32.TF32 R200, R188, R142, R192 ;  /* 0x0000008ebcc8723c */ /* 0x000fe200000810c0 */
[----:B------:R-:W-:Y:S04]  /*3f9f0*/  LDS R159, [R0+0xe780] ;  /* 0x00e78000009f7984 */ /* 0x000fe80000000800 */
[----:B------:R-:W1:Y:S03]  /*3fa00*/  LDS R157, [R0+0xc780] ;  /* 0x00c78000009d7984 */ /* 0x000e660000000800 */
[C---:B----4-:R-:W-:Y:S08]  /*3fa10*/  HMMA.1688.F32.TF32 R56, R160.reuse, R126, R80 ;  /* 0x0000007ea038723c */ /* 0x050ff00000081050 */
[C---:B------:R-:W-:Y:S11]  /*3fa20*/  HMMA.1688.F32.TF32 R60, R160.reuse, R134, R88 ;  /* 0x00000086a03c723c */ /* 0x040ff60000081058 */
[----:B------:R-:W-:Y:S04]  /*3fa30*/  @!UPT UIADD3 URZ, URZ, URZ, URZ ;  /* 0x0000003f3f3ff290 */ /* 0x000fe8000fffe03f */
[----:B------:R-:W-:Y:S04]  /*3fa40*/  STL.64 [R1+0x750], R56 ;  /* 0x0007503801007387 */ /* 0x000fe80000100a00 */
[----:B------:R4:W-:Y:S01]  /*3fa50*/  STL.64 [R1+0x758], R58 ;  /* 0x0007583a01007387 */ /* 0x0009e20000100a00 */
[C---:B-1----:R-:W-:Y:S08]  /*3fa60*/  HMMA.1688.F32.TF32 R52, R160.reuse, R130, R84 ;  /* 0x00000082a034723c */ /* 0x042ff00000081054 */
[C---:B----4-:R-:W-:Y:S11]  /*3fa70*/  HMMA.1688.F32.TF32 R56, R160.reuse, R138, R92 ;  /* 0x0000008aa038723c */ /* 0x050ff6000008105c */
[----:B------:R-:W-:Y:S04]  /*3fa80*/  @!UPT UIADD3 URZ, URZ, URZ, URZ ;  /* 0x0000003f3f3ff290 */ /* 0x000fe8000fffe03f */
[----:B------:R-:W-:Y:S04]  /*3fa90*/  STL.64 [R1+0x740], R52 ;  /* 0x0007403401007387 */ /* 0x000fe80000100a00 */
[----:B------:R1:W-:Y:S04]  /*3faa0*/  STL.64 [R1+0x748], R54 ;  /* 0x0007483601007387 */ /* 0x0003e80000100a00 */
[----:B------:R-:W-:Y:S04]  /*3fab0*/  STL.64 [R1+0x730], R60 ;  /* 0x0007303c01007387 */ /* 0x000fe80000100a00 */
[----:B------:R4:W-:Y:S01]  /*3fac0*/  STL.64 [R1+0x738], R62 ;  /* 0x0007383e01007387 */ /* 0x0009e20000100a00 */
[C---:B-1----:R-:W-:Y:S03]  /*3fad0*/  HMMA.1688.F32.TF32 R52, R160.reuse, R142, R96 ;  /* 0x0000008ea034723c */ /* 0x042fe60000081060 */
[----:B------:R-:W-:Y:S04]  /*3fae0*/  STL.64 [R1+0x720], R56 ;  /* 0x0007203801007387 */ /* 0x000fe80000100a00 */
[----:B------:R1:W-:Y:S01]  /*3faf0*/  STL.64 [R1+0x728], R58 ;  /* 0x0007283a01007387 */ /* 0x0003e20000100a00 */
[C---:B----4-:R-:W-:Y:S08]  /*3fb00*/  HMMA.1688.F32.TF32 R60, R160.reuse, R146, R100 ;  /* 0x00000092a03c723c */ /* 0x050ff00000081064 */
[C---:B-1----:R-:W-:Y:S07]  /*3fb10*/  HMMA.1688.F32.TF32 R56, R160.reuse, R150, R104 ;  /* 0x00000096a038723c */ /* 0x042fee0000081068 */
[----:B------:R-:W-:Y:S04]  /*3fb20*/  STL.64 [R1+0x710], R52 ;  /* 0x0007103401007387 */ /* 0x000fe80000100a00 */
[----:B------:R1:W-:Y:S04]  /*3fb30*/  STL.64 [R1+0x718], R54 ;  /* 0x0007183601007387 */ /* 0x0003e80000100a00 */
[----:B------:R-:W-:Y:S04]  /*3fb40*/  STL.64 [R1+0x700], R60 ;  /* 0x0007003c01007387 */ /* 0x000fe80000100a00 */
[----:B------:R4:W-:Y:S01]  /*3fb50*/  STL.64 [R1+0x708], R62 ;  /* 0x0007083e01007387 */ /* 0x0009e20000100a00 */
[----:B-1----:R-:W-:Y:S03]  /*3fb60*/  HMMA.1688.F32.TF32 R52, R160, R154, R248 ;  /* 0x0000009aa034723c */ /* 0x002fe600000810f8 */
[----:B------:R-:W-:Y:S04]  /*3fb70*/  STL.64 [R1+0x7f0], R56 ;  /* 0x0007f03801007387 */ /* 0x000fe80000100a00 */
[----:B------:R1:W-:Y:S01]  /*3fb80*/  STL.64 [R1+0x7f8], R58 ;  /* 0x0007f83a01007387 */ /* 0x0003e20000100a00 */
[C---:B----4-:R-:W-:Y:S03]  /*3fb90*/  HMMA.1688.F32.TF32 R60, R220.reuse, R126, R116 ;  /* 0x0000007edc3c723c */ /* 0x050fe60000081074 */
[----:B------:R-:W4:Y:S05]  /*3fba0*/  LDL.LU R251, [R1+0x1b74] ;  /* 0x001b740001fb7983 */ /* 0x000f2a0000300800 */
[C---:B-1----:R-:W-:Y:S07]  /*3fbb0*/  HMMA.1688.F32.TF32 R56, R220.reuse, R130, R120 ;  /* 0x00000082dc38723c */ /* 0x042fee0000081078 */
[----:B------:R-:W-:Y:S04]  /*3fbc0*/  STL.64 [R1+0x7e0], R52 ;  /* 0x0007e03401007387 */ /* 0x000fe80000100a00 */
[----:B------:R1:W-:Y:S04]  /*3fbd0*/  STL.64 [R1+0x7e8], R54 ;  /* 0x0007e83601007387 */ /* 0x0003e80000100a00 */
[----:B------:R-:W-:Y:S04]  /*3fbe0*/  STL.64 [R1+0x6f0], R60 ;  /* 0x0006f03c01007387 */ /* 0x000fe80000100a00 */
[----:B------:R1:W-:Y:S04]  /*3fbf0*/  STL.64 [R1+0x6f8], R62 ;  /* 0x0006f83e01007387 */ /* 0x0003e80000100a00 */
[----:B------:R-:W3:Y:S04]  /*3fc00*/  LDL.LU R7, [R1+0x1bbc] ;  /* 0x001bbc0001077983 */ /* 0x000ee80000300800 */
[----:B------:R-:W-:Y:S04]  /*3fc10*/  STL.64 [R1+0x6e0], R56 ;  /* 0x0006e03801007387 */ /* 0x000fe80000100a00 */
[----:B------:R2:W-:Y:S04]  /*3fc20*/  STL.64 [R1+0x6e8], R58 ;  /* 0x0006e83a01007387 */ /* 0x0005e80000100a00 */
[----:B------:R-:W3:Y:S01]  /*3fc30*/  LDL.LU R6, [R1+0x1bc0] ;  /* 0x001bc00001067983 */ /* 0x000ee20000300800 */
[----:B-1----:R-:W-:Y:S01]  /*3fc40*/  HMMA.1688.F32.TF32 R52, R220, R134, R236 ;  /* 0x00000086dc34723c */ /* 0x002fe200000810ec */
[----:B------:R-:W-:-:S02]  /*3fc50*/  IMAD.MOV.U32 R226, RZ, RZ, R145 ;  /* 0x000000ffffe27224 */ /* 0x000fc400078e0091 */
[----:B------:R-:W-:-:S05]  /*3fc60*/  IMAD.MOV.U32 R227, RZ, RZ, R144 ;  /* 0x000000ffffe37224 */ /* 0x000fca00078e0090 */
[C---:B------:R-:W-:Y:S08]  /*3fc70*/  HMMA.1688.F32.TF32 R60, R220.reuse, R138, R240 ;  /* 0x0000008adc3c723c */ /* 0x040ff000000810f0 */
[C---:B--2---:R-:W-:Y:S07]  /*3fc80*/  HMMA.1688.F32.TF32 R56, R220.reuse, R146, R224 ;  /* 0x00000092dc38723c */ /* 0x044fee00000810e0 */
[----:B------:R-:W-:Y:S04]  /*3fc90*/  STL.64 [R1+0x6d0], R52 ;  /* 0x0006d03401007387 */ /* 0x000fe80000100a00 */
[----:B------:R1:W-:Y:S02]  /*3fca0*/  STL.64 [R1+0x6d8], R54 ;  /* 0x0006d83601007387 */ /* 0x0003e40000100a00 */
[----:B-1----:R-:W-:Y:S01]  /*3fcb0*/  HMMA.1688.F32.TF32 R52, R220, R142, R244 ;  /* 0x0000008edc34723c */ /* 0x002fe200000810f4 */
[----:B------:R-:W-:Y:S01]  /*3fcc0*/  MOV R228, R136 ;  /* 0x0000008800e47202 */ /* 0x000fe20000000f00 */
[----:B------:R-:W-:Y:S01]  /*3fcd0*/  IMAD.MOV.U32 R229, RZ, RZ, R133 ;  /* 0x000000ffffe57224 */ /* 0x000fe200078e0085 */
[----:B------:R-:W-:Y:S01]  /*3fce0*/  MOV R231, R129 ;  /* 0x0000008100e77202 */ /* 0x000fe20000000f00 */
[----:B------:R-:W-:Y:S01]  /*3fcf0*/  IMAD.MOV.U32 R230, RZ, RZ, R132 ;  /* 0x000000ffffe67224 */ /* 0x000fe200078e0084 */
[----:B------:R-:W-:Y:S03]  /*3fd00*/  STL.64 [R1+0x6c0], R60 ;  /* 0x0006c03c01007387 */ /* 0x000fe60000100a00 */
[----:B------:R-:W-:Y:S01]  /*3fd10*/  HMMA.1688.F32.TF32 R192, R188, R150, R232 ;  /* 0x00000096bcc0723c */ /* 0x000fe200000810e8 */
[----:B------:R1:W-:Y:S06]  /*3fd20*/  STL.64 [R1+0x6c8], R62 ;  /* 0x0006c83e01007387 */ /* 0x0003ec0000100a00 */
[----:B------:R-:W-:Y:S01]  /*3fd30*/  IMAD.MOV.U32 R232, RZ, RZ, R128 ;  /* 0x000000ffffe87224 */ /* 0x000fe200078e0080 */
[----:B------:R-:W-:Y:S01]  /*3fd40*/  MOV R234, R124 ;  /* 0x0000007c00ea7202 */ /* 0x000fe20000000f00 */
[----:B------:R-:W-:-:S02]  /*3fd50*/  IMAD.MOV.U32 R233, RZ, RZ, R125 ;  /* 0x000000ffffe97224 */ /* 0x000fc400078e007d */
[----:B------:R-:W-:Y:S01]  /*3fd60*/  IMAD.MOV.U32 R235, RZ, RZ, R5 ;  /* 0x000000ffffeb7224 */ /* 0x000fe200078e0005 */
[C---:B-1----:R-:W-:Y:S03]  /*3fd70*/  HMMA.1688.F32.TF32 R60, R220.reuse, R150, R228 ;  /* 0x00000096dc3c723c */ /* 0x042fe600000810e4 */
[----:B------:R-:W-:Y:S04]  /*3fd80*/  STL.64 [R1+0x6b0], R52 ;  /* 0x0006b03401007387 */ /* 0x000fe80000100a00 */
[----:B------:R1:W-:Y:S04]  /*3fd90*/  STL.64 [R1+0x6b8], R54 ;  /* 0x0006b83601007387 */ /* 0x0003e80000100a00 */
[----:B-1----:R-:W2:Y:S04]  /*3fda0*/  LDL.LU R55, [R1+0x1bc8] ;  /* 0x001bc80001377983 */ /* 0x002ea80000300800 */
[----:B------:R-:W-:Y:S04]  /*3fdb0*/  STL.64 [R1+0x6a0], R56 ;  /* 0x0006a03801007387 */ /* 0x000fe80000100a00 */
[----:B------:R1:W-:Y:S04]  /*3fdc0*/  STL.64 [R1+0x6a8], R58 ;  /* 0x0006a83a01007387 */ /* 0x0003e80000100a00 */
[----:B------:R-:W2:Y:S01]  /*3fdd0*/  LDL.LU R52, [R1+0x1bd0] ;  /* 0x001bd00001347983 */ /* 0x000ea20000300800 */
[----:B-1----:R-:W-:Y:S03]  /*3fde0*/  HMMA.1688.F32.TF32 R56, R220, R154, R232 ;  /* 0x0000009adc38723c */ /* 0x002fe600000810e8 */
[----:B------:R1:W-:Y:S04]  /*3fdf0*/  STL.64 [R1+0x690], R60 ;  /* 0x0006903c01007387 */ /* 0x0003e80000100a00 */
[----:B------:R-:W-:Y:S04]  /*3fe00*/  STL.64 [R1+0x698], R62 ;  /* 0x0006983e01007387 */ /* 0x000fe80000100a00 */
[----:B-1----:R-:W2:Y:S11]  /*3fe10*/  LDL.LU R61, [R1+0x1bc4] ;  /* 0x001bc400013d7983 */ /* 0x002eb60000300800 */
[----:B------:R-:W-:Y:S01]  /*3fe20*/  @!UPT UIADD3 URZ, URZ, URZ, URZ ;  /* 0x0000003f3f3ff290 */ /* 0x000fe2000fffe03f */
[----:B------:R-:W-:Y:S04]  /*3fe30*/  STL.64 [R1+0x680], R56 ;  /* 0x0006803801007387 */ /* 0x000fe80000100a00 */
[----:B------:R1:W-:Y:S04]  /*3fe40*/  STL.64 [R1+0x688], R58 ;  /* 0x0006883a01007387 */ /* 0x0003e80000100a00 */
[----:B-1----:R-:W2:Y:S04]  /*3fe50*/  LDL.LU R58, [R1+0x1bcc] ;  /* 0x001bcc00013a7983 */ /* 0x002ea80000300800 */
[----:B------:R-:W2:Y:S04]  /*3fe60*/  LDL.LU R59, [R1+0x1bd4] ;  /* 0x001bd400013b7983 */ /* 0x000ea80000300800 */
[----:B------:R-:W2:Y:S04]  /*3fe70*/  LDL.LU R53, [R1+0x1bd8] ;  /* 0x001bd80001357983 */ /* 0x000ea80000300800 */
[----:B------:R-:W2:Y:S04]  /*3fe80*/  LDL.LU R56, [R1+0x1bdc] ;  /* 0x001bdc0001387983 */ /* 0x000ea80000300800 */
[----:B------:R-:W2:Y:S01]  /*3fe90*/  LDL.LU R50, [R1+0x1be0] ;  /* 0x001be00001327983 */ /* 0x000ea20000300800 */
[----:B------:R-:W-:-:S03]  /*3fea0*/  IMAD.MOV.U32 R4, RZ, RZ, c[0x0][0x188] ;  /* 0x00006200ff047624 */ /* 0x000fc600078e00ff */
[----:B------:R-:W2:Y:S02]  /*3feb0*/  LDL.LU R54, [R1+0x1be8] ;  /* 0x001be80001367983 */ /* 0x000ea40000300800 */
[----:B------:R-:W-:Y:S02]  /*3fec0*/  SHF.L.U32 R4, R4, 0x5, RZ ;  /* 0x0000000504047819 */ /* 0x000fe400000006ff */
[----:B------:R-:W2:Y:S03]  /*3fed0*/  LDL.LU R51, [R1+0x1bf0] ;  /* 0x001bf00001337983 */ /* 0x000ea60000300800 */
[----:B------:R-:W-:-:S05]  /*3fee0*/  IMAD.SHL.U32 R4, R4, 0x4, RZ ;  /* 0x0000000404047824 */ /* 0x000fca00078e00ff */
[----:B---3--:R-:W-:-:S05]  /*3fef0*/  IADD3 R6, P3, R6, R4, RZ ;  /* 0x0000000406067210 */ /* 0x008fca0007f7e0ff */
[----:B------:R-:W-:Y:S01]  /*3ff00*/  IMAD.X R7, R7, 0x1, R3, P3 ;  /* 0x0000000107077824 */ /* 0x000fe200018e0603 */
[----:B------:R1:W-:Y:S04]  /*3ff10*/  STL [R1+0x1bc0], R6 ;  /* 0x001bc00601007387 */ /* 0x0003e80000100800 */
[----:B------:R-:W-:Y:S04]  /*3ff20*/  STL [R1+0x1bbc], R7 ;  /* 0x001bbc0701007387 */ /* 0x000fe80000100800 */
[----:B------:R-:W3:Y:S04]  /*3ff30*/  LDL.LU R60, [R1+0x1be4] ;  /* 0x001be400013c7983 */ /* 0x000ee80000300800 */
[----:B------:R-:W3:Y:S01]  /*3ff40*/  LDL.LU R57, [R1+0x1bec] ;  /* 0x001bec0001397983 */ /* 0x000ee20000300800 */
[----:B------:R-:W-:Y:S01]  /*3ff50*/  IMAD.MOV.U32 R5, RZ, RZ, 0x1f ;  /* 0x0000001fff057424 */ /* 0x000fe200078e00ff */
[----:B------:R-:W-:-:S04]  /*3ff60*/  MOV R125, c[0x0][0x180] ;  /* 0x00006000007d7a02 */ /* 0x000fc80000000f00 */
[----:B------:R-:W-:Y:S01]  /*3ff70*/  IADD3 R5, R5, c[0x0][0x180], RZ ;  /* 0x0000600005057a10 */ /* 0x000fe20007ffe0ff */
[----:B------:R-:W1:Y:S03]  /*3ff80*/  S2R R250, SR_TID.X ;  /* 0x0000000000fa7919 */ /* 0x000e660000002100 */
[----:B------:R-:W-:Y:S02]  /*3ff90*/  SHF.R.S32.HI R2, RZ, 0x1f, R5 ;  /* 0x0000001fff027819 */ /* 0x000fe40000011405 */
[----:B------:R-:W-:Y:S02]  /*3ffa0*/  IADD3 R0, R125, -0x40, RZ ;  /* 0xffffffc07d007810 */ /* 0x000fe40007ffe0ff */
[----:B------:R-:W-:-:S03]  /*3ffb0*/  LEA.HI R2, R2, R5, RZ, 0x5 ;  /* 0x0000000502027211 */ /* 0x000fc600078f28ff */
[----:B----4-:R-:W-:Y:S01]  /*3ffc0*/  IMAD R0, R251, -0x20, R0 ;  /* 0xffffffe0fb007824 */ /* 0x010fe200078e0200 */
[----:B------:R-:W-:-:S04]  /*3ffd0*/  SHF.R.S32.HI R2, RZ, 0x5, R2 ;  /* 0x00000005ff027819 */ /* 0x000fc80000011402 */
[----:B------:R-:W-:Y:S02]  /*3ffe0*/  IADD3 R2, R2, -0x2, RZ ;  /* 0xfffffffe02027810 */ /* 0x000fe40007ffe0ff */
[----:B------:R-:W-:Y:S02]  /*3fff0*/  ISETP.GT.AND P1, PT, R0, RZ, PT ;  /* 0x000000ff0000720c */ /* 0x000fe40003f24270 */
[----:B------:R-:W-:Y:S02]  /*40000*/  ISETP.GE.AND P0, PT, R251, R2, PT ;  /* 0x00000002fb00720c */ /* 0x000fe40003f06270 */
[----:B------:R-:W-:Y:S02]  /*40010*/  SEL R2, RZ, 0x4, !P1 ;  /* 0x00000004ff027807 */ /* 0x000fe40004800000 */
[----:B------:R-:W-:Y:S02]  /*40020*/  IADD3 R252, R252, 0x1, RZ ;  /* 0x00000001fcfc7810 */ /* 0x000fe40007ffe0ff */
[----:B------:R-:W-:-:S02]  /*40030*/  SEL R2, R2, RZ, !P0 ;  /* 0x000000ff02027207 */ /* 0x000fc40004000000 */
[----:B-1----:R-:W-:Y:S02]  /*40040*/  LOP3.LUT R5, R250, 0x1f, RZ, 0xc0, !PT ;  /* 0x0000001ffa057812 */ /* 0x002fe400078ec0ff */
[----:B------:R-:W-:Y:S02]  /*40050*/  ISETP.GT.AND P2, PT, R252, 0x1, PT ;  /* 0x00000001fc00780c */ /* 0x000fe40003f44270 */
[----:B------:R-:W-:Y:S01]  /*40060*/  ISETP.NE.U32.AND P1, PT, R2, RZ, PT ;  /* 0x000000ff0200720c */ /* 0x000fe20003f25070 */
[----:B------:R-:W-:Y:S01]  /*40070*/  IMAD.SHL.U32 R49, R5, 0x4, RZ ;  /* 0x0000000405317824 */ /* 0x000fe200078e00ff */
[----:B------:R-:W-:-:S04]  /*40080*/  SEL R252, R252, RZ, !P2 ;  /* 0x000000fffcfc7207 */ /* 0x000fc80005000000 */
[----:B------:R-:W-:Y:S01]  /*40090*/  LEA R2, R252, R49, 0x10 ;  /* 0x00000031fc027211 */ /* 0x000fe200078e80ff */
[----:B------:R-:W-:Y:S01]  /*400a0*/  BAR.SYNC.DEFER_BLOCKING 0x0 ;  /* 0x0000000000007b1d */ /* 0x000fe20000010000 */
[----:B--2---:R-:W-:-:S05]  /*400b0*/  IADD3 R55, P2, R55, R4, RZ ;  /* 0x0000000437377210 */ /* 0x004fca0007f5e0ff */
[----:B------:R1:W-:Y:S04]  /*400c0*/  STL [R1+0x1bc8], R55 ;  /* 0x001bc83701007387 */ /* 0x0003e80000100800 */
[----:B------:R-:W-:Y:S01]  /*400d0*/  @!PT LDS RZ, [RZ] ;  /* 0x00000000fffff984 */ /* 0x000fe20000000800 */
[----:B------:R-:W-:Y:S01]  /*400e0*/  @!PT LDS RZ, [RZ] ;  /* 0x00000000fffff984 */ /* 0x000fe20000000800 */
[----:B------:R-:W-:Y:S01]  /*400f0*/  @!PT LDS RZ, [RZ] ;  /* 0x00000000fffff984 */ /* 0x000fe20000000800 */
[----:B------:R2:W-:Y:S01]  /*40100*/  LDGSTS.E [R2], [R6.64], P1 ;  /* 0x0000000006027fae */ /* 0x0005e20008921844 */
[----:B------:R-:W-:Y:S02]  /*40110*/  IADD3 R52, P3, R52, R4, RZ ;  /* 0x0000000434347210 */ /* 0x000fe40007f7e0ff */
[----:B--2---:R-:W-:Y:S01]  /*40120*/  MOV R6, R55 ;  /* 0x0000003700067202 */ /* 0x004fe20000000f00 */
[----:B------:R-:W-:-:S05]  /*40130*/  IMAD.X R61, R61, 0x1, R3, P2 ;  /* 0x000000013d3d7824 */ /* 0x000fca00010e0603 */
[----:B------:R2:W-:Y:S04]  /*40140*/  STL [R1+0x1bc4], R61 ;  /* 0x001bc43d01007387 */ /* 0x0005e80000100800 */
[----:B------:R-:W-:Y:S04]  /*40150*/  STL [R1+0x1bd0], R52 ;  /* 0x001bd03401007387 */ /* 0x000fe80000100800 */
[----:B-1----:R-:W4:Y:S01]  /*40160*/  LDL.LU R55, [R1+0x1bf8] ;  /* 0x001bf80001377983 */ /* 0x002f220000300800 */
[----:B------:R-:W-:-:S05]  /*40170*/  IMAD.MOV.U32 R7, RZ, RZ, R61 ;  /* 0x000000ffff077224 */ /* 0x000fca00078e003d */
[----:B------:R1:W-:Y:S01]  /*40180*/  LDGSTS.E [R2+0x80], [R6.64], P1 ;  /* 0x0008000006027fae */ /* 0x0003e20008921844 */
[----:B------:R-:W-:-:S05]  /*40190*/  IMAD.X R58, R58, 0x1, R3, P3 ;  /* 0x000000013a3a7824 */ /* 0x000fca00018e0603 */
[----:B------:R2:W-:Y:S01]  /*401a0*/  STL [R1+0x1bcc], R58 ;  /* 0x001bcc3a01007387 */ /* 0x0005e20000100800 */
[----:B------:R-:W-:-:S03]  /*401b0*/  IADD3 R53, P2, R53, R4, RZ ;  /* 0x0000000435357210 */ /* 0x000fc60007f5e0ff */
[----:B------:R-:W4:Y:S04]  /*401c0*/  LDL.LU R62, [R1+0x1c00] ;  /* 0x001c0000013e7983 */ /* 0x000f280000300800 */
[----:B--2---:R-:W4:Y:S01]  /*401d0*/  LDL.LU R61, [R1+0x1bf4] ;  /* 0x001bf400013d7983 */ /* 0x004f220000300800 */
[----:B-1----:R-:W-:Y:S01]  /*401e0*/  IMAD.MOV.U32 R6, RZ, RZ, R52 ;  /* 0x000000ffff067224 */ /* 0x002fe200078e0034 */
[----:B------:R-:W-:Y:S01]  /*401f0*/  MOV R7, R58 ;  /* 0x0000003a00077202 */ /* 0x000fe20000000f00 */
[----:B------:R-:W-:Y:S01]  /*40200*/  IMAD.X R59, R59, 0x1, R3, P2 ;  /* 0x000000013b3b7824 */ /* 0x000fe200010e0603 */
[----:B------:R-:W4:Y:S01]  /*40210*/  LDL.LU R63, [R1+0x1bfc] ;  /* 0x001bfc00013f7983 */ /* 0x000f220000300800 */
[----:B------:R-:W-:-:S03]  /*40220*/  IADD3 R50, P3, R50, R4, RZ ;  /* 0x0000000432327210 */ /* 0x000fc60007f7e0ff */
[----:B------:R-:W4:Y:S04]  /*40230*/  LDL.LU R58, [R1+0x1c08] ;  /* 0x001c0800013a7983 */ /* 0x000f280000300800 */
[----:B------:R-:W4:Y:S01]  /*40240*/  LDL.LU R52, [R1+0x1c10] ;  /* 0x001c100001347983 */ /* 0x000f220000300800 */
[----:B------:R-:W-:-:S03]  /*40250*/  IMAD.X R56, R56, 0x1, R3, P3 ;  /* 0x0000000138387824 */ /* 0x000fc600018e0603 */
[----:B------:R-:W-:Y:S04]  /*40260*/  STL [R1+0x1bd8], R53 ;  /* 0x001bd83501007387 */ /* 0x000fe80000100800 */
[----:B------:R1:W-:Y:S04]  /*40270*/  LDGSTS.E [R2+0x100], [R6.64], P1 ;  /* 0x0010000006027fae */ /* 0x0003e80008921844 */
[----:B------:R1:W-:Y:S04]  /*40280*/  STL [R1+0x1bd4], R59 ;  /* 0x001bd43b01007387 */ /* 0x0003e80000100800 */
[----:B------:R-:W-:Y:S01]  /*40290*/  STL [R1+0x1be0], R50 ;  /* 0x001be03201007387 */ /* 0x000fe20000100800 */
[----:B-1----:R-:W-:-:S03]  /*402a0*/  IMAD.MOV.U32 R7, RZ, RZ, R59 ;  /* 0x000000ffff077224 */ /* 0x002fc600078e003b */
[----:B------:R-:W4:Y:S01]  /*402b0*/  LDL.LU R59, [R1+0x1c04] ;  /* 0x001c0400013b7983 */ /* 0x000f220000300800 */
[----:B------:R-:W-:-:S03]  /*402c0*/  MOV R6, R53 ;  /* 0x0000003500067202 */ /* 0x000fc60000000f00 */
[----:B------:R1:W-:Y:S04]  /*402d0*/  STL [R1+0x1bdc], R56 ;  /* 0x001bdc3801007387 */ /* 0x0003e80000100800 */
[----:B------:R-:W4:Y:S01]  /*402e0*/  LDL.LU R53, [R1+0x1c0c] ;  /* 0x001c0c0001357983 */ /* 0x000f220000300800 */
[-C--:B------:R-:W-:Y:S02]  /*402f0*/  IADD3 R54, P2, R54, R4.reuse, RZ ;  /* 0x0000000436367210 */ /* 0x080fe40007f5e0ff */
[----:B------:R-:W-:Y:S01]  /*40300*/  IADD3 R51, P3, R51, R4, RZ ;  /* 0x0000000433337210 */ /* 0x000fe20007f7e0ff */
[----:B------:R1:W-:Y:S02]  /*40310*/  LDGSTS.E [R2+0x180], [R6.64], P1 ;  /* 0x0018000006027fae */ /* 0x0003e40008921844 */
[----:B-1----:R-:W-:Y:S01]  /*40320*/  IMAD.MOV.U32 R6, RZ, RZ, R50 ;  /* 0x000000ffff067224 */ /* 0x002fe200078e0032 */
[----:B------:R-:W-:-:S02]  /*40330*/  MOV R7, R56 ;  /* 0x0000003800077202 */ /* 0x000fc40000000f00 */
[----:B------:R-:W4:Y:S04]  /*40340*/  LDL.LU R56, [R1+0x1c18] ;  /* 0x001c180001387983 */ /* 0x000f280000300800 */
[----:B------:R-:W4:Y:S04]  /*40350*/  LDL.LU R50, [R1+0x1c20] ;  /* 0x001c200001327983 */ /* 0x000f280000300800 */
[----:B------:R-:W-:Y:S04]  /*40360*/  STL [R1+0x1be8], R54 ;  /* 0x001be83601007387 */ /* 0x000fe80000100800 */
[----:B------:R1:W-:Y:S02]  /*40370*/  LDGSTS.E [R2+0x200], [R6.64], P1 ;  /* 0x0020000006027fae */ /* 0x0003e40008921844 */
[----:B-1----:R-:W-:Y:S01]  /*40380*/  MOV R6, R54 ;  /* 0x0000003600067202 */ /* 0x002fe20000000f00 */
[----:B---3--:R-:W-:-:S02]  /*40390*/  IMAD.X R60, R60, 0x1, R3, P2 ;  /* 0x000000013c3c7824 */ /* 0x008fc400010e0603 */
[----:B------:R-:W-:-:S03]  /*403a0*/  IMAD.X R57, R57, 0x1, R3, P3 ;  /* 0x0000000139397824 */ /* 0x000fc600018e0603 */
[----:B------:R1:W-:Y:S01]  /*403b0*/  STL [R1+0x1be4], R60 ;  /* 0x001be43c01007387 */ /* 0x0003e20000100800 */
[----:B------:R-:W-:-:S03]  /*403c0*/  IMAD.MOV.U32 R7, RZ, RZ, R60 ;  /* 0x000000ffff077224 */ /* 0x000fc600078e003c */
[----:B------:R-:W-:Y:S04]  /*403d0*/  STL [R1+0x1bf0], R51 ;  /* 0x001bf03301007387 */ /* 0x000fe80000100800 */
[----:B------:R3:W-:Y:S04]  /*403e0*/  LDGSTS.E [R2+0x280], [R6.64], P1 ;  /* 0x0028000006027fae */ /* 0x0007e80008921844 */
[----:B-1----:R-:W2:Y:S04]  /*403f0*/  LDL.LU R60, [R1+0x1c14] ;  /* 0x001c1400013c7983 */ /* 0x002ea80000300800 */
[----:B------:R1:W-:Y:S04]  /*40400*/  STL [R1+0x1bec], R57 ;  /* 0x001bec3901007387 */ /* 0x0003e80000100800 */
[----:B------:R-:W2:Y:S01]  /*40410*/  LDL.LU R54, [R1+0x1c1c] ;  /* 0x001c1c0001367983 */ /* 0x000ea20000300800 */
[----:B---3--:R-:W-:Y:S01]  /*40420*/  IMAD.MOV.U32 R6, RZ, RZ, R51 ;  /* 0x000000ffff067224 */ /* 0x008fe200078e0033 */
[----:B------:R-:W-:-:S02]  /*40430*/  MOV R7, R57 ;  /* 0x0000003900077202 */ /* 0x000fc40000000f00 */
[----:B-1----:R-:W2:Y:S04]  /*40440*/  LDL.LU R57, [R1+0x1c28] ;  /* 0x001c280001397983 */ /* 0x002ea80000300800 */
[----:B------:R-:W2:Y:S04]  /*40450*/  LDL.LU R51, [R1+0x1c30] ;  /* 0x001c300001337983 */ /* 0x000ea80000300800 */
[----:B------:R1:W-:Y:S01]  /*40460*/  LDGSTS.E [R2+0x300], [R6.64], P1 ;  /* 0x0030000006027fae */ /* 0x0003e20008921844 */
[----:B----4-:R-:W-:-:S04]  /*40470*/  IADD3 R55, P2, R55, R4, RZ ;  /* 0x0000000437377210 */ /* 0x010fc80007f5e0ff */
[----:B-1----:R-:W-:Y:S01]  /*40480*/  MOV R6, R55 ;  /* 0x0000003700067202 */ /* 0x002fe20000000f00 */
[----:B------:R-:W-:Y:S01]  /*40490*/  STL [R1+0x1bf8], R55 ;  /* 0x001bf83701007387 */ /* 0x000fe20000100800 */
[----:B------:R-:W-:Y:S01]  /*404a0*/  IADD3 R62, P3, R62, R4, RZ ;  /* 0x000000043e3e7210 */ /* 0x000fe20007f7e0ff */
[----:B------:R-:W-:-:S04]  /*404b0*/  IMAD.X R61, R61, 0x1, R3, P2 ;  /* 0x000000013d3d7824 */ /* 0x000fc800010e0603 */
[----:B------:R-:W-:Y:S01]  /*404c0*/  IMAD.MOV.U32 R7, RZ, RZ, R61 ;  /* 0x000000ffff077224 */ /* 0x000fe200078e003d */
[----:B------:R1:W-:Y:S01]  /*404d0*/  STL [R1+0x1bf4], R61 ;  /* 0x001bf43d01007387 */ /* 0x0003e20000100800 */
[----:B------:R-:W-:Y:S01]  /*404e0*/  IMAD.X R63, R63, 0x1, R3, P3 ;  /* 0x000000013f3f7824 */ /* 0x000fe200018e0603 */
[-C--:B------:R-:W-:Y:S02]  /*404f0*/  IADD3 R58, P2, R58, R4.reuse, RZ ;  /* 0x000000043a3a7210 */ /* 0x080fe40007f5e0ff */
[----:B------:R-:W-:Y:S04]  /*40500*/  STL [R1+0x1c00], R62 ;  /* 0x001c003e01007387 */ /* 0x000fe80000100800 */
[----:B------:R4:W-:Y:S04]  /*40510*/  LDGSTS.E [R2+0x380], [R6.64], P1 ;  /* 0x0038000006027fae */ /* 0x0009e80008921844 */
[----:B-1----:R-:W3:Y:S01]  /*40520*/  LDL.LU R61, [R1+0x1c24] ;  /* 0x001c2400013d7983 */ /* 0x002ee20000300800 */
[----:B------:R-:W-:-:S03]  /*40530*/  IADD3 R52, P3, R52, R4, RZ ;  /* 0x0000000434347210 */ /* 0x000fc60007f7e0ff */
[----:B------:R-:W-:Y:S01]  /*40540*/  STL [R1+0x1bfc], R63 ;  /* 0x001bfc3f01007387 */ /* 0x000fe20000100800 */
[----:B----4-:R-:W-:Y:S01]  /*40550*/  IMAD.MOV.U32 R6, RZ, RZ, R62 ;  /* 0x000000ffff067224 */ /* 0x010fe200078e003e */
[----:B------:R-:W-:Y:S02]  /*40560*/  MOV R7, R63 ;  /* 0x0000003f00077202 */ /* 0x000fe40000000f00 */
[----:B------:R-:W3:Y:S04]  /*40570*/  LDL.LU R55, [R1+0x1c2c] ;  /* 0x001c2c0001377983 */ /* 0x000ee80000300800 */
[----:B------:R1:W-:Y:S01]  /*40580*/  LDGSTS.E [R2+0x400], [R6.64], P1 ;  /* 0x0040000006027fae */ /* 0x0003e20008921844 */
[----:B------:R-:W-:-:S03]  /*40590*/  IMAD.X R59, R59, 0x1, R3, P2 ;  /* 0x000000013b3b7824 */ /* 0x000fc600010e0603 */
[----:B------:R-:W-:Y:S04]  /*405a0*/  STL [R1+0x1c08], R58 ;  /* 0x001c083a01007387 */ /* 0x000fe80000100800 */
[----:B------:R-:W-:Y:S01]  /*405b0*/  STL [R1+0x1c04], R59 ;  /* 0x001c043b01007387 */ /* 0x000fe20000100800 */
[----:B------:R-:W-:Y:S01]  /*405c0*/  IMAD.X R53, R53, 0x1, R3, P3 ;  /* 0x0000000135357824 */ /* 0x000fe200018e0603 */
[----:B-1----:R-:W-:Y:S01]  /*405d0*/  MOV R6, R58 ;  /* 0x0000003a00067202 */ /* 0x002fe20000000f00 */
[----:B------:R-:W-:Y:S01]  /*405e0*/  IMAD.MOV.U32 R7, RZ, RZ, R59 ;  /* 0x000000ffff077224 */ /* 0x000fe200078e003b */
[----:B------:R-:W-:Y:S04]  /*405f0*/  STL [R1+0x1c10], R52 ;  /* 0x001c103401007387 */ /* 0x000fe80000100800 */
[----:B------:R1:W-:Y:S04]  /*40600*/  LDGSTS.E [R2+0x480], [R6.64], P1 ;  /* 0x0048000006027fae */ /* 0x0003e80008921844 */
[----:B------:R1:W-:Y:S02]  /*40610*/  STL [R1+0x1c0c], R53 ;  /* 0x001c0c3501007387 */ /* 0x0003e40000100800 */
[----:B-1----:R-:W-:Y:S01]  /*40620*/  MOV R7, R53 ;  /* 0x0000003500077202 */ /* 0x002fe20000000f00 */
[----:B------:R-:W-:Y:S01]  /*40630*/  IMAD.MOV.U32 R6, RZ, RZ, R52 ;  /* 0x000000ffff067224 */ /* 0x000fe200078e0034 */
[----:B------:R-:W3:Y:S04]  /*40640*/  LDL.LU R53, [R1+0x1c34] ;  /* 0x001c340001357983 */ /* 0x000ee80000300800 */
[----:B------:R-:W3:Y:S04]  /*40650*/  LDL.LU R52, [R1+0x1c38] ;  /* 0x001c380001347983 */ /* 0x000ee80000300800 */
[----:B------:R-:W3:Y:S04]  /*40660*/  LDL.LU R59, [R1+0x1dbc] ;  /* 0x001dbc00013b7983 */ /* 0x000ee80000300800 */
[----:B------:R-:W3:Y:S01]  /*40670*/  LDL.LU R58, [R1+0x1dc0] ;  /* 0x001dc000013a7983 */ /* 0x000ee20000300800 */
[----:B------:R-:W-:-:S02]  /*40680*/  IADD3 R56, P2, R56, R4, RZ ;  /* 0x0000000438387210 */ /* 0x000fc40007f5e0ff */
[----:B------:R-:W-:Y:S01]  /*40690*/  IADD3 R50, P3, R50, R4, RZ ;  /* 0x0000000432327210 */ /* 0x000fe20007f7e0ff */
[----:B------:R1:W-:Y:S04]  /*406a0*/  LDGSTS.E [R2+0x500], [R6.64], P1 ;  /* 0x0050000006027fae */ /* 0x0003e80008921844 */
[----:B------:R-:W-:Y:S01]  /*406b0*/  STL [R1+0x1c18], R56 ;  /* 0x001c183801007387 */ /* 0x000fe20000100800 */
[----:B-1----:R-:W-:Y:S01]  /*406c0*/  MOV R6, R56 ;  /* 0x0000003800067202 */ /* 0x002fe20000000f00 */
[----:B--2---:R-:W-:-:S04]  /*406d0*/  IMAD.X R60, R60, 0x1, R3, P2 ;  /* 0x000000013c3c7824 */ /* 0x004fc800010e0603 */
[----:B------:R-:W-:Y:S01]  /*406e0*/  IMAD.MOV.U32 R7, RZ, RZ, R60 ;  /* 0x000000ffff077224 */ /* 0x000fe200078e003c */
[----:B------:R1:W-:Y:S01]  /*406f0*/  STL [R1+0x1c14], R60 ;  /* 0x001c143c01007387 */ /* 0x0003e20000100800 */
[----:B------:R-:W-:-:S03]  /*40700*/  IMAD.X R54, R54, 0x1, R3, P3 ;  /* 0x0000000136367824 */ /* 0x000fc600018e0603 */
[----:B------:R-:W-:Y:S04]  /*40710*/  STL [R1+0x1c20], R50 ;  /* 0x001c203201007387 */ /* 0x000fe80000100800 */
[----:B------:R2:W-:Y:S04]  /*40720*/  LDGSTS.E [R2+0x580], [R6.64], P1 ;  /* 0x0058000006027fae */ /* 0x0005e80008921844 */
[----:B------:R2:W-:Y:S04]  /*40730*/  STL [R1+0x1c1c], R54 ;  /* 0x001c1c3601007387 */ /* 0x0005e80000100800 */
[----:B-1----:R-:W2:Y:S02]  /*40740*/  LDL.LU R60, [R1+0x1dc4] ;  /* 0x001dc400013c7983 */ /* 0x002ea40000300800 */
[----:B--2---:R-:W-:-:S02]  /*40750*/  MOV R7, R54 ;  /* 0x0000003600077202 */ /* 0x004fc40000000f00 */
[----:B------:R-:W2:Y:S01]  /*40760*/  LDL.LU R54, [R1+0x1dc8] ;  /* 0x001dc80001367983 */ /* 0x000ea20000300800 */
[----:B------:R-:W-:-:S03]  /*40770*/  IMAD.MOV.U32 R6, RZ, RZ, R50 ;  /* 0x000000ffff067224 */ /* 0x000fc600078e0032 */
[----:B------:R-:W2:Y:S04]  /*40780*/  LDL.LU R56, [R1+0x1dcc] ;  /* 0x001dcc0001387983 */ /* 0x000ea80000300800 */
[----:B------:R-:W2:Y:S01]  /*40790*/  LDL.LU R50, [R1+0x1dd0] ;  /* 0x001dd00001327983 */ /* 0x000ea20000300800 */
[-C--:B------:R-:W-:Y:S02]  /*407a0*/  IADD3 R57, P2, R57, R4.reuse, RZ ;  /* 0x0000000439397210 */ /* 0x080fe40007f5e0ff */
[----:B------:R-:W-:Y:S01]  /*407b0*/  IADD3 R51, P3, R51, R4, RZ ;  /* 0x0000000433337210 */ /* 0x000fe20007f7e0ff */
[----:B------:R1:W-:Y:S04]  /*407c0*/  LDGSTS.E [R2+0x600], [R6.64], P1 ;  /* 0x0060000006027fae */ /* 0x0003e80008921844 */
[----:B------:R-:W-:Y:S01]  /*407d0*/  STL [R1+0x1c28], R57 ;  /* 0x001c283901007387 */ /* 0x000fe20000100800 */
[----:B-1----:R-:W-:Y:S01]  /*407e0*/  MOV R6, R57 ;  /* 0x0000003900067202 */ /* 0x002fe20000000f00 */
[----:B---3--:R-:W-:-:S04]  /*407f0*/  IMAD.X R61, R61, 0x1, R3, P2 ;  /* 0x000000013d3d7824 */ /* 0x008fc800010e0603 */
[----:B------:R-:W-:Y:S01]  /*40800*/  IMAD.MOV.U32 R7, RZ, RZ, R61 ;  /* 0x000000ffff077224 */ /* 0x000fe200078e003d */
[----:B------:R1:W-:Y:S01]  /*40810*/  STL [R1+0x1c24], R61 ;  /* 0x001c243d01007387 */ /* 0x0003e20000100800 */
[----:B------:R-:W-:-:S03]  /*40820*/  IMAD.X R55, R55, 0x1, R3, P3 ;  /* 0x0000000137377824 */ /* 0x000fc600018e0603 */
[----:B------:R-:W-:Y:S04]  /*40830*/  STL [R1+0x1c30], R51 ;  /* 0x001c303301007387 */ /* 0x000fe80000100800 */
[----:B------:R3:W-:Y:S04]  /*40840*/  LDGSTS.E [R2+0x680], [R6.64], P1 ;  /* 0x0068000006027fae */ /* 0x0007e80008921844 */
[----:B------:R3:W-:Y:S04]  /*40850*/  STL [R1+0x1c2c], R55 ;  /* 0x001c2c3701007387 */ /* 0x0007e80000100800 */
[----:B-1----:R-:W4:Y:S01]  /*40860*/  LDL.LU R61, [R1+0x1dd4] ;  /* 0x001dd400013d7983 */ /* 0x002f220000300800 */
[----:B---3--:R-:W-:Y:S01]  /*40870*/  MOV R7, R55 ;  /* 0x0000003700077202 */ /* 0x008fe20000000f00 */
[----:B------:R-:W-:-:S02]  /*40880*/  IMAD.MOV.U32 R6, RZ, RZ, R51 ;  /* 0x000000ffff067224 */ /* 0x000fc400078e0033 */
[----:B------:R-:W3:Y:S01]  /*40890*/  LDL.LU R55, [R1+0x1dd8] ;  /* 0x001dd80001377983 */ /* 0x000ee20000300800 */
[----:B------:R-:W-:-:S03]  /*408a0*/  ISETP.GT.AND P2, PT, R0, 0x4, PT ;  /* 0x000000040000780c */ /* 0x000fc60003f44270 */
[----:B------:R-:W4:Y:S04]  /*408b0*/  LDL.LU R57, [R1+0x1ddc] ;  /* 0x001ddc0001397983 */ /* 0x000f280000300800 */
[----:B------:R-:W4:Y:S04]  /*408c0*/  LDL.LU R51, [R1+0x1de0] ;  /* 0x001de00001337983 */ /* 0x000f280000300800 */
[----:B------:R1:W-:Y:S01]  /*408d0*/  LDGSTS.E [R2+0x700], [R6.64], P1 ;  /* 0x0070000006027fae */ /* 0x0003e20008921844 */
[----:B------:R-:W-:Y:S02]  /*408e0*/  IADD3 R52, P3, R52, R4, RZ ;  /* 0x0000000434347210 */ /* 0x000fe40007f7e0ff */
[----:B-1----:R-:W-:-:S03]  /*408f0*/  SEL R6, RZ, 0x4, !P2 ;  /* 0x00000004ff067807 */ /* 0x002fc60005000000 */
[----:B------:R-:W-:Y:S01]  /*40900*/  IMAD.X R53, R53, 0x1, R3, P3 ;  /* 0x0000000135357824 */ /* 0x000fe200018e0603 */
[----:B------:R-:W-:Y:S02]  /*40910*/  SEL R6, R6, RZ, !P0 ;  /* 0x000000ff06067207 */ /* 0x000fe40004000000 */
[----:B------:R-:W-:Y:S01]  /*40920*/  IADD3 R58, P4, R58, R4, RZ ;  /* 0x000000043a3a7210 */ /* 0x000fe20007f9e0ff */
[----:B------:R1:W-:Y:S01]  /*40930*/  STL [R1+0x1c38], R52 ;  /* 0x001c383401007387 */ /* 0x0003e20000100800 */
[----:B------:R-:W-:Y:S01]  /*40940*/  ISETP.NE.U32.AND P2, PT, R6, RZ, PT ;  /* 0x000000ff0600720c */ /* 0x000fe20003f45070 */
[----:B------:R-:W-:Y:S01]  /*40950*/  IMAD.MOV.U32 R7, RZ, RZ, R53 ;  /* 0x000000ffff077224 */ /* 0x000fe200078e0035 */
[----:B------:R-:W-:Y:S01]  /*40960*/  MOV R6, R52 ;  /* 0x0000003400067202 */ /* 0x000fe20000000f00 */
[----:B------:R-:W-:Y:S01]  /*40970*/  IMAD.X R59, R59, 0x1, R3, P4 ;  /* 0x000000013b3b7824 */ /* 0x000fe200020e0603 */
[----:B------:R1:W-:Y:S04]  /*40980*/  STL [R1+0x1c34], R53 ;  /* 0x001c343501007387 */ /* 0x0003e80000100800 */
[----:B------:R1:W-:Y:S04]  /*40990*/  STL [R1+0x1dc0], R58 ;  /* 0x001dc03a01007387 */ /* 0x0003e80000100800 */
[----:B-1----:R-:W4:Y:S04]  /*409a0*/  LDL.LU R52, [R1+0x1de8] ;  /* 0x001de80001347983 */ /* 0x002f280000300800 */
[----:B------:R1:W-:Y:S04]  /*409b0*/  STL [R1+0x1dbc], R59 ;  /* 0x001dbc3b01007387 */ /* 0x0003e80000100800 */
[----:B------:R1:W-:Y:S04]  /*409c0*/  LDGSTS.E [R2+0x780], [R6.64], P1 ;  /* 0x0078000006027fae */ /* 0x0003e80008921844 */
[----:B------:R-:W4:Y:S01]  /*409d0*/  LDL.LU R53, [R1+0x1df0] ;  /* 0x001df00001357983 */ /* 0x000f220000300800 */
[----:B-1----:R-:W-:-:S03]  /*409e0*/  IMAD.MOV.U32 R6, RZ, RZ, R58 ;  /* 0x000000ffff067224 */ /* 0x002fc600078e003a */
[----:B------:R-:W4:Y:S01]  /*409f0*/  LDL.LU R58, [R1+0x1de4] ;  /* 0x001de400013a7983 */ /* 0x000f220000300800 */
[----:B------:R-:W-:-:S03]  /*40a00*/  MOV R7, R59 ;  /* 0x0000003b00077202 */ /* 0x000fc60000000f00 */
[----:B------:R-:W4:Y:S04]  /*40a10*/  LDL.LU R59, [R1+0x1dec] ;  /* 0x001dec00013b7983 */ /* 0x000f280000300800 */
[----:B------:R1:W-:Y:S01]  /*40a20*/  LDGSTS.E [R2+0x2000], [R6.64], P2 ;  /* 0x0200000006027fae */ /* 0x0003e20009121844 */
[----:B--2---:R-:W-:-:S05]  /*40a30*/  IADD3 R54, P1, R54, R4, RZ ;  /* 0x0000000436367210 */ /* 0x004fca0007f3e0ff */
[----:B------:R-:W-:Y:S01]  /*40a40*/  IMAD.X R60, R60, 0x1, R3, P1 ;  /* 0x000000013c3c7824 */ /* 0x000fe200008e0603 */
[----:B------:R-:W-:Y:S01]  /*40a50*/  IADD3 R50, P3, R50, R4, RZ ;  /* 0x0000000432327210 */ /* 0x000fe20007f7e0ff */
[----:B------:R2:W-:Y:S01]  /*40a60*/  STL [R1+0x1dc8], R54 ;  /* 0x001dc83601007387 */ /* 0x0005e20000100800 */
[----:B-1----:R-:W-:-:S03]  /*40a70*/  MOV R6, R54 ;  /* 0x0000003600067202 */ /* 0x002fc60000000f00 */
[----:B------:R-:W-:Y:S01]  /*40a80*/  IMAD.X R56, R56, 0x1, R3, P3 ;  /* 0x0000000138387824 */ /* 0x000fe200018e0603 */
[----:B------:R1:W-:Y:S04]  /*40a90*/  STL [R1+0x1dc4], R60 ;  /* 0x001dc43c01007387 */ /* 0x0003e80000100800 */
[----:B------:R-:W-:Y:S04]  /*40aa0*/  STL [R1+0x1dd0], R50 ;  /* 0x001dd03201007387 */ /* 0x000fe80000100800 */
[----:B--2---:R-:W2:Y:S01]  /*40ab0*/  LDL.LU R54, [R1+0x1df8] ;  /* 0x001df80001367983 */ /* 0x004ea20000300800 */
[----:B------:R-:W-:-:S03]  /*40ac0*/  IMAD.MOV.U32 R7, RZ, RZ, R60 ;  /* 0x000000ffff077224 */ /* 0x000fc600078e003c */
[----:B------:R1:W-:Y:S04]  /*40ad0*/  STL [R1+0x1dcc], R56 ;  /* 0x001dcc3801007387 */ /* 0x0003e80000100800 */
[----:B------:R-:W2:Y:S04]  /*40ae0*/  LDL.LU R62, [R1+0x1e00] ;  /* 0x001e0000013e7983 */ /* 0x000ea80000300800 */
[----:B-1----:R-:W2:Y:S04]  /*40af0*/  LDL.LU R60, [R1+0x1df4] ;  /* 0x001df400013c7983 */ /* 0x002ea80000300800 */
[----:B------:R-:W2:Y:S04]  /*40b00*/  LDL.LU R63, [R1+0x1dfc] ;  /* 0x001dfc00013f7983 */ /* 0x000ea80000300800 */
[----:B------:R1:W-:Y:S02]  /*40b10*/  LDGSTS.E [R2+0x2080], [R6.64], P2 ;  /* 0x0208000006027fae */ /* 0x0003e40009121844 */
[----:B-1----:R-:W-:Y:S01]  /*40b20*/  IMAD.MOV.U32 R6, RZ, RZ, R50 ;  /* 0x000000ffff067224 */ /* 0x002fe200078e0032 */
[----:B------:R-:W-:-:S02]  /*40b30*/  MOV R7, R56 ;  /* 0x0000003800077202 */ /* 0x000fc40000000f00 */
[----:B------:R-:W2:Y:S04]  /*40b40*/  LDL.LU R56, [R1+0x1e08] ;  /* 0x001e080001387983 */ /* 0x000ea80000300800 */
[----:B------:R-:W2:Y:S04]  /*40b50*/  LDL.LU R50, [R1+0x1e10] ;  /* 0x001e100001327983 */ /* 0x000ea80000300800 */
[----:B------:R1:W-:Y:S01]  /*40b60*/  LDGSTS.E [R2+0x2100], [R6.64], P2 ;  /* 0x0210000006027fae */ /* 0x0003e20009121844 */
[----:B---3--:R-:W-:-:S05]  /*40b70*/  IADD3 R55, P1, R55, R4, RZ ;  /* 0x0000000437377210 */ /* 0x008fca0007f3e0ff */
[----:B----4-:R-:W-:Y:S01]  /*40b80*/  IMAD.X R61, R61, 0x1, R3, P1 ;  /* 0x000000013d3d7824 */ /* 0x010fe200008e0603 */
[----:B------:R-:W-:Y:S01]  /*40b90*/  IADD3 R51, P3, R51, R4, RZ ;  /* 0x0000000433337210 */ /* 0x000fe20007f7e0ff */
[----:B------:R-:W-:Y:S02]  /*40ba0*/  STL [R1+0x1dd8], R55 ;  /* 0x001dd83701007387 */ /* 0x000fe40000100800 */
[----:B-1----:R-:W-:Y:S02]  /*40bb0*/  IMAD.MOV.U32 R7, RZ, RZ, R61 ;  /* 0x000000ffff077224 */ /* 0x002fe400078e003d */
[----:B------:R-:W-:Y:S01]  /*40bc0*/  IMAD.X R57, R57, 0x1, R3, P3 ;  /* 0x0000000139397824 */ /* 0x000fe200018e0603 */
[----:B------:R1:W-:Y:S04]  /*40bd0*/  STL [R1+0x1dd4], R61 ;  /* 0x001dd43d01007387 */ /* 0x0003e80000100800 */
[----:B------:R-:W-:Y:S01]  /*40be0*/  STL [R1+0x1de0], R51 ;  /* 0x001de03301007387 */ /* 0x000fe20000100800 */
[----:B------:R-:W-:-:S03]  /*40bf0*/  MOV R6, R55 ;  /* 0x0000003700067202 */ /* 0x000fc60000000f00 */
[----:B-1----:R-:W3:Y:S04]  /*40c00*/  LDL.LU R61, [R1+0x1e04] ;  /* 0x001e0400013d7983 */ /* 0x002ee80000300800 */
[----:B------:R1:W-:Y:S04]  /*40c10*/  STL [R1+0x1ddc], R57 ;  /* 0x001ddc3901007387 */ /* 0x0003e80000100800 */
[----:B------:R-:W4:Y:S04]  /*40c20*/  LDL.LU R55, [R1+0x1e0c] ;  /* 0x001e0c0001377983 */ /* 0x000f280000300800 */
[----:B------:R1:W-:Y:S01]  /*40c30*/  LDGSTS.E [R2+0x2180], [R6.64], P2 ;  /* 0x0218000006027fae */ /* 0x0003e20009121844 */
[----:B------:R-:W-:Y:S01]  /*40c40*/  IADD3 R52, P1, R52, R4, RZ ;  /* 0x0000000434347210 */ /* 0x000fe20007f3e0ff */
[----:B-1----:R-:W-:Y:S01]  /*40c50*/  IMAD.MOV.U32 R6, RZ, RZ, R51 ;  /* 0x000000ffff067224 */ /* 0x002fe200078e0033 */
[----:B------:R-:W-:-:S02]  /*40c60*/  MOV R7, R57 ;  /* 0x0000003900077202 */ /* 0x000fc40000000f00 */
[----:B------:R-:W4:Y:S04]  /*40c70*/  LDL.LU R57, [R1+0x1e18] ;  /* 0x001e180001397983 */ /* 0x000f280000300800 */
[----:B------:R-:W4:Y:S01]  /*40c80*/  LDL.LU R51, [R1+0x1e20] ;  /* 0x001e200001337983 */ /* 0x000f220000300800 */
[----:B------:R-:W-:-:S03]  /*40c90*/  IADD3 R53, P3, R53, R4, RZ ;  /* 0x0000000435357210 */ /* 0x000fc60007f7e0ff */
[----:B------:R-:W-:Y:S04]  /*40ca0*/  STL [R1+0x1de8], R52 ;  /* 0x001de83401007387 */ /* 0x000fe80000100800 */
[----:B------:R1:W-:Y:S01]  /*40cb0*/  LDGSTS.E [R2+0x2200], [R6.64], P2 ;  /* 0x0220000006027fae */ /* 0x0003e20009121844 */
[--C-:B------:R-:W-:Y:S02]  /*40cc0*/  IMAD.X R58, R58, 0x1, R3.reuse, P1 ;  /* 0x000000013a3a7824 */ /* 0x100fe400008e0603 */
[----:B------:R-:W-:-:S03]  /*40cd0*/  IMAD.X R59, R59, 0x1, R3, P3 ;  /* 0x000000013b3b7824 */ /* 0x000fc600018e0603 */
[----:B------:R1:W-:Y:S02]  /*40ce0*/  STL [R1+0x1de4], R58 ;  /* 0x001de43a01007387 */ /* 0x0003e40000100800 */
[----:B-1----:R-:W-:Y:S02]  /*40cf0*/  IMAD.MOV.U32 R7, RZ, RZ, R58 ;  /* 0x000000ffff077224 */ /* 0x002fe400078e003a */
[----:B------:R-:W-:Y:S01]  /*40d00*/  STL [R1+0x1df0], R53 ;  /* 0x001df03501007387 */ /* 0x000fe20000100800 */
[----:B------:R-:W-:-:S03]  /*40d10*/  MOV R6, R52 ;  /* 0x0000003400067202 */ /* 0x000fc60000000f00 */
[----:B------:R-:W4:Y:S04]  /*40d20*/  LDL.LU R58, [R1+0x1e14] ;  /* 0x001e1400013a7983 */ /* 0x000f280000300800 */
[----:B------:R1:W-:Y:S04]  /*40d30*/  STL [R1+0x1dec], R59 ;  /* 0x001dec3b01007387 */ /* 0x0003e80000100800 */
[----:B------:R-:W4:Y:S04]  /*40d40*/  LDL.LU R52, [R1+0x1e1c] ;  /* 0x001e1c0001347983 */ /* 0x000f280000300800 */
[----:B------:R1:W-:Y:S02]  /*40d50*/  LDGSTS.E [R2+0x2280], [R6.64], P2 ;  /* 0x0228000006027fae */ /* 0x0003e40009121844 */
[----:B-1----:R-:W-:Y:S01]  /*40d60*/  IMAD.MOV.U32 R6, RZ, RZ, R53 ;  /* 0x000000ffff067224 */ /* 0x002fe200078e0035 */
[----:B------:R-:W-:-:S02]  /*40d70*/  MOV R7, R59 ;  /* 0x0000003b00077202 */ /* 0x000fc40000000f00 */
[----:B------:R-:W4:Y:S04]  /*40d80*/  LDL.LU R59, [R1+0x1e28] ;  /* 0x001e2800013b7983 */ /* 0x000f280000300800 */
[----:B------:R-:W4:Y:S04]  /*40d90*/  LDL.LU R53, [R1+0x1e30] ;  /* 0x001e300001357983 */ /* 0x000f280000300800 */
[----:B------:R1:W-:Y:S01]  /*40da0*/  LDGSTS.E [R2+0x2300], [R6.64], P2 ;  /* 0x0230000006027fae */ /* 0x0003e20009121844 */
[-C--:B--2---:R-:W-:Y:S02]  /*40db0*/  IADD3 R54, P1, R54, R4.reuse, RZ ;  /* 0x0000000436367210 */ /* 0x084fe40007f3e0ff */
[----:B------:R-:W-:-:S03]  /*40dc0*/  IADD3 R62, P3, R62, R4, RZ ;  /* 0x000000043e3e7210 */ /* 0x000fc60007f7e0ff */
[--C-:B------:R-:W-:Y:S01]  /*40dd0*/  IMAD.X R60, R60, 0x1, R3.reuse, P1 ;  /* 0x000000013c3c7824 */ /* 0x100fe200008e0603 */
[----:B------:R-:W-:Y:S01]  /*40de0*/  STL [R1+0x1df8], R54 ;  /* 0x001df83601007387 */ /* 0x000fe20000100800 */
[----:B------:R-:W-:-:S03]  /*40df0*/  IMAD.X R63, R63, 0x1, R3, P3 ;  /* 0x000000013f3f7824 */ /* 0x000fc600018e0603 */
[----:B------:R2:W-:Y:S01]  /*40e00*/  STL [R1+0x1df4], R60 ;  /* 0x001df43c01007387 */ /* 0x0005e20000100800 */
[----:B-1----:R-:W-:-:S03]  /*40e10*/  IMAD.MOV.U32 R7, RZ, RZ, R60 ;  /* 0x000000ffff077224 */ /* 0x002fc600078e003c */
[----:B------:R-:W-:Y:S01]  /*40e20*/  STL [R1+0x1e00], R62 ;  /* 0x001e003e01007387 */ /* 0x000fe20000100800 */
[----:B------:R-:W-:-:S03]  /*40e30*/  MOV R6, R54 ;  /* 0x0000003600067202 */ /* 0x000fc60000000f00 */
[----:B--2---:R-:W4:Y:S04]  /*40e40*/  LDL.LU R60, [R1+0x1e24] ;  /* 0x001e2400013c7983 */ /* 0x004f280000300800 */
[----:B------:R-:W-:Y:S04]  /*40e50*/  STL [R1+0x1dfc], R63 ;  /* 0x001dfc3f01007387 */ /* 0x000fe80000100800 */
[----:B------:R-:W4:Y:S01]  /*40e60*/  LDL.LU R54, [R1+0x1e2c] ;  /* 0x001e2c0001367983 */ /* 0x000f220000300800 */
[----:B------:R-:W-:-:S03]  /*40e70*/  IADD3 R56, P1, R56, R4, RZ ;  /* 0x0000000438387210 */ /* 0x000fc60007f3e0ff */
[----:B------:R1:W-:Y:S01]  /*40e80*/  LDGSTS.E [R2+0x2380], [R6.64], P2 ;  /* 0x0238000006027fae */ /* 0x0003e20009121844 */
[----:B------:R-:W-:-:S03]  /*40e90*/  IADD3 R50, P3, R50, R4, RZ ;  /* 0x0000000432327210 */ /* 0x000fc60007f7e0ff */
[----:B------:R3:W-:Y:S01]  /*40ea0*/  STL [R1+0x1e08], R56 ;  /* 0x001e083801007387 */ /* 0x0007e20000100800 */
[----:B-1----:R-:W-:Y:S01]  /*40eb0*/  IMAD.MOV.U32 R6, RZ, RZ, R62 ;  /* 0x000000ffff067224 */ /* 0x002fe200078e003e */
[----:B------:R-:W-:-:S05]  /*40ec0*/  MOV R7, R63 ;  /* 0x0000003f00077202 */ /* 0x000fca0000000f00 */
[----:B------:R1:W-:Y:S02]  /*40ed0*/  LDGSTS.E [R2+0x2400], [R6.64], P2 ;  /* 0x0240000006027fae */ /* 0x0003e40009121844 */
[----:B-1----:R-:W-:Y:S01]  /*40ee0*/  MOV R6, R56 ;  /* 0x0000003800067202 */ /* 0x002fe20000000f00 */
[----:B---3--:R-:W-:-:S04]  /*40ef0*/  IMAD.X R61, R61, 0x1, R3, P1 ;  /* 0x000000013d3d7824 */ /* 0x008fc800008e0603 */
[----:B------:R-:W-:Y:S01]  /*40f00*/  IMAD.MOV.U32 R7, RZ, RZ, R61 ;  /* 0x000000ffff077224 */ /* 0x000fe200078e003d */
[----:B------:R-:W-:Y:S01]  /*40f10*/  STL [R1+0x1e04], R61 ;  /* 0x001e043d01007387 */ /* 0x000fe20000100800 */
[----:B----4-:R-:W-:-:S03]  /*40f20*/  IMAD.X R55, R55, 0x1, R3, P3 ;  /* 0x0000000137377824 */ /* 0x010fc600018e0603 */
[----:B------:R1:W-:Y:S04]  /*40f30*/  STL [R1+0x1e10], R50 ;  /* 0x001e103201007387 */ /* 0x0003e80000100800 */
[----:B------:R3:W-:Y:S04]  /*40f40*/  LDGSTS.E [R2+0x2480], [R6.64], P2 ;  /* 0x0248000006027fae */ /* 0x0007e80009121844 */
[----:B------:R4:W-:Y:S04]  /*40f50*/  STL [R1+0x1e0c], R55 ;  /* 0x001e0c3701007387 */ /* 0x0009e80000100800 */
[----:B------:R-:W2:Y:S01]  /*40f60*/  LDL.LU R56, [R1+0x1e34] ;  /* 0x001e340001387983 */ /* 0x000ea20000300800 */
[----:B---3--:R-:W-:-:S03]  /*40f70*/  IMAD.MOV.U32 R6, RZ, RZ, R50 ;  /* 0x000000ffff067224 */ /* 0x008fc600078e0032 */
[----:B-1----:R-:W3:Y:S01]  /*40f80*/  LDL.LU R50, [R1+0x1e38] ;  /* 0x001e380001327983 */ /* 0x002ee20000300800 */
[-C--:B------:R-:W-:Y:S02]  /*40f90*/  IADD3 R57, P1, R57, R4.reuse, RZ ;  /* 0x0000000439397210 */ /* 0x080fe40007f3e0ff */
[----:B------:R-:W-:Y:S01]  /*40fa0*/  MOV R7, R55 ;  /* 0x0000003700077202 */ /* 0x000fe20000000f00 */
[----:B------:R-:W2:Y:S01]  /*40fb0*/  LDL.LU R61, [R1+0x1fbc] ;  /* 0x001fbc00013d7983 */ /* 0x000ea20000300800 */
[----:B------:R-:W-:-:S03]  /*40fc0*/  IADD3 R51, P3, R51, R4, RZ ;  /* 0x0000000433337210 */ /* 0x000fc60007f7e0ff */
[----:B----4-:R-:W2:Y:S04]  /*40fd0*/  LDL.LU R55, [R1+0x1fc0] ;  /* 0x001fc00001377983 */ /* 0x010ea80000300800 */
[----:B------:R1:W-:Y:S04]  /*40fe0*/  LDGSTS.E [R2+0x2500], [R6.64], P2 ;  /* 0x0250000006027fae */ /* 0x0003e80009121844 */
[----:B------:R-:W-:Y:S01]  /*40ff0*/  STL [R1+0x1e18], R57 ;  /* 0x001e183901007387 */ /* 0x000fe20000100800 */
[----:B-1----:R-:W-:Y:S01]  /*41000*/  MOV R6, R57 ;  /* 0x0000003900067202 */ /* 0x002fe20000000f00 */
[----:B------:R-:W-:-:S04]  /*41010*/  IMAD.X R58, R58, 0x1, R3, P1 ;  /* 0x000000013a3a7824 */ /* 0x000fc800008e0603 */
[----:B------:R-:W-:Y:S01]  /*41020*/  IMAD.MOV.U32 R7, RZ, RZ, R58 ;  /* 0x000000ffff077224 */ /* 0x000fe200078e003a */
[----:B------:R1:W-:Y:S01]  /*41030*/  STL [R1+0x1e14], R58 ;  /* 0x001e143a01007387 */ /* 0x0003e20000100800 */
[----:B------:R-:W-:-:S03]  /*41040*/  IMAD.X R52, R52, 0x1, R3, P3 ;  /* 0x0000000134347824 */ /* 0x000fc600018e0603 */
[----:B------:R-:W-:Y:S04]  /*41050*/  STL [R1+0x1e20], R51 ;  /* 0x001e203301007387 */ /* 0x000fe80000100800 */
[----:B------:R1:W-:Y:S04]  /*41060*/  LDGSTS.E [R2+0x2580], [R6.64], P2 ;  /* 0x0258000006027fae */ /* 0x0003e80009121844 */
[----:B------:R1:W-:Y:S04]  /*41070*/  STL [R1+0x1e1c], R52 ;  /* 0x001e1c3401007387 */ /* 0x0003e80000100800 */
[----:B-1----:R-:W2:Y:S01]  /*41080*/  LDL.LU R58, [R1+0x1fc4] ;  /* 0x001fc400013a7983 */ /* 0x002ea20000300800 */
[----:B------:R-:W-:-:S03]  /*41090*/  MOV R7, R52 ;  /* 0x0000003400077202 */ /* 0x000fc60000000f00 */
        /* <DEDUP_REMOVED lines=9> */
[----:B------:R-:W-:-:S04]  /*41130*/  IMAD.X R60, R60, 0x1, R3, P1 ;  /* 0x000000013c3c7824 */ /* 0x000fc800008e0603 */
[----:B------:R-:W-:Y:S01]  /*41140*/  IMAD.MOV.U32 R7, RZ, RZ, R60 ;  /* 0x000000ffff077224 */ /* 0x000fe200078e003c */
[----:B------:R1:W-:Y:S01]  /*41150*/  STL [R1+0x1e24], R60 ;  /* 0x001e243c01007387 */ /* 0x0003e20000100800 */
[----:B------:R-:W-:-:S03]  /*41160*/  IMAD.X R54, R54, 0x1, R3, P3 ;  /* 0x0000000136367824 */ /* 0x000fc600018e0603 */
[----:B------:R1:W-:Y:S04]  /*41170*/  STL [R1+0x1e30], R53 ;  /* 0x001e303501007387 */ /* 0x0003e80000100800 */
[----:B------:R1:W-:Y:S04]  /*41180*/  LDGSTS.E [R2+0x2680], [R6.64], P2 ;  /* 0x0268000006027fae */ /* 0x0003e80009121844 */
[----:B------:R1:W-:Y:S04]  /*41190*/  STL [R1+0x1e2c], R54 ;  /* 0x001e2c3601007387 */ /* 0x0003e80000100800 */
[----:B-1----:R-:W4:Y:S01]  /*411a0*/  LDL.LU R60, [R1+0x1fd4] ;  /* 0x001fd400013c7983 */ /* 0x002f220000300800 */
[----:B------:R-:W-:-:S03]  /*411b0*/  IMAD.MOV.U32 R6, RZ, RZ, R53 ;  /* 0x000000ffff067224 */ /* 0x000fc600078e0035 */
[----:B------:R-:W4:Y:S01]  /*411c0*/  LDL.LU R53, [R1+0x1fd8] ;  /* 0x001fd80001357983 */ /* 0x000f220000300800 */
[----:B------:R-:W-:-:S03]  /*411d0*/  MOV R7, R54 ;  /* 0x0000003600077202 */ /* 0x000fc60000000f00 */
[----:B------:R-:W4:Y:S04]  /*411e0*/  LDL.LU R59, [R1+0x1fdc] ;  /* 0x001fdc00013b7983 */ /* 0x000f280000300800 */
[----:B------:R-:W4:Y:S01]  /*411f0*/  LDL.LU R54, [R1+0x1fe0] ;  /* 0x001fe00001367983 */ /* 0x000f220000300800 */
[----:B------:R-:W-:-:S03]  /*41200*/  ISETP.GT.AND P1, PT, R0, 0x8, PT ;  /* 0x000000080000780c */ /* 0x000fc60003f24270 */
[----:B------:R1:W-:Y:S02]  /*41210*/  LDGSTS.E [R2+0x2700], [R6.64], P2 ;  /* 0x0270000006027fae */ /* 0x0003e40009121844 */
[----:B-1----:R-:W-:-:S04]  /*41220*/  SEL R6, RZ, 0x4, !P1 ;  /* 0x00000004ff067807 */ /* 0x002fc80004800000 */
[----:B------:R-:W-:-:S04]  /*41230*/  SEL R6, R6, RZ, !P0 ;  /* 0x000000ff06067207 */ /* 0x000fc80004000000 */
[----:B------:R-:W-:Y:S02]  /*41240*/  ISETP.NE.U32.AND P1, PT, R6, RZ, PT ;  /* 0x000000ff0600720c */ /* 0x000fe40003f25070 */
[----:B---3--:R-:W-:-:S05]  /*41250*/  IADD3 R50, P3, R50, R4, RZ ;  /* 0x0000000432327210 */ /* 0x008fca0007f7e0ff */
[--C-:B--2---:R-:W-:Y:S01]  /*41260*/  IMAD.X R56, R56, 0x1, R3.reuse, P3 ;  /* 0x0000000138387824 */ /* 0x104fe200018e0603 */
[----:B------:R-:W-:Y:S01]  /*41270*/  IADD3 R55, P4, R55, R4, RZ ;  /* 0x0000000437377210 */ /* 0x000fe20007f9e0ff */
[----:B------:R-:W-:Y:S01]  /*41280*/  STL [R1+0x1e38], R50 ;  /* 0x001e383201007387 */ /* 0x000fe20000100800 */
[----:B------:R-:W-:Y:S01]  /*41290*/  MOV R6, R50 ;  /* 0x0000003200067202 */ /* 0x000fe20000000f00 */
[----:B------:R-:W-:Y:S02]  /*412a0*/  IMAD.MOV.U32 R7, RZ, RZ, R56 ;  /* 0x000000ffff077224 */ /* 0x000fe400078e0038 */
[----:B------:R-:W-:Y:S01]  /*412b0*/  IMAD.X R61, R61, 0x1, R3, P4 ;  /* 0x000000013d3d7824 */ /* 0x000fe200020e0603 */
[----:B------:R1:W-:Y:S04]  /*412c0*/  STL [R1+0x1e34], R56 ;  /* 0x001e343801007387 */ /* 0x0003e80000100800 */
[----:B------:R-:W-:Y:S04]  /*412d0*/  STL [R1+0x1fc0], R55 ;  /* 0x001fc03701007387 */ /* 0x000fe80000100800 */
[----:B------:R2:W-:Y:S04]  /*412e0*/  LDGSTS.E [R2+0x2780], [R6.64], P2 ;  /* 0x0278000006027fae */ /* 0x0005e80009121844 */
[----:B-1----:R-:W3:Y:S04]  /*412f0*/  LDL.LU R56, [R1+0x1fe8] ;  /* 0x001fe80001387983 */ /* 0x002ee80000300800 */
[----:B------:R1:W-:Y:S04]  /*41300*/  STL [R1+0x1fbc], R61 ;  /* 0x001fbc3d01007387 */ /* 0x0003e80000100800 */
[----:B------:R-:W3:Y:S01]  /*41310*/  LDL.LU R50, [R1+0x1ff0] ;  /* 0x001ff00001327983 */ /* 0x000ee20000300800 */
[----:B--2---:R-:W-:Y:S01]  /*41320*/  MOV R7, R61 ;  /* 0x0000003d00077202 */ /* 0x004fe20000000f00 */
[----:B------:R-:W-:-:S02]  /*41330*/  IMAD.MOV.U32 R6, RZ, RZ, R55 ;  /* 0x000000ffff067224 */ /* 0x000fc400078e0037 */
[----:B-1----:R-:W2:Y:S04]  /*41340*/  LDL.LU R61, [R1+0x1fe4] ;  /* 0x001fe400013d7983 */ /* 0x002ea80000300800 */
[----:B------:R-:W2:Y:S04]  /*41350*/  LDL.LU R55, [R1+0x1fec] ;  /* 0x001fec0001377983 */ /* 0x000ea80000300800 */
[----:B------:R1:W-:Y:S01]  /*41360*/  LDGSTS.E [R2+0x4000], [R6.64], P1 ;  /* 0x0400000006027fae */ /* 0x0003e20008921844 */
[----:B------:R-:W-:-:S05]  /*41370*/  IADD3 R52, P2, R52, R4, RZ ;  /* 0x0000000434347210 */ /* 0x000fca0007f5e0ff */
[--C-:B------:R-:W-:Y:S01]  /*41380*/  IMAD.X R58, R58, 0x1, R3.reuse, P2 ;  /* 0x000000013a3a7824 */ /* 0x100fe200010e0603 */
[----:B------:R-:W-:Y:S01]  /*41390*/  IADD3 R51, P3, R51, R4, RZ ;  /* 0x0000000433337210 */ /* 0x000fe20007f7e0ff */
[----:B------:R1:W-:Y:S02]  /*413a0*/  STL [R1+0x1fc8], R52 ;  /* 0x001fc83401007387 */ /* 0x0003e40000100800 */
[----:B-1----:R-:W-:Y:S01]  /*413b0*/  MOV R6, R52 ;  /* 0x0000003400067202 */ /* 0x002fe20000000f00 */
[----:B------:R-:W-:Y:S02]  /*413c0*/  IMAD.MOV.U32 R7, RZ, RZ, R58 ;  /* 0x000000ffff077224 */ /* 0x000fe400078e003a */
[----:B------:R-:W-:Y:S01]  /*413d0*/  IMAD.X R57, R57, 0x1, R3, P3 ;  /* 0x0000000139397824 */ /* 0x000fe200018e0603 */
[----:B------:R-:W-:Y:S04]  /*413e0*/  STL [R1+0x1fc4], R58 ;  /* 0x001fc43a01007387 */ /* 0x000fe80000100800 */
[----:B------:R-:W-:Y:S04]  /*413f0*/  STL [R1+0x1fd0], R51 ;  /* 0x001fd03301007387 */ /* 0x000fe80000100800 */
[----:B------:R-:W2:Y:S04]  /*41400*/  LDL.LU R52, [R1+0x1ff8] ;  /* 0x001ff80001347983 */ /* 0x000ea80000300800 */
[----:B------:R1:W-:Y:S04]  /*41410*/  STL [R1+0x1fcc], R57 ;  /* 0x001fcc3901007387 */ /* 0x0003e80000100800 */
[----:B------:R-:W2:Y:S04]  /*41420*/  LDL.LU R62, [R1+0x2000] ;  /* 0x00200000013e7983 */ /* 0x000ea80000300800 */
[----:B------:R1:W-:Y:S02]  /*41430*/  LDGSTS.E [R2+0x4080], [R6.64], P1 ;  /* 0x0408000006027fae */ /* 0x0003e40008921844 */
[----:B-1----:R-:W-:-:S02]  /*41440*/  MOV R7, R57 ;  /* 0x0000003900077202 */ /* 0x002fc40000000f00 */
[----:B------:R-:W2:Y:S04]  /*41450*/  LDL.LU R57, [R1+0x1ff4] ;  /* 0x001ff40001397983 */ /* 0x000ea80000300800 */
[----:B------:R-:W2:Y:S01]  /*41460*/  LDL.LU R63, [R1+0x1ffc] ;  /* 0x001ffc00013f7983 */ /* 0x000ea20000300800 */
[----:B------:R-:W-:-:S03]  /*41470*/  IMAD.MOV.U32 R6, RZ, RZ, R51 ;  /* 0x000000ffff067224 */ /* 0x000fc600078e0033 */
[----:B------:R-:W2:Y:S04]  /*41480*/  LDL.LU R58, [R1+0x2008] ;  /* 0x00200800013a7983 */ /* 0x000ea80000300800 */
[----:B------:R-:W2:Y:S04]  /*41490*/  LDL.LU R51, [R1+0x2010] ;  /* 0x0020100001337983 */ /* 0x000ea80000300800 */
[----:B------:R1:W-:Y:S01]  /*414a0*/  LDGSTS.E [R2+0x4100], [R6.64], P1 ;  /* 0x0410000006027fae */ /* 0x0003e20008921844 */
[----:B----4-:R-:W-:-:S05]  /*414b0*/  IADD3 R53, P2, R53, R4, RZ ;  /* 0x0000000435357210 */ /* 0x010fca0007f5e0ff */
[--C-:B------:R-:W-:Y:S01]  /*414c0*/  IMAD.X R60, R60, 0x1, R3.reuse, P2 ;  /* 0x000000013c3c7824 */ /* 0x100fe200010e0603 */
[----:B------:R-:W-:Y:S01]  /*414d0*/  IADD3 R54, P3, R54, R4, RZ ;  /* 0x0000000436367210 */ /* 0x000fe20007f7e0ff */
[----:B------:R-:W-:Y:S02]  /*414e0*/  STL [R1+0x1fd8], R53 ;  /* 0x001fd83501007387 */ /* 0x000fe40000100800 */
[----:B-1----:R-:W-:Y:S02]  /*414f0*/  IMAD.MOV.U32 R7, RZ, RZ, R60 ;  /* 0x000000ffff077224 */ /* 0x002fe400078e003c */
[----:B------:R-:W-:Y:S01]  /*41500*/  IMAD.X R59, R59, 0x1, R3, P3 ;  /* 0x000000013b3b7824 */ /* 0x000fe200018e0603 */
[----:B------:R1:W-:Y:S04]  /*41510*/  STL [R1+0x1fd4], R60 ;  /* 0x001fd43c01007387 */ /* 0x0003e80000100800 */
[----:B------:R-:W-:Y:S01]  /*41520*/  STL [R1+0x1fe0], R54 ;  /* 0x001fe03601007387 */ /* 0x000fe20000100800 */
[----:B------:R-:W-:-:S03]  /*41530*/  MOV R6, R53 ;  /* 0x0000003500067202 */ /* 0x000fc60000000f00 */
[----:B-1----:R-:W4:Y:S04]  /*41540*/  LDL.LU R60, [R1+0x2004] ;  /* 0x00200400013c7983 */ /* 0x002f280000300800 */
        /* <DEDUP_REMOVED lines=8> */
[-C--:B---3--:R-:W-:Y:S02]  /*415d0*/  IADD3 R56, P2, R56, R4.reuse, RZ ;  /* 0x0000000438387210 */ /* 0x088fe40007f5e0ff */
[----:B------:R-:W-:-:S03]  /*415e0*/  IADD3 R50, P3, R50, R4, RZ ;  /* 0x0000000432327210 */ /* 0x000fc60007f7e0ff */
[----:B------:R-:W-:Y:S01]  /*415f0*/  STL [R1+0x1fe8], R56 ;  /* 0x001fe83801007387 */ /* 0x000fe20000100800 */
[--C-:B--2---:R-:W-:Y:S02]  /*41600*/  IMAD.X R61, R61, 0x1, R3.reuse, P2 ;  /* 0x000000013d3d7824 */ /* 0x104fe400010e0603 */
[----:B------:R-:W-:-:S03]  /*41610*/  IMAD.X R55, R55, 0x1, R3, P3 ;  /* 0x0000000137377824 */ /* 0x000fc600018e0603 */
[----:B------:R2:W-:Y:S01]  /*41620*/  STL [R1+0x1fe4], R61 ;  /* 0x001fe43d01007387 */ /* 0x0005e20000100800 */
[----:B-1----:R-:W-:Y:S01]  /*41630*/  IMAD.MOV.U32 R7, RZ, RZ, R61 ;  /* 0x000000ffff077224 */ /* 0x002fe200078e003d */
[----:B------:R-:W-:Y:S02]  /*41640*/  MOV R6, R56 ;  /* 0x0000003800067202 */ /* 0x000fe40000000f00 */
[----:B------:R-:W-:Y:S04]  /*41650*/  STL [R1+0x1ff0], R50 ;  /* 0x001ff03201007387 */ /* 0x000fe80000100800 */
[----:B------:R1:W-:Y:S04]  /*41660*/  LDGSTS.E [R2+0x4280], [R6.64], P1 ;  /* 0x0428000006027fae */ /* 0x0003e80008921844 */
[----:B--2---:R-:W2:Y:S04]  /*41670*/  LDL.LU R61, [R1+0x2014] ;  /* 0x00201400013d7983 */ /* 0x004ea80000300800 */
[----:B------:R3:W-:Y:S04]  /*41680*/  STL [R1+0x1fec], R55 ;  /* 0x001fec3701007387 */ /* 0x0007e80000100800 */
[----:B------:R-:W2:Y:S01]  /*41690*/  LDL.LU R56, [R1+0x201c] ;  /* 0x00201c0001387983 */ /* 0x000ea20000300800 */
[----:B-1----:R-:W-:Y:S01]  /*416a0*/  IMAD.MOV.U32 R6, RZ, RZ, R50 ;  /* 0x000000ffff067224 */ /* 0x002fe200078e0032 */
[----:B------:R-:W-:-:S02]  /*416b0*/  MOV R7, R55 ;  /* 0x0000003700077202 */ /* 0x000fc40000000f00 */
[----:B---3--:R-:W2:Y:S04]  /*416c0*/  LDL.LU R55, [R1+0x2028] ;  /* 0x0020280001377983 */ /* 0x008ea80000300800 */
[----:B------:R-:W2:Y:S01]  /*416d0*/  LDL.LU R50, [R1+0x2030] ;  /* 0x0020300001327983 */ /* 0x000ea20000300800 */
[----:B------:R-:W-:-:S03]  /*416e0*/  IADD3 R52, P2, R52, R4, RZ ;  /* 0x0000000434347210 */ /* 0x000fc60007f5e0ff */
[----:B------:R1:W-:Y:S01]  /*416f0*/  LDGSTS.E [R2+0x4300], [R6.64], P1 ;  /* 0x0430000006027fae */ /* 0x0003e20008921844 */
[----:B------:R-:W-:-:S03]  /*41700*/  IADD3 R62, P3, R62, R4, RZ ;  /* 0x000000043e3e7210 */ /* 0x000fc60007f7e0ff */
[----:B------:R-:W-:Y:S01]  /*41710*/  STL [R1+0x1ff8], R52 ;  /* 0x001ff83401007387 */ /* 0x000fe20000100800 */
[----:B-1----:R-:W-:Y:S01]  /*41720*/  MOV R6, R52 ;  /* 0x0000003400067202 */ /* 0x002fe20000000f00 */
[--C-:B------:R-:W-:Y:S02]  /*41730*/  IMAD.X R57, R57, 0x1, R3.reuse, P2 ;  /* 0x0000000139397824 */ /* 0x100fe400010e0603 */
[----:B------:R-:W-:-:S03]  /*41740*/  IMAD.X R63, R63, 0x1, R3, P3 ;  /* 0x000000013f3f7824 */ /* 0x000fc600018e0603 */
[----:B------:R1:W-:Y:S01]  /*41750*/  STL [R1+0x1ff4], R57 ;  /* 0x001ff43901007387 */ /* 0x0003e20000100800 */
[----:B------:R-:W-:-:S03]  /*41760*/  IMAD.MOV.U32 R7, RZ, RZ, R57 ;  /* 0x000000ffff077224 */ /* 0x000fc600078e0039 */
[----:B------:R-:W-:Y:S01]  /*41770*/  STL [R1+0x2000], R62 ;  /* 0x0020003e01007387 */ /* 0x000fe20000100800 */
[----:B------:R-:W-:-:S03]  /*41780*/  IADD3 R58, P2, R58, R4, RZ ;  /* 0x000000043a3a7210 */ /* 0x000fc60007f5e0ff */
[----:B------:R1:W-:Y:S04]  /*41790*/  LDGSTS.E [R2+0x4380], [R6.64], P1 ;  /* 0x0438000006027fae */ /* 0x0003e80008921844 */
[----:B-1----:R-:W2:Y:S04]  /*417a0*/  LDL.LU R57, [R1+0x2024] ;  /* 0x0020240001397983 */ /* 0x002ea80000300800 */
[----:B------:R-:W-:Y:S04]  /*417b0*/  STL [R1+0x1ffc], R63 ;  /* 0x001ffc3f01007387 */ /* 0x000fe80000100800 */
[----:B------:R-:W2:Y:S01]  /*417c0*/  LDL.LU R52, [R1+0x202c] ;  /* 0x00202c0001347983 */ /* 0x000ea20000300800 */
[----:B------:R-:W-:Y:S01]  /*417d0*/  IMAD.MOV.U32 R6, RZ, RZ, R62 ;  /* 0x000000ffff067224 */ /* 0x000fe200078e003e */
[----:B------:R-:W-:-:S02]  /*417e0*/  MOV R7, R63 ;  /* 0x0000003f00077202 */ /* 0x000fc40000000f00 */
[----:B------:R-:W-:-:S03]  /*417f0*/  IADD3 R51, P3, R51, R4, RZ ;  /* 0x0000000433337210 */ /* 0x000fc60007f7e0ff */
[----:B------:R1:W-:Y:S04]  /*41800*/  LDGSTS.E [R2+0x4400], [R6.64], P1 ;  /* 0x0440000006027fae */ /* 0x0003e80008921844 */
[----:B------:R4:W-:Y:S01]  /*41810*/  STL [R1+0x2008], R58 ;  /* 0x0020083a01007387 */ /* 0x0009e20000100800 */
[----:B-1----:R-:W-:Y:S01]  /*41820*/  MOV R6, R58 ;  /* 0x0000003a00067202 */ /* 0x002fe20000000f00 */
[----:B----4-:R-:W-:-:S04]  /*41830*/  IMAD.X R60, R60, 0x1, R3, P2 ;  /* 0x000000013c3c7824 */ /* 0x010fc800010e0603 */
[----:B------:R-:W-:Y:S01]  /*41840*/  IMAD.MOV.U32 R7, RZ, RZ, R60 ;  /* 0x000000ffff077224 */ /* 0x000fe200078e003c */
[----:B------:R-:W-:Y:S01]  /*41850*/  STL [R1+0x2004], R60 ;  /* 0x0020043c01007387 */ /* 0x000fe20000100800 */
[----:B------:R-:W-:-:S03]  /*41860*/  IMAD.X R53, R53, 0x1, R3, P3 ;  /* 0x0000000135357824 */ /* 0x000fc600018e0603 */
[----:B------:R1:W-:Y:S04]  /*41870*/  STL [R1+0x2010], R51 ;  /* 0x0020103301007387 */ /* 0x0003e80000100800 */
[----:B------:R4:W-:Y:S04]  /*41880*/  LDGSTS.E [R2+0x4480], [R6.64], P1 ;  /* 0x0448000006027fae */ /* 0x0009e80008921844 */
[----:B------:R1:W-:Y:S04]  /*41890*/  STL [R1+0x200c], R53 ;  /* 0x00200c3501007387 */ /* 0x0003e80000100800 */
[----:B------:R-:W4:Y:S02]  /*418a0*/  LDL.LU R58, [R1+0x2034] ;  /* 0x00203400013a7983 */ /* 0x000f240000300800 */
[----:B----4-:R-:W-:-:S02]  /*418b0*/  IMAD.MOV.U32 R6, RZ, RZ, R51 ;  /* 0x000000ffff067224 */ /* 0x010fc400078e0033 */
[----:B-1----:R-:W4:Y:S01]  /*418c0*/  LDL.LU R51, [R1+0x2038] ;  /* 0x0020380001337983 */ /* 0x002f220000300800 */
[----:B------:R-:W-:-:S03]  /*418d0*/  MOV R7, R53 ;  /* 0x0000003500077202 */ /* 0x000fc60000000f00 */
[----:B------:R-:W4:Y:S04]  /*418e0*/  LDL.LU R60, [R1+0x21bc] ;  /* 0x0021bc00013c7983 */ /* 0x000f280000300800 */
[----:B------:R-:W4:Y:S01]  /*418f0*/  LDL.LU R53, [R1+0x21c0] ;  /* 0x0021c00001357983 */ /* 0x000f220000300800 */
[-C--:B------:R-:W-:Y:S02]  /*41900*/  IADD3 R59, P2, R59, R4.reuse, RZ ;  /* 0x000000043b3b7210 */ /* 0x080fe40007f5e0ff */
        /* <DEDUP_REMOVED lines=9> */
[----:B------:R2:W-:Y:S04]  /*419a0*/  STL [R1+0x201c], R56 ;  /* 0x00201c3801007387 */ /* 0x0005e80000100800 */
[----:B-1----:R-:W3:Y:S04]  /*419b0*/  LDL.LU R61, [R1+0x21c4] ;  /* 0x0021c400013d7983 */ /* 0x002ee80000300800 */
[----:B------:R-:W3:Y:S01]  /*419c0*/  LDL.LU R59, [R1+0x21c8] ;  /* 0x0021c800013b7983 */ /* 0x000ee20000300800 */
[----:B------:R-:W-:-:S03]  /*419d0*/  IADD3 R55, P2, R55, R4, RZ ;  /* 0x0000000437377210 */ /* 0x000fc60007f5e0ff */
[----:B------:R1:W-:Y:S01]  /*419e0*/  LDGSTS.E [R2+0x4580], [R6.64], P1 ;  /* 0x0458000006027fae */ /* 0x0003e20008921844 */
[----:B------:R-:W-:Y:S02]  /*419f0*/  IADD3 R50, P3, R50, R4, RZ ;  /* 0x0000000432327210 */ /* 0x000fe40007f7e0ff */
[----:B-1----:R-:W-:Y:S01]  /*41a00*/  MOV R7, R56 ;  /* 0x0000003800077202 */ /* 0x002fe20000000f00 */
[----:B------:R-:W-:Y:S01]  /*41a10*/  IMAD.MOV.U32 R6, RZ, RZ, R54 ;  /* 0x000000ffff067224 */ /* 0x000fe200078e0036 */
[----:B--2---:R-:W2:Y:S04]  /*41a20*/  LDL.LU R56, [R1+0x21cc] ;  /* 0x0021cc0001387983 */ /* 0x004ea80000300800 */
[----:B------:R-:W2:Y:S04]  /*41a30*/  LDL.LU R54, [R1+0x21d0] ;  /* 0x0021d00001367983 */ /* 0x000ea80000300800 */
[----:B------:R-:W-:Y:S04]  /*41a40*/  STL [R1+0x2028], R55 ;  /* 0x0020283701007387 */ /* 0x000fe80000100800 */
[----:B------:R1:W-:Y:S01]  /*41a50*/  LDGSTS.E [R2+0x4600], [R6.64], P1 ;  /* 0x0460000006027fae */ /* 0x0003e20008921844 */
[----:B------:R-:W-:Y:S01]  /*41a60*/  IMAD.X R57, R57, 0x1, R3, P2 ;  /* 0x0000000139397824 */ /* 0x000fe200010e0603 */
[----:B-1----:R-:W-:-:S03]  /*41a70*/  MOV R6, R55 ;  /* 0x0000003700067202 */ /* 0x002fc60000000f00 */
[----:B------:R-:W-:Y:S01]  /*41a80*/  IMAD.MOV.U32 R7, RZ, RZ, R57 ;  /* 0x000000ffff077224 */ /* 0x000fe200078e0039 */
[----:B------:R1:W-:Y:S01]  /*41a90*/  STL [R1+0x2024], R57 ;  /* 0x0020243901007387 */ /* 0x0003e20000100800 */
[----:B------:R-:W-:-:S03]  /*41aa0*/  IMAD.X R52, R52, 0x1, R3, P3 ;  /* 0x0000000134347824 */ /* 0x000fc600018e0603 */
[----:B------:R-:W-:Y:S04]  /*41ab0*/  STL [R1+0x2030], R50 ;  /* 0x0020303201007387 */ /* 0x000fe80000100800 */
[----:B------:R1:W-:Y:S04]  /*41ac0*/  STL [R1+0x202c], R52 ;  /* 0x00202c3401007387 */ /* 0x0003e80000100800 */
[----:B-1----:R-:W2:Y:S04]  /*41ad0*/  LDL.LU R57, [R1+0x21d4] ;  /* 0x0021d40001397983 */ /* 0x002ea80000300800 */
[----:B------:R-:W2:Y:S04]  /*41ae0*/  LDL.LU R55, [R1+0x21d8] ;  /* 0x0021d80001377983 */ /* 0x000ea80000300800 */
[----:B------:R1:W-:Y:S02]  /*41af0*/  LDGSTS.E [R2+0x4680], [R6.64], P1 ;  /* 0x0468000006027fae */ /* 0x0003e40008921844 */
[----:B-1----:R-:W-:Y:S01]  /*41b00*/  MOV R7, R52 ;  /* 0x0000003400077202 */ /* 0x002fe20000000f00 */
[----:B------:R-:W-:Y:S01]  /*41b10*/  IMAD.MOV.U32 R6, RZ, RZ, R50 ;  /* 0x000000ffff067224 */ /* 0x000fe200078e0032 */
[----:B------:R-:W2:Y:S04]  /*41b20*/  LDL.LU R52, [R1+0x21dc] ;  /* 0x0021dc0001347983 */ /* 0x000ea80000300800 */
[----:B------:R-:W2:Y:S01]  /*41b30*/  LDL.LU R50, [R1+0x21e0] ;  /* 0x0021e00001327983 */ /* 0x000ea20000300800 */
[----:B------:R-:W-:-:S03]  /*41b40*/  ISETP.GT.AND P2, PT, R0, 0xc, PT ;  /* 0x0000000c0000780c */ /* 0x000fc60003f44270 */
[----:B------:R1:W-:Y:S02]  /*41b50*/  LDGSTS.E [R2+0x4700], [R6.64], P1 ;  /* 0x0470000006027fae */ /* 0x0003e40008921844 */
[----:B-1----:R-:W-:-:S04]  /*41b60*/  SEL R6, RZ, 0x4, !P2 ;  /* 0x00000004ff067807 */ /* 0x002fc80005000000 */
[----:B------:R-:W-:-:S04]  /*41b70*/  SEL R6, R6, RZ, !P0 ;  /* 0x000000ff06067207 */ /* 0x000fc80004000000 */
[----:B------:R-:W-:Y:S02]  /*41b80*/  ISETP.NE.U32.AND P2, PT, R6, RZ, PT ;  /* 0x000000ff0600720c */ /* 0x000fe40003f45070 */
[----:B----4-:R-:W-:-:S05]  /*41b90*/  IADD3 R51, P3, R51, R4, RZ ;  /* 0x0000000433337210 */ /* 0x010fca0007f7e0ff */
[--C-:B------:R-:W-:Y:S01]  /*41ba0*/  IMAD.X R58, R58, 0x1, R3.reuse, P3 ;  /* 0x000000013a3a7824 */ /* 0x100fe200018e0603 */
[----:B------:R-:W-:Y:S01]  /*41bb0*/  IADD3 R53, P4, R53, R4, RZ ;  /* 0x0000000435357210 */ /* 0x000fe20007f9e0ff */
[----:B------:R1:W-:Y:S01]  /*41bc0*/  STL [R1+0x2038], R51 ;  /* 0x0020383301007387 */ /* 0x0003e20000100800 */
[----:B------:R-:W-:Y:S01]  /*41bd0*/  MOV R6, R51 ;  /* 0x0000003300067202 */ /* 0x000fe20000000f00 */
[----:B------:R-:W-:Y:S02]  /*41be0*/  IMAD.MOV.U32 R7, RZ, RZ, R58 ;  /* 0x000000ffff077224 */ /* 0x000fe400078e003a */
[----:B------:R-:W-:Y:S01]  /*41bf0*/  IMAD.X R60, R60, 0x1, R3, P4 ;  /* 0x000000013c3c7824 */ /* 0x000fe200020e0603 */
[----:B------:R4:W-:Y:S04]  /*41c00*/  STL [R1+0x2034], R58 ;  /* 0x0020343a01007387 */ /* 0x0009e80000100800 */
[----:B------:R4:W-:Y:S04]  /*41c10*/  STL [R1+0x21c0], R53 ;  /* 0x0021c03501007387 */ /* 0x0009e80000100800 */
[----:B-1----:R-:W2:Y:S04]  /*41c20*/  LDL.LU R51, [R1+0x21e8] ;  /* 0x0021e80001337983 */ /* 0x002ea80000300800 */
[----:B------:R1:W-:Y:S04]  /*41c30*/  STL [R1+0x21bc], R60 ;  /* 0x0021bc3c01007387 */ /* 0x0003e80000100800 */
[----:B----4-:R-:W4:Y:S04]  /*41c40*/  LDL.LU R58, [R1+0x21f0] ;  /* 0x0021f000013a7983 */ /* 0x010f280000300800 */
[----:B------:R1:W-:Y:S02]  /*41c50*/  LDGSTS.E [R2+0x4780], [R6.64], P1 ;  /* 0x0478000006027fae */ /* 0x0003e40008921844 */
[----:B-1----:R-:W-:-:S02]  /*41c60*/  IMAD.MOV.U32 R6, RZ, RZ, R53 ;  /* 0x000000ffff067224 */ /* 0x002fc400078e0035 */
[----:B------:R-:W4:Y:S01]  /*41c70*/  LDL.LU R53, [R1+0x21e4] ;  /* 0x0021e40001357983 */ /* 0x000f220000300800 */
[----:B------:R-:W-:-:S03]  /*41c80*/  MOV R7, R60 ;  /* 0x0000003c00077202 */ /* 0x000fc60000000f00 */
[----:B------:R-:W4:Y:S04]  /*41c90*/  LDL.LU R60, [R1+0x21ec] ;  /* 0x0021ec00013c7983 */ /* 0x000f280000300800 */
[----:B------:R1:W-:Y:S01]  /*41ca0*/  LDGSTS.E [R2+0x6000], [R6.64], P2 ;  /* 0x0600000006027fae */ /* 0x0003e20009121844 */
[----:B---3--:R-:W-:-:S05]  /*41cb0*/  IADD3 R59, P1, R59, R4, RZ ;  /* 0x000000043b3b7210 */ /* 0x008fca0007f3e0ff */
[----:B------:R-:W-:Y:S01]  /*41cc0*/  IMAD.X R61, R61, 0x1, R3, P1 ;  /* 0x000000013d3d7824 */ /* 0x000fe200008e0603 */
[----:B------:R3:W-:Y:S01]  /*41cd0*/  STL [R1+0x21c8], R59 ;  /* 0x0021c83b01007387 */ /* 0x0007e20000100800 */
[----:B-1----:R-:W-:-:S03]  /*41ce0*/  MOV R6, R59 ;  /* 0x0000003b00067202 */ /* 0x002fc60000000f00 */
[----:B------:R1:W-:Y:S01]  /*41cf0*/  STL [R1+0x21c4], R61 ;  /* 0x0021c43d01007387 */ /* 0x0003e20000100800 */
[----:B------:R-:W-:-:S05]  /*41d00*/  IMAD.MOV.U32 R7, RZ, RZ, R61 ;  /* 0x000000ffff077224 */ /* 0x000fca00078e003d */
[----:B------:R1:W-:Y:S01]  /*41d10*/  LDGSTS.E [R2+0x6080], [R6.64], P2 ;  /* 0x0608000006027fae */ /* 0x0003e20009121844 */
[----:B--2---:R-:W-:-:S05]  /*41d20*/  IADD3 R54, P3, R54, R4, RZ ;  /* 0x0000000436367210 */ /* 0x004fca0007f7e0ff */
[----:B------:R-:W-:Y:S01]  /*41d30*/  IMAD.X R56, R56, 0x1, R3, P3 ;  /* 0x0000000138387824 */ /* 0x000fe200018e0603 */
[----:B------:R-:W-:Y:S04]  /*41d40*/  STL [R1+0x21d0], R54 ;  /* 0x0021d03601007387 */ /* 0x000fe80000100800 */
[----:B---3--:R-:W2:Y:S04]  /*41d50*/  LDL.LU R59, [R1+0x21f8] ;  /* 0x0021f800013b7983 */ /* 0x008ea80000300800 */
[----:B------:R3:W-:Y:S04]  /*41d60*/  STL [R1+0x21cc], R56 ;  /* 0x0021cc3801007387 */ /* 0x0007e80000100800 */
[----:B------:R-:W2:Y:S04]  /*41d70*/  LDL.LU R62, [R1+0x2200] ;  /* 0x00220000013e7983 */ /* 0x000ea80000300800 */
[----:B-1----:R-:W2:Y:S01]  /*41d80*/  LDL.LU R61, [R1+0x21f4] ;  /* 0x0021f400013d7983 */ /* 0x002ea20000300800 */
[----:B------:R-:W-:Y:S01]  /*41d90*/  IMAD.MOV.U32 R6, RZ, RZ, R54 ;  /* 0x000000ffff067224 */ /* 0x000fe200078e0036 */
[----:B------:R-:W-:-:S02]  /*41da0*/  MOV R7, R56 ;  /* 0x0000003800077202 */ /* 0x000fc40000000f00 */
[----:B------:R-:W2:Y:S04]  /*41db0*/  LDL.LU R63, [R1+0x21fc] ;  /* 0x0021fc00013f7983 */ /* 0x000ea80000300800 */
[----:B---3--:R-:W2:Y:S04]  /*41dc0*/  LDL.LU R56, [R1+0x2208] ;  /* 0x0022080001387983 */ /* 0x008ea80000300800 */
[----:B------:R-:W2:Y:S04]  /*41dd0*/  LDL.LU R54, [R1+0x2210] ;  /* 0x0022100001367983 */ /* 0x000ea80000300800 */
[----:B------:R1:W-:Y:S01]  /*41de0*/  LDGSTS.E [R2+0x6100], [R6.64], P2 ;  /* 0x0610000006027fae */ /* 0x0003e20009121844 */
[----:B------:R-:W-:-:S05]  /*41df0*/  IADD3 R55, P1, R55, R4, RZ ;  /* 0x0000000437377210 */ /* 0x000fca0007f3e0ff */
[----:B------:R-:W-:Y:S01]  /*41e00*/  IMAD.X R57, R57, 0x1, R3, P1 ;  /* 0x0000000139397824 */ /* 0x000fe200008e0603 */
[----:B------:R-:W-:Y:S03]  /*41e10*/  STL [R1+0x21d8], R55 ;  /* 0x0021d83701007387 */ /* 0x000fe60000100800 */
[----:B-1----:R-:W-:Y:S01]  /*41e20*/  IMAD.MOV.U32 R7, RZ, RZ, R57 ;  /* 0x000000ffff077224 */ /* 0x002fe200078e0039 */
[----:B------:R1:W-:Y:S01]  /*41e30*/  STL [R1+0x21d4], R57 ;  /* 0x0021d43901007387 */ /* 0x0003e20000100800 */
[----:B------:R-:W-:-:S05]  /*41e40*/  MOV R6, R55 ;  /* 0x0000003700067202 */ /* 0x000fca0000000f00 */
[----:B------:R1:W-:Y:S01]  /*41e50*/  LDGSTS.E [R2+0x6180], [R6.64], P2 ;  /* 0x0618000006027fae */ /* 0x0003e20009121844 */
[----:B------:R-:W-:-:S05]  /*41e60*/  IADD3 R50, P3, R50, R4, RZ ;  /* 0x0000000432327210 */ /* 0x000fca0007f7e0ff */
[----:B------:R-:W-:Y:S01]  /*41e70*/  IMAD.X R52, R52, 0x1, R3, P3 ;  /* 0x0000000134347824 */ /* 0x000fe200018e0603 */
[----:B------:R-:W-:Y:S04]  /*41e80*/  STL [R1+0x21e0], R50 ;  /* 0x0021e03201007387 */ /* 0x000fe80000100800 */
[----:B-1----:R-:W2:Y:S04]  /*41e90*/  LDL.LU R57, [R1+0x2204] ;  /* 0x0022040001397983 */ /* 0x002ea80000300800 */
[----:B------:R1:W-:Y:S04]  /*41ea0*/  STL [R1+0x21dc], R52 ;  /* 0x0021dc3401007387 */ /* 0x0003e80000100800 */
[----:B------:R-:W2:Y:S01]  /*41eb0*/  LDL.LU R55, [R1+0x220c] ;  /* 0x00220c0001377983 */ /* 0x000ea20000300800 */
[----:B------:R-:W-:Y:S01]  /*41ec0*/  IMAD.MOV.U32 R6, RZ, RZ, R50 ;  /* 0x000000ffff067224 */ /* 0x000fe200078e0032 */
[----:B------:R-:W-:-:S02]  /*41ed0*/  MOV R7, R52 ;  /* 0x0000003400077202 */ /* 0x000fc40000000f00 */
[----:B-1----:R-:W2:Y:S04]  /*41ee0*/  LDL.LU R52, [R1+0x2218] ;  /* 0x0022180001347983 */ /* 0x002ea80000300800 */
[----:B------:R-:W2:Y:S04]  /*41ef0*/  LDL.LU R50, [R1+0x2220] ;  /* 0x0022200001327983 */ /* 0x000ea80000300800 */
[----:B------:R1:W-:Y:S01]  /*41f00*/  LDGSTS.E [R2+0x6200], [R6.64], P2 ;  /* 0x0620000006027fae */ /* 0x0003e20009121844 */
[-C--:B------:R-:W-:Y:S02]  /*41f10*/  IADD3 R51, P1, R51, R4.reuse, RZ ;  /* 0x0000000433337210 */ /* 0x080fe40007f3e0ff */
[----:B----4-:R-:W-:-:S03]  /*41f20*/  IADD3 R58, P3, R58, R4, RZ ;  /* 0x000000043a3a7210 */ /* 0x010fc60007f7e0ff */
[----:B------:R-:W-:Y:S01]  /*41f30*/  STL [R1+0x21e8], R51 ;  /* 0x0021e83301007387 */ /* 0x000fe20000100800 */
[----:B-1----:R-:W-:Y:S01]  /*41f40*/  MOV R6, R51 ;  /* 0x0000003300067202 */ /* 0x002fe20000000f00 */
[--C-:B------:R-:W-:Y:S02]  /*41f50*/  IMAD.X R53, R53, 0x1, R3.reuse, P1 ;  /* 0x0000000135357824 */ /* 0x100fe400008e0603 */
[----:B------:R-:W-:-:S03]  /*41f60*/  IMAD.X R60, R60, 0x1, R3, P3 ;  /* 0x000000013c3c7824 */ /* 0x000fc600018e0603 */
[----:B------:R1:W-:Y:S01]  /*41f70*/  STL [R1+0x21e4], R53 ;  /* 0x0021e43501007387 */ /* 0x0003e20000100800 */
[----:B------:R-:W-:-:S03]  /*41f80*/  IMAD.MOV.U32 R7, RZ, RZ, R53 ;  /* 0x000000ffff077224 */ /* 0x000fc600078e0035 */
[----:B------:R-:W-:Y:S04]  /*41f90*/  STL [R1+0x21f0], R58 ;  /* 0x0021f03a01007387 */ /* 0x000fe80000100800 */
[----:B------:R4:W-:Y:S04]  /*41fa0*/  LDGSTS.E [R2+0x6280], [R6.64], P2 ;  /* 0x0628000006027fae */ /* 0x0009e80009121844 */
[----:B-1----:R-:W3:Y:S04]  /*41fb0*/  LDL.LU R53, [R1+0x2214] ;  /* 0x0022140001357983 */ /* 0x002ee80000300800 */
[----:B------:R1:W-:Y:S04]  /*41fc0*/  STL [R1+0x21ec], R60 ;  /* 0x0021ec3c01007387 */ /* 0x0003e80000100800 */
[----:B------:R-:W3:Y:S01]  /*41fd0*/  LDL.LU R51, [R1+0x221c] ;  /* 0x00221c0001337983 */ /* 0x000ee20000300800 */
[----:B----4-:R-:W-:Y:S01]  /*41fe0*/  IMAD.MOV.U32 R6, RZ, RZ, R58 ;  /* 0x000000ffff067224 */ /* 0x010fe200078e003a */
[----:B------:R-:W-:-:S02]  /*41ff0*/  MOV R7, R60 ;  /* 0x0000003c00077202 */ /* 0x000fc40000000f00 */
[----:B-1----:R-:W4:Y:S04]  /*42000*/  LDL.LU R60, [R1+0x2228] ;  /* 0x00222800013c7983 */ /* 0x002f280000300800 */
[----:B------:R-:W4:Y:S04]  /*42010*/  LDL.LU R58, [R1+0x2230] ;  /* 0x00223000013a7983 */ /* 0x000f280000300800 */
[----:B------:R1:W-:Y:S01]  /*42020*/  LDGSTS.E [R2+0x6300], [R6.64], P2 ;  /* 0x0630000006027fae */ /* 0x0003e20009121844 */
[----:B--2---:R-:W-:-:S04]  /*42030*/  IADD3 R59, P1, R59, R4, RZ ;  /* 0x000000043b3b7210 */ /* 0x004fc80007f3e0ff */
[----:B-1----:R-:W-:Y:S01]  /*42040*/  MOV R6, R59 ;  /* 0x0000003b00067202 */ /* 0x002fe20000000f00 */
[----:B------:R-:W-:Y:S01]  /*42050*/  STL [R1+0x21f8], R59 ;  /* 0x0021f83b01007387 */ /* 0x000fe20000100800 */
[----:B------:R-:W-:Y:S01]  /*42060*/  IADD3 R62, P3, R62, R4, RZ ;  /* 0x000000043e3e7210 */ /* 0x000fe20007f7e0ff */
[----:B------:R-:W-:-:S04]  /*42070*/  IMAD.X R61, R61, 0x1, R3, P1 ;  /* 0x000000013d3d7824 */ /* 0x000fc800008e0603 */
[----:B------:R-:W-:Y:S01]  /*42080*/  IMAD.MOV.U32 R7, RZ, RZ, R61 ;  /* 0x000000ffff077224 */ /* 0x000fe200078e003d */
[----:B------:R1:W-:Y:S01]  /*42090*/  STL [R1+0x21f4], R61 ;  /* 0x0021f43d01007387 */ /* 0x0003e20000100800 */
[----:B------:R-:W-:-:S03]  /*420a0*/  IMAD.X R63, R63, 0x1, R3, P3 ;  /* 0x000000013f3f7824 */ /* 0x000fc600018e0603 */
[----:B------:R-:W-:Y:S01]  /*420b0*/  STL [R1+0x2200], R62 ;  /* 0x0022003e01007387 */ /* 0x000fe20000100800 */
[----:B------:R-:W-:-:S03]  /*420c0*/  IADD3 R56, P1, R56, R4, RZ ;  /* 0x0000000438387210 */ /* 0x000fc60007f3e0ff */
[----:B------:R2:W-:Y:S04]  /*420d0*/  LDGSTS.E [R2+0x6380], [R6.64], P2 ;  /* 0x0638000006027fae */ /* 0x0005e80009121844 */
[----:B-1----:R-:W4:Y:S01]  /*420e0*/  LDL.LU R61, [R1+0x2224] ;  /* 0x00222400013d7983 */ /* 0x002f220000300800 */
[----:B------:R-:W-:-:S03]  /*420f0*/  IADD3 R54, P3, R54, R4, RZ ;  /* 0x0000000436367210 */ /* 0x000fc60007f7e0ff */
[----:B------:R-:W-:Y:S01]  /*42100*/  STL [R1+0x21fc], R63 ;  /* 0x0021fc3f01007387 */ /* 0x000fe20000100800 */
[----:B--2---:R-:W-:Y:S01]  /*42110*/  IMAD.MOV.U32 R6, RZ, RZ, R62 ;  /* 0x000000ffff067224 */ /* 0x004fe200078e003e */
[----:B------:R-:W-:Y:S02]  /*42120*/  MOV R7, R63 ;  /* 0x0000003f00077202 */ /* 0x000fe40000000f00 */
[----:B------:R-:W4:Y:S04]  /*42130*/  LDL.LU R59, [R1+0x222c] ;  /* 0x00222c00013b7983 */ /* 0x000f280000300800 */
[----:B------:R1:W-:Y:S04]  /*42140*/  LDGSTS.E [R2+0x6400], [R6.64], P2 ;  /* 0x0640000006027fae */ /* 0x0003e80009121844 */
[----:B------:R1:W-:Y:S02]  /*42150*/  STL [R1+0x2208], R56 ;  /* 0x0022083801007387 */ /* 0x0003e40000100800 */
[----:B-1----:R-:W-:Y:S01]  /*42160*/  MOV R6, R56 ;  /* 0x0000003800067202 */ /* 0x002fe20000000f00 */
[----:B------:R-:W-:-:S04]  /*42170*/  IMAD.X R57, R57, 0x1, R3, P1 ;  /* 0x0000000139397824 */ /* 0x000fc800008e0603 */
[----:B------:R-:W-:Y:S01]  /*42180*/  IMAD.MOV.U32 R7, RZ, RZ, R57 ;  /* 0x000000ffff077224 */ /* 0x000fe200078e0039 */
[----:B------:R-:W-:Y:S01]  /*42190*/  STL [R1+0x2204], R57 ;  /* 0x0022043901007387 */ /* 0x000fe20000100800 */
[----:B------:R-:W-:-:S03]  /*421a0*/  IMAD.X R55, R55, 0x1, R3, P3 ;  /* 0x0000000137377824 */ /* 0x000fc600018e0603 */
[----:B------:R1:W-:Y:S04]  /*421b0*/  STL [R1+0x2210], R54 ;  /* 0x0022103601007387 */ /* 0x0003e80000100800 */
[----:B------:R1:W-:Y:S04]  /*421c0*/  LDGSTS.E [R2+0x6480], [R6.64], P2 ;  /* 0x0648000006027fae */ /* 0x0003e80009121844 */
[----:B------:R1:W-:Y:S04]  /*421d0*/  STL [R1+0x220c], R55 ;  /* 0x00220c3701007387 */ /* 0x0003e80000100800 */
[----:B------:R-:W4:Y:S01]  /*421e0*/  LDL.LU R56, [R1+0x2234] ;  /* 0x0022340001387983 */ /* 0x000f220000300800 */
[----:B-1----:R-:W-:-:S03]  /*421f0*/  IMAD.MOV.U32 R6, RZ, RZ, R54 ;  /* 0x000000ffff067224 */ /* 0x002fc600078e0036 */
[----:B------:R-:W4:Y:S01]  /*42200*/  LDL.LU R54, [R1+0x2238] ;  /* 0x0022380001367983 */ /* 0x000f220000300800 */
        /* <DEDUP_REMOVED lines=13> */
[----:B------:R3:W-:Y:S04]  /*422e0*/  STL [R1+0x221c], R51 ;  /* 0x00221c3301007387 */ /* 0x0007e80000100800 */
[----:B-1----:R-:W2:Y:S04]  /*422f0*/  LDL.LU R53, [R1+0x23c4] ;  /* 0x0023c40001357983 */ /* 0x002ea80000300800 */
[----:B------:R1:W-:Y:S04]  /*42300*/  LDGSTS.E [R2+0x6580], [R6.64], P2 ;  /* 0x0658000006027fae */ /* 0x0003e80009121844 */
[----:B------:R-:W2:Y:S01]  /*42310*/  LDL.LU R52, [R1+0x23c8] ;  /* 0x0023c80001347983 */ /* 0x000ea20000300800 */
[----:B-1----:R-:W-:Y:S01]  /*42320*/  MOV R7, R51 ;  /* 0x0000003300077202 */ /* 0x002fe20000000f00 */
[----:B------:R-:W-:-:S02]  /*42330*/  IMAD.MOV.U32 R6, RZ, RZ, R50 ;  /* 0x000000ffff067224 */ /* 0x000fc400078e0032 */
[----:B---3--:R-:W3:Y:S04]  /*42340*/  LDL.LU R51, [R1+0x23cc] ;  /* 0x0023cc0001337983 */ /* 0x008ee80000300800 */
[----:B------:R-:W3:Y:S01]  /*42350*/  LDL.LU R50, [R1+0x23d0] ;  /* 0x0023d00001327983 */ /* 0x000ee20000300800 */
[-C--:B----4-:R-:W-:Y:S02]  /*42360*/  IADD3 R60, P1, R60, R4.reuse, RZ ;  /* 0x000000043c3c7210 */ /* 0x090fe40007f3e0ff */
[----:B------:R-:W-:Y:S01]  /*42370*/  IADD3 R58, P3, R58, R4, RZ ;  /* 0x000000043a3a7210 */ /* 0x000fe20007f7e0ff */
[----:B------:R1:W-:Y:S02]  /*42380*/  LDGSTS.E [R2+0x6600], [R6.64], P2 ;  /* 0x0660000006027fae */ /* 0x0003e40009121844 */
[----:B-1----:R-:W-:-:S02]  /*42390*/  MOV R6, R60 ;  /* 0x0000003c00067202 */ /* 0x002fc40000000f00 */
[----:B------:R-:W-:Y:S01]  /*423a0*/  STL [R1+0x2228], R60 ;  /* 0x0022283c01007387 */ /* 0x000fe20000100800 */
[----:B------:R-:W-:-:S04]  /*423b0*/  IMAD.X R61, R61, 0x1, R3, P1 ;  /* 0x000000013d3d7824 */ /* 0x000fc800008e0603 */
[----:B------:R-:W-:Y:S02]  /*423c0*/  IMAD.MOV.U32 R7, RZ, RZ, R61 ;  /* 0x000000ffff077224 */ /* 0x000fe400078e003d */
[----:B------:R-:W-:-:S03]  /*423d0*/  IMAD.X R59, R59, 0x1, R3, P3 ;  /* 0x000000013b3b7824 */ /* 0x000fc600018e0603 */
[----:B------:R1:W-:Y:S01]  /*423e0*/  LDGSTS.E [R2+0x6680], [R6.64], P2 ;  /* 0x0668000006027fae */ /* 0x0003e20009121844 */
[----:B------:R-:W-:-:S03]  /*423f0*/  ISETP.GT.AND P1, PT, R0, 0x10, PT ;  /* 0x000000100000780c */ /* 0x000fc60003f24270 */
[----:B------:R4:W-:Y:S01]  /*42400*/  STL [R1+0x2224], R61 ;  /* 0x0022243d01007387 */ /* 0x0009e20000100800 */
[----:B-1----:R-:W-:Y:S01]  /*42410*/  IMAD.MOV.U32 R6, RZ, RZ, R58 ;  /* 0x000000ffff067224 */ /* 0x002fe200078e003a */
[----:B------:R-:W-:Y:S02]  /*42420*/  MOV R7, R59 ;  /* 0x0000003b00077202 */ /* 0x000fe40000000f00 */
[----:B------:R-:W-:Y:S04]  /*42430*/  STL [R1+0x2230], R58 ;  /* 0x0022303a01007387 */ /* 0x000fe80000100800 */
[----:B------:R1:W-:Y:S04]  /*42440*/  LDGSTS.E [R2+0x6700], [R6.64], P2 ;  /* 0x0670000006027fae */ /* 0x0003e80009121844 */
[----:B------:R4:W-:Y:S04]  /*42450*/  STL [R1+0x222c], R59 ;  /* 0x00222c3b01007387 */ /* 0x0009e80000100800 */
[----:B----4-:R-:W4:Y:S01]  /*42460*/  LDL.LU R61, [R1+0x23d4] ;  /* 0x0023d400013d7983 */ /* 0x010f220000300800 */
[----:B-1----:R-:W-:-:S03]  /*42470*/  SEL R6, RZ, 0x4, !P1 ;  /* 0x00000004ff067807 */ /* 0x002fc60004800000 */
[----:B------:R-:W4:Y:S04]  /*42480*/  LDL.LU R60, [R1+0x23d8] ;  /* 0x0023d800013c7983 */ /* 0x000f280000300800 */
[----:B------:R-:W4:Y:S01]  /*42490*/  LDL.LU R59, [R1+0x23dc] ;  /* 0x0023dc00013b7983 */ /* 0x000f220000300800 */
[----:B------:R-:W-:-:S03]  /*424a0*/  SEL R6, R6, RZ, !P0 ;  /* 0x000000ff06067207 */ /* 0x000fc60004000000 */
[----:B------:R-:W4:Y:S01]  /*424b0*/  LDL.LU R58, [R1+0x23e0] ;  /* 0x0023e000013a7983 */ /* 0x000f220000300800 */
[----:B------:R-:W-:Y:S02]  /*424c0*/  ISETP.NE.U32.AND P3, PT, R6, RZ, PT ;  /* 0x000000ff0600720c */ /* 0x000fe40003f65070 */
[----:B------:R-:W-:-:S05]  /*424d0*/  IADD3 R54, P1, R54, R4, RZ ;  /* 0x0000000436367210 */ /* 0x000fca0007f3e0ff */
[--C-:B------:R-:W-:Y:S01]  /*424e0*/  IMAD.X R56, R56, 0x1, R3.reuse, P1 ;  /* 0x0000000138387824 */ /* 0x100fe200008e0603 */
        /* <DEDUP_REMOVED lines=8> */
[----:B-1----:R-:W4:Y:S04]  /*42570*/  LDL.LU R56, [R1+0x23e8] ;  /* 0x0023e80001387983 */ /* 0x002f280000300800 */
[----:B------:R1:W-:Y:S04]  /*42580*/  STL [R1+0x23bc], R57 ;  /* 0x0023bc3901007387 */ /* 0x0003e80000100800 */
[----:B------:R-:W4:Y:S01]  /*42590*/  LDL.LU R54, [R1+0x23f0] ;  /* 0x0023f00001367983 */ /* 0x000f220000300800 */
[----:B------:R-:W-:Y:S01]  /*425a0*/  MOV R7, R57 ;  /* 0x0000003900077202 */ /* 0x000fe20000000f00 */
[----:B------:R-:W-:-:S02]  /*425b0*/  IMAD.MOV.U32 R6, RZ, RZ, R55 ;  /* 0x000000ffff067224 */ /* 0x000fc400078e0037 */
[----:B-1----:R-:W4:Y:S04]  /*425c0*/  LDL.LU R57, [R1+0x23e4] ;  /* 0x0023e40001397983 */ /* 0x002f280000300800 */
[----:B------:R-:W4:Y:S04]  /*425d0*/  LDL.LU R55, [R1+0x23ec] ;  /* 0x0023ec0001377983 */ /* 0x000f280000300800 */
[----:B------:R1:W-:Y:S01]  /*425e0*/  LDGSTS.E [R2+0x8000], [R6.64], P3 ;  /* 0x0800000006027fae */ /* 0x0003e20009921844 */
[----:B--2---:R-:W-:-:S05]  /*425f0*/  IADD3 R52, P1, R52, R4, RZ ;  /* 0x0000000434347210 */ /* 0x004fca0007f3e0ff */
[----:B------:R-:W-:Y:S01]  /*42600*/  IMAD.X R53, R53, 0x1, R3, P1 ;  /* 0x0000000135357824 */ /* 0x000fe200008e0603 */
[----:B-1----:R-:W-:Y:S01]  /*42610*/  MOV R6, R52 ;  /* 0x0000003400067202 */ /* 0x002fe20000000f00 */
[----:B------:R-:W-:Y:S01]  /*42620*/  STL [R1+0x23c8], R52 ;  /* 0x0023c83401007387 */ /* 0x000fe20000100800 */
[----:B---3--:R-:W-:Y:S01]  /*42630*/  IADD3 R50, P2, R50, R4, RZ ;  /* 0x0000000432327210 */ /* 0x008fe20007f5e0ff */
[----:B------:R-:W-:Y:S02]  /*42640*/  IMAD.MOV.U32 R7, RZ, RZ, R53 ;  /* 0x000000ffff077224 */ /* 0x000fe400078e0035 */
[----:B------:R1:W-:Y:S02]  /*42650*/  STL [R1+0x23c4], R53 ;  /* 0x0023c43501007387 */ /* 0x0003e40000100800 */
[----:B------:R-:W-:Y:S02]  /*42660*/  IMAD.X R51, R51, 0x1, R3, P2 ;  /* 0x0000000133337824 */ /* 0x000fe400010e0603 */
[----:B------:R-:W-:Y:S04]  /*42670*/  STL [R1+0x23d0], R50 ;  /* 0x0023d03201007387 */ /* 0x000fe80000100800 */
[----:B------:R2:W-:Y:S04]  /*42680*/  STL [R1+0x23cc], R51 ;  /* 0x0023cc3301007387 */ /* 0x0005e80000100800 */
[----:B------:R3:W-:Y:S04]  /*42690*/  LDGSTS.E [R2+0x8080], [R6.64], P3 ;  /* 0x0808000006027fae */ /* 0x0007e80009921844 */
[----:B-1----:R-:W4:Y:S04]  /*426a0*/  LDL.LU R53, [R1+0x23f4] ;  /* 0x0023f40001357983 */ /* 0x002f280000300800 */
[----:B------:R-:W4:Y:S01]  /*426b0*/  LDL.LU R52, [R1+0x23f8] ;  /* 0x0023f80001347983 */ /* 0x000f220000300800 */
[----:B---3--:R-:W-:Y:S01]  /*426c0*/  MOV R7, R51 ;  /* 0x0000003300077202 */ /* 0x008fe20000000f00 */
[----:B------:R-:W-:-:S02]  /*426d0*/  IMAD.MOV.U32 R6, RZ, RZ, R50 ;  /* 0x000000ffff067224 */ /* 0x000fc400078e0032 */
[----:B--2---:R-:W3:Y:S04]  /*426e0*/  LDL.LU R51, [R1+0x23fc] ;  /* 0x0023fc0001337983 */ /* 0x004ee80000300800 */
[----:B------:R-:W3:Y:S04]  /*426f0*/  LDL.LU R50, [R1+0x2400] ;  /* 0x0024000001327983 */ /* 0x000ee80000300800 */
[----:B------:R1:W-:Y:S01]  /*42700*/  LDGSTS.E [R2+0x8100], [R6.64], P3 ;  /* 0x0810000006027fae */ /* 0x0003e20009921844 */
[----:B----4-:R-:W-:-:S05]  /*42710*/  IADD3 R60, P1, R60, R4, RZ ;  /* 0x000000043c3c7210 */ /* 0x010fca0007f3e0ff */
[----:B------:R-:W-:Y:S01]  /*42720*/  IMAD.X R61, R61, 0x1, R3, P1 ;  /* 0x000000013d3d7824 */ /* 0x000fe200008e0603 */
[----:B------:R-:W-:-:S03]  /*42730*/  IADD3 R58, P2, R58, R4, RZ ;  /* 0x000000043a3a7210 */ /* 0x000fc60007f5e0ff */
[----:B-1----:R-:W-:Y:S01]  /*42740*/  IMAD.MOV.U32 R7, RZ, RZ, R61 ;  /* 0x000000ffff077224 */ /* 0x002fe200078e003d */
[----:B------:R-:W-:Y:S01]  /*42750*/  MOV R6, R60 ;  /* 0x0000003c00067202 */ /* 0x000fe20000000f00 */
[----:B------:R1:W-:Y:S01]  /*42760*/  STL [R1+0x23d8], R60 ;  /* 0x0023d83c01007387 */ /* 0x0003e20000100800 */
[----:B------:R-:W-:-:S03]  /*42770*/  IMAD.X R59, R59, 0x1, R3, P2 ;  /* 0x000000013b3b7824 */ /* 0x000fc600010e0603 */
[----:B------:R-:W-:Y:S04]  /*42780*/  STL [R1+0x23d4], R61 ;  /* 0x0023d43d01007387 */ /* 0x000fe80000100800 */
[----:B------:R4:W-:Y:S04]  /*42790*/  STL [R1+0x23e0], R58 ;  /* 0x0023e03a01007387 */ /* 0x0009e80000100800 */
[----:B------:R1:W-:Y:S04]  /*427a0*/  STL [R1+0x23dc], R59 ;  /* 0x0023dc3b01007387 */ /* 0x0003e80000100800 */
[----:B------:R1:W-:Y:S04]  /*427b0*/  LDGSTS.E [R2+0x8180], [R6.64], P3 ;  /* 0x0818000006027fae */ /* 0x0003e80009921844 */
[----:B------:R-:W2:Y:S04]  /*427c0*/  LDL.LU R65, [R1+0x2404] ;  /* 0x0024040001417983 */ /* 0x000ea80000300800 */
[----:B------:R-:W2:Y:S01]  /*427d0*/  LDL.LU R64, [R1+0x2408] ;  /* 0x0024080001407983 */ /* 0x000ea20000300800 */
[----:B-1----:R-:W-:Y:S01]  /*427e0*/  IMAD.MOV.U32 R6, RZ, RZ, R58 ;  /* 0x000000ffff067224 */ /* 0x002fe200078e003a */
[----:B------:R-:W-:-:S02]  /*427f0*/  MOV R7, R59 ;  /* 0x0000003b00077202 */ /* 0x000fc40000000f00 */
[----:B------:R-:W2:Y:S04]  /*42800*/  LDL.LU R63, [R1+0x240c] ;  /* 0x00240c00013f7983 */ /* 0x000ea80000300800 */
[----:B------:R-:W2:Y:S01]  /*42810*/  LDL.LU R62, [R1+0x2410] ;  /* 0x00241000013e7983 */ /* 0x000ea20000300800 */
[----:B------:R-:W-:-:S03]  /*42820*/  IADD3 R56, P1, R56, R4, RZ ;  /* 0x0000000438387210 */ /* 0x000fc60007f3e0ff */
[----:B------:R-:W2:Y:S04]  /*42830*/  LDL.LU R60, [R1+0x2418] ;  /* 0x00241800013c7983 */ /* 0x000ea80000300800 */
[----:B----4-:R-:W4:Y:S01]  /*42840*/  LDL.LU R58, [R1+0x2420] ;  /* 0x00242000013a7983 */ /* 0x010f220000300800 */
[----:B------:R-:W-:-:S03]  /*42850*/  IADD3 R54, P2, R54, R4, RZ ;  /* 0x0000000436367210 */ /* 0x000fc60007f5e0ff */
[----:B------:R1:W-:Y:S01]  /*42860*/  LDGSTS.E [R2+0x8200], [R6.64], P3 ;  /* 0x0820000006027fae */ /* 0x0003e20009921844 */
[----:B------:R-:W-:-:S03]  /*42870*/  IMAD.X R57, R57, 0x1, R3, P1 ;  /* 0x0000000139397824 */ /* 0x000fc600008e0603 */
[----:B------:R-:W-:Y:S01]  /*42880*/  STL [R1+0x23e8], R56 ;  /* 0x0023e83801007387 */ /* 0x000fe20000100800 */
[----:B------:R-:W-:-:S03]  /*42890*/  IMAD.X R55, R55, 0x1, R3, P2 ;  /* 0x0000000137377824 */ /* 0x000fc600010e0603 */
[----:B------:R1:W-:Y:S02]  /*428a0*/  STL [R1+0x23e4], R57 ;  /* 0x0023e43901007387 */ /* 0x0003e40000100800 */
[----:B-1----:R-:W-:Y:S01]  /*428b0*/  MOV R6, R56 ;  /* 0x0000003800067202 */ /* 0x002fe20000000f00 */
[----:B------:R-:W-:Y:S01]  /*428c0*/  IMAD.MOV.U32 R7, RZ, RZ, R57 ;  /* 0x000000ffff077224 */ /* 0x000fe200078e0039 */
[----:B------:R-:W-:Y:S04]  /*428d0*/  STL [R1+0x23f0], R54 ;  /* 0x0023f03601007387 */ /* 0x000fe80000100800 */
[----:B------:R-:W4:Y:S04]  /*428e0*/  LDL.LU R61, [R1+0x2414] ;  /* 0x00241400013d7983 */ /* 0x000f280000300800 */
[----:B------:R1:W-:Y:S04]  /*428f0*/  STL [R1+0x23ec], R55 ;  /* 0x0023ec3701007387 */ /* 0x0003e80000100800 */
[----:B------:R-:W4:Y:S04]  /*42900*/  LDL.LU R59, [R1+0x241c] ;  /* 0x00241c00013b7983 */ /* 0x000f280000300800 */
[----:B------:R1:W-:Y:S04]  /*42910*/  LDGSTS.E [R2+0x8280], [R6.64], P3 ;  /* 0x0828000006027fae */ /* 0x0003e80009921844 */
[----:B------:R-:W4:Y:S04]  /*42920*/  LDL.LU R57, [R1+0x2424] ;  /* 0x0024240001397983 */ /* 0x000f280000300800 */
[----:B------:R-:W4:Y:S01]  /*42930*/  LDL.LU R56, [R1+0x2428] ;  /* 0x0024280001387983 */ /* 0x000f220000300800 */
[----:B-1----:R-:W-:Y:S01]  /*42940*/  MOV R7, R55 ;  /* 0x0000003700077202 */ /* 0x002fe20000000f00 */
[----:B------:R-:W-:-:S02]  /*42950*/  IMAD.MOV.U32 R6, RZ, RZ, R54 ;  /* 0x000000ffff067224 */ /* 0x000fc400078e0036 */
[----:B------:R-:W4:Y:S04]  /*42960*/  LDL.LU R55, [R1+0x242c] ;  /* 0x00242c0001377983 */ /* 0x000f280000300800 */
[----:B------:R-:W4:Y:S04]  /*42970*/  LDL.LU R54, [R1+0x2430] ;  /* 0x0024300001367983 */ /* 0x000f280000300800 */
[----:B------:R1:W-:Y:S01]  /*42980*/  LDGSTS.E [R2+0x8300], [R6.64], P3 ;  /* 0x0830000006027fae */ /* 0x0003e20009921844 */
[----:B------:R-:W-:-:S05]  /*42990*/  IADD3 R52, P1, R52, R4, RZ ;  /* 0x0000000434347210 */ /* 0x000fca0007f3e0ff */
[--C-:B------:R-:W-:Y:S01]  /*429a0*/  IMAD.X R53, R53, 0x1, R3.reuse, P1 ;  /* 0x0000000135357824 */ /* 0x100fe200008e0603 */
[----:B---3--:R-:W-:Y:S01]  /*429b0*/  IADD3 R50, P2, R50, R4, RZ ;  /* 0x0000000432327210 */ /* 0x008fe20007f5e0ff */
[----:B------:R-:W-:Y:S04]  /*429c0*/  STL [R1+0x23f8], R52 ;  /* 0x0023f83401007387 */ /* 0x000fe80000100800 */
[----:B------:R-:W-:Y:S01]  /*429d0*/  IMAD.X R51, R51, 0x1, R3, P2 ;  /* 0x0000000133337824 */ /* 0x000fe200010e0603 */
[----:B------:R3:W-:Y:S01]  /*429e0*/  STL [R1+0x23f4], R53 ;  /* 0x0023f43501007387 */ /* 0x0007e20000100800 */
[----:B-1----:R-:W-:Y:S01]  /*429f0*/  MOV R6, R52 ;  /* 0x0000003400067202 */ /* 0x002fe20000000f00 */
[----:B------:R-:W-:Y:S02]  /*42a00*/  IMAD.MOV.U32 R7, RZ, RZ, R53 ;  /* 0x000000ffff077224 */ /* 0x000fe400078e0035 */
[----:B------:R-:W-:Y:S04]  /*42a10*/  STL [R1+0x2400], R50 ;  /* 0x0024003201007387 */ /* 0x000fe80000100800 */
[----:B------:R1:W-:Y:S04]  /*42a20*/  STL [R1+0x23fc], R51 ;  /* 0x0023fc3301007387 */ /* 0x0003e80000100800 */
[----:B---3--:R-:W3:Y:S04]  /*42a30*/  LDL.LU R53, [R1+0x2434] ;  /* 0x0024340001357983 */ /* 0x008ee80000300800 */
[----:B------:R-:W3:Y:S04]  /*42a40*/  LDL.LU R52, [R1+0x2438] ;  /* 0x0024380001347983 */ /* 0x000ee80000300800 */
[----:B------:R1:W-:Y:S02]  /*42a50*/  LDGSTS.E [R2+0x8380], [R6.64], P3 ;  /* 0x0838000006027fae */ /* 0x0003e40009921844 */
[----:B-1----:R-:W-:Y:S01]  /*42a60*/  MOV R7, R51 ;  /* 0x0000003300077202 */ /* 0x002fe20000000f00 */
[----:B------:R-:W-:Y:S01]  /*42a70*/  IMAD.MOV.U32 R6, RZ, RZ, R50 ;  /* 0x000000ffff067224 */ /* 0x000fe200078e0032 */
[----:B------:R-:W3:Y:S04]  /*42a80*/  LDL.LU R51, [R1+0x25bc] ;  /* 0x0025bc0001337983 */ /* 0x000ee80000300800 */
[----:B------:R-:W3:Y:S04]  /*42a90*/  LDL.LU R50, [R1+0x25c0] ;  /* 0x0025c00001327983 */ /* 0x000ee80000300800 */
[----:B------:R1:W-:Y:S01]  /*42aa0*/  LDGSTS.E [R2+0x8400], [R6.64], P3 ;  /* 0x0840000006027fae */ /* 0x0003e20009921844 */
[----:B--2---:R-:W-:-:S05]  /*42ab0*/  IADD3 R64, P1, R64, R4, RZ ;  /* 0x0000000440407210 */ /* 0x004fca0007f3e0ff */
[----:B------:R-:W-:Y:S01]  /*42ac0*/  IMAD.X R65, R65, 0x1, R3, P1 ;  /* 0x0000000141417824 */ /* 0x000fe200008e0603 */
[-C--:B------:R-:W-:Y:S02]  /*42ad0*/  IADD3 R62, P2, R62, R4.reuse, RZ ;  /* 0x000000043e3e7210 */ /* 0x080fe40007f5e0ff */
[----:B------:R-:W-:-:S03]  /*42ae0*/  IADD3 R60, P1, R60, R4, RZ ;  /* 0x000000043c3c7210 */ /* 0x000fc60007f3e0ff */
[----:B------:R-:W-:Y:S01]  /*42af0*/  IMAD.X R63, R63, 0x1, R3, P2 ;  /* 0x000000013f3f7824 */ /* 0x000fe200010e0603 */
[----:B----4-:R-:W-:Y:S01]  /*42b00*/  IADD3 R58, P2, R58, R4, RZ ;  /* 0x000000043a3a7210 */ /* 0x010fe20007f5e0ff */
[----:B------:R-:W-:Y:S01]  /*42b10*/  STL [R1+0x2408], R64 ;  /* 0x0024084001007387 */ /* 0x000fe20000100800 */
[----:B-1----:R-:W-:Y:S01]  /*42b20*/  MOV R6, R64 ;  /* 0x0000004000067202 */ /* 0x002fe20000000f00 */
[----:B------:R-:W-:Y:S02]  /*42b30*/  IMAD.MOV.U32 R7, RZ, RZ, R65 ;  /* 0x000000ffff077224 */ /* 0x000fe400078e0041 */
[----:B------:R-:W-:Y:S04]  /*42b40*/  STL [R1+0x2404], R65 ;  /* 0x0024044101007387 */ /* 0x000fe80000100800 */
[----:B------:R-:W-:Y:S04]  /*42b50*/  STL [R1+0x2410], R62 ;  /* 0x0024103e01007387 */ /* 0x000fe80000100800 */
[----:B------:R-:W-:Y:S01]  /*42b60*/  STL [R1+0x240c], R63 ;  /* 0x00240c3f01007387 */ /* 0x000fe20000100800 */
[----:B------:R-:W-:-:S03]  /*42b70*/  IMAD.X R61, R61, 0x1, R3, P1 ;  /* 0x000000013d3d7824 */ /* 0x000fc600008e0603 */
[----:B------:R-:W-:Y:S04]  /*42b80*/  STL [R1+0x2418], R60 ;  /* 0x0024183c01007387 */ /* 0x000fe80000100800 */
[----:B------:R1:W-:Y:S01]  /*42b90*/  LDGSTS.E [R2+0x8480], [R6.64], P3 ;  /* 0x0848000006027fae */ /* 0x0003e20009921844 */
[----:B------:R-:W-:-:S03]  /*42ba0*/  IMAD.X R59, R59, 0x1, R3, P2 ;  /* 0x000000013b3b7824 */ /* 0x000fc600010e0603 */
[----:B------:R-:W-:Y:S04]  /*42bb0*/  STL [R1+0x2414], R61 ;  /* 0x0024143d01007387 */ /* 0x000fe80000100800 */
[----:B------:R-:W-:Y:S01]  /*42bc0*/  STL [R1+0x2420], R58 ;  /* 0x0024203a01007387 */ /* 0x000fe20000100800 */
[----:B------:R-:W-:Y:S01]  /*42bd0*/  IADD3 R56, P1, R56, R4, RZ ;  /* 0x0000000438387210 */ /* 0x000fe20007f3e0ff */
[----:B-1----:R-:W-:Y:S01]  /*42be0*/  IMAD.MOV.U32 R6, RZ, RZ, R62 ;  /* 0x000000ffff067224 */ /* 0x002fe200078e003e */
[----:B------:R-:W-:-:S03]  /*42bf0*/  MOV R7, R63 ;  /* 0x0000003f00077202 */ /* 0x000fc60000000f00 */
[--C-:B------:R-:W-:Y:S01]  /*42c00*/  IMAD.X R57, R57, 0x1, R3.reuse, P1 ;  /* 0x0000000139397824 */ /* 0x100fe200008e0603 */
[----:B------:R-:W-:Y:S01]  /*42c10*/  IADD3 R54, P2, R54, R4, RZ ;  /* 0x0000000436367210 */ /* 0x000fe20007f5e0ff */
[----:B------:R1:W-:Y:S04]  /*42c20*/  STL [R1+0x241c], R59 ;  /* 0x00241c3b01007387 */ /* 0x0003e80000100800 */
[----:B------:R-:W-:Y:S01]  /*42c30*/  IMAD.X R55, R55, 0x1, R3, P2 ;  /* 0x0000000137377824 */ /* 0x000fe200010e0603 */
[----:B------:R-:W-:Y:S04]  /*42c40*/  STL [R1+0x2428], R56 ;  /* 0x0024283801007387 */ /* 0x000fe80000100800 */
[----:B------:R3:W-:Y:S04]  /*42c50*/  STL [R1+0x2424], R57 ;  /* 0x0024243901007387 */ /* 0x0007e80000100800 */
[----:B------:R-:W-:Y:S04]  /*42c60*/  STL [R1+0x2430], R54 ;  /* 0x0024303601007387 */ /* 0x000fe80000100800 */
[----:B------:R4:W-:Y:S04]  /*42c70*/  LDGSTS.E [R2+0x8500], [R6.64], P3 ;  /* 0x0850000006027fae */ /* 0x0009e80009921844 */
[----:B------:R-:W-:Y:S04]  /*42c80*/  STL [R1+0x242c], R55 ;  /* 0x00242c3701007387 */ /* 0x000fe80000100800 */
[----:B------:R-:W2:Y:S01]  /*42c90*/  LDL.LU.64 R68, [R1+0x1b68] ;  /* 0x001b680001447983 */ /* 0x000ea20000300a00 */
[----:B----4-:R-:W-:Y:S01]  /*42ca0*/  MOV R6, R60 ;  /* 0x0000003c00067202 */ /* 0x010fe20000000f00 */
[----:B------:R-:W-:-:S05]  /*42cb0*/  IMAD.MOV.U32 R7, RZ, RZ, R61 ;  /* 0x000000ffff077224 */ /* 0x000fca00078e003d */
[----:B------:R4:W-:Y:S02]  /*42cc0*/  LDGSTS.E [R2+0x8580], [R6.64], P3 ;  /* 0x0858000006027fae */ /* 0x0009e40009921844 */
[----:B----4-:R-:W-:Y:S01]  /*42cd0*/  IMAD.MOV.U32 R6, RZ, RZ, R58 ;  /* 0x000000ffff067224 */ /* 0x010fe200078e003a */
[----:B------:R-:W-:Y:S02]  /*42ce0*/  MOV R7, R59 ;  /* 0x0000003b00077202 */ /* 0x000fe40000000f00 */
[----:B-1----:R-:W4:Y:S04]  /*42cf0*/  LDL.LU.64 R58, [R1+0x1b60] ;  /* 0x001b6000013a7983 */ /* 0x002f280000300a00 */
[----:B------:R1:W-:Y:S02]  /*42d00*/  LDGSTS.E [R2+0x8600], [R6.64], P3 ;  /* 0x0860000006027fae */ /* 0x0003e40009921844 */
[----:B-1----:R-:W-:Y:S01]  /*42d10*/  MOV R6, R56 ;  /* 0x0000003800067202 */ /* 0x002fe20000000f00 */
[----:B------:R-:W-:Y:S01]  /*42d20*/  IMAD.MOV.U32 R7, RZ, RZ, R57 ;  /* 0x000000ffff077224 */ /* 0x000fe200078e0039 */
[----:B---3--:R-:W-:-:S04]  /*42d30*/  IADD3 R50, P4, R50, R4, RZ ;  /* 0x0000000432327210 */ /* 0x008fc80007f9e0ff */
[----:B------:R1:W-:Y:S01]  /*42d40*/  LDGSTS.E [R2+0x8680], [R6.64], P3 ;  /* 0x0868000006027fae */ /* 0x0003e20009921844 */
[----:B------:R-:W-:-:S05]  /*42d50*/  IADD3 R52, P2, R52, R4, RZ ;  /* 0x0000000434347210 */ /* 0x000fca0007f5e0ff */
[--C-:B------:R-:W-:Y:S01]  /*42d60*/  IMAD.X R53, R53, 0x1, R3.reuse, P2 ;  /* 0x0000000135357824 */ /* 0x100fe200010e0603 */
[----:B------:R-:W-:Y:S04]  /*42d70*/  STL [R1+0x2438], R52 ;  /* 0x0024383401007387 */ /* 0x000fe80000100800 */
[----:B------:R3:W-:Y:S04]  /*42d80*/  STL [R1+0x2434], R53 ;  /* 0x0024343501007387 */ /* 0x0007e80000100800 */
[----:B------:R-:W-:Y:S04]  /*42d90*/  STL [R1+0x25c0], R50 ;  /* 0x0025c03201007387 */ /* 0x000fe80000100800 */
[----:B------:R-:W4:Y:S01]  /*42da0*/  LDL.LU.64 R66, [R1+0x1b58] ;  /* 0x001b580001427983 */ /* 0x000f220000300a00 */
[----:B------:R-:W-:-:S05]  /*42db0*/  IMAD.X R51, R51, 0x1, R3, P4 ;  /* 0x0000000133337824 */ /* 0x000fca00020e0603 */
[----:B------:R1:W-:Y:S04]  /*42dc0*/  STL [R1+0x25bc], R51 ;  /* 0x0025bc3301007387 */ /* 0x0003e80000100800 */
[----:B------:R-:W4:Y:S04]  /*42dd0*/  LDL.LU.64 R56, [R1+0x1b50] ;  /* 0x001b500001387983 */ /* 0x000f280000300a00 */
[----:B------:R-:W4:Y:S04]  /*42de0*/  LDL.LU.64 R64, [R1+0x1b48] ;  /* 0x001b480001407983 */ /* 0x000f280000300a00 */
[----:B------:R-:W4:Y:S04]  /*42df0*/  LDL.LU.64 R70, [R1+0x1b40] ;  /* 0x001b400001467983 */ /* 0x000f280000300a00 */
[----:B------:R-:W4:Y:S04]  /*42e00*/  LDL.LU.64 R62, [R1+0x1b38] ;  /* 0x001b3800013e7983 */ /* 0x000f280000300a00 */
[----:B------:R-:W4:Y:S01]  /*42e10*/  LDL.LU.64 R60, [R1+0x1b30] ;  /* 0x001b3000013c7983 */ /* 0x000f220000300a00 */
[----:B-1----:R-:W-:Y:S01]  /*42e20*/  IMAD.MOV.U32 R6, RZ, RZ, R54 ;  /* 0x000000ffff067224 */ /* 0x002fe200078e0036 */
[----:B------:R-:W-:-:S02]  /*42e30*/  MOV R7, R55 ;  /* 0x0000003700077202 */ /* 0x000fc40000000f00 */
[----:B------:R-:W-:-:S03]  /*42e40*/  ISETP.GT.AND P1, PT, R0, 0x14, PT ;  /* 0x000000140000780c */ /* 0x000fc60003f24270 */
[----:B------:R1:W-:Y:S02]  /*42e50*/  LDGSTS.E [R2+0x8700], [R6.64], P3 ;  /* 0x0870000006027fae */ /* 0x0003e40009921844 */
[----:B-1----:R-:W-:-:S04]  /*42e60*/  SEL R6, RZ, 0x4, !P1 ;  /* 0x00000004ff067807 */ /* 0x002fc80004800000 */
[----:B------:R-:W-:Y:S01]  /*42e70*/  SEL R6, R6, RZ, !P0 ;  /* 0x000000ff06067207 */ /* 0x000fe20004000000 */
[----:B------:R-:W-:-:S03]  /*42e80*/  IMAD.MOV.U32 R7, RZ, RZ, R53 ;  /* 0x000000ffff077224 */ /* 0x000fc600078e0035 */
[----:B------:R-:W-:Y:S02]  /*42e90*/  ISETP.NE.U32.AND P1, PT, R6, RZ, PT ;  /* 0x000000ff0600720c */ /* 0x000fe40003f25070 */
[----:B------:R-:W-:Y:S02]  /*42ea0*/  MOV R6, R52 ;  /* 0x0000003400067202 */ /* 0x000fe40000000f00 */
[----:B------:R-:W-:Y:S01]  /*42eb0*/  ISETP.GT.AND P2, PT, R0, 0x18, PT ;  /* 0x000000180000780c */ /* 0x000fe20003f44270 */
[----:B---3--:R-:W3:Y:S04]  /*42ec0*/  LDL.LU.64 R52, [R1+0x1b28] ;  /* 0x001b280001347983 */ /* 0x008ee80000300a00 */
[----:B------:R1:W-:Y:S02]  /*42ed0*/  LDGSTS.E [R2+0x8780], [R6.64], P3 ;  /* 0x0878000006027fae */ /* 0x0003e40009921844 */
[----:B-1----:R-:W-:Y:S01]  /*42ee0*/  IMAD.MOV.U32 R6, RZ, RZ, R50 ;  /* 0x000000ffff067224 */ /* 0x002fe200078e0032 */
[----:B------:R-:W-:-:S02]  /*42ef0*/  MOV R7, R51 ;  /* 0x0000003300077202 */ /* 0x000fc40000000f00 */
[----:B------:R-:W-:Y:S01]  /*42f00*/  ISETP.GT.AND P4, PT, R0, 0x1, PT ;  /* 0x000000010000780c */ /* 0x000fe20003f84270 */
[----:B------:R-:W3:Y:S04]  /*42f10*/  LDL.LU.64 R50, [R1+0x1b20] ;  /* 0x001b200001327983 */ /* 0x000ee80000300a00 */
[----:B------:R1:W-:Y:S04]  /*42f20*/  LDGSTS.E [R2+0xa000], [R6.64], P1 ;  /* 0x0a00000006027fae */ /* 0x0003e80008921844 */
[----:B------:R-:W3:Y:S01]  /*42f30*/  LDL.LU R54, [R1+0x1c40] ;  /* 0x001c400001367983 */ /* 0x000ee20000300800 */
[----:B-1----:R-:W-:-:S02]  /*42f40*/  SEL R6, RZ, 0x4, !P2 ;  /* 0x00000004ff067807 */ /* 0x002fc40005000000 */
[----:B------:R-:W-:Y:S02]  /*42f50*/  ISETP.GT.AND P2, PT, R0, 0x1c, PT ;  /* 0x0000001c0000780c */ /* 0x000fe40003f44270 */
[----:B------:R-:W-:Y:S02]  /*42f60*/  SEL R6, R6, RZ, !P0 ;  /* 0x000000ff06067207 */ /* 0x000fe40004000000 */
[----:B------:R-:W-:Y:S02]  /*42f70*/  SEL R7, RZ, 0x4, !P2 ;  /* 0x00000004ff077807 */ /* 0x000fe40005000000 */
[----:B------:R-:W-:Y:S02]  /*42f80*/  ISETP.NE.U32.AND P3, PT, R6, RZ, PT ;  /* 0x000000ff0600720c */ /* 0x000fe40003f65070 */
[----:B------:R-:W-:Y:S02]  /*42f90*/  SEL R7, R7, RZ, !P0 ;  /* 0x000000ff07077207 */ /* 0x000fe40004000000 */
[----:B------:R-:W-:-:S02]  /*42fa0*/  SEL R6, RZ, 0x4, !P4 ;  /* 0x00000004ff067807 */ /* 0x000fc40006000000 */
[----:B------:R-:W-:Y:S02]  /*42fb0*/  ISETP.NE.U32.AND P4, PT, R7, RZ, PT ;  /* 0x000000ff0700720c */ /* 0x000fe40003f85070 */
[----:B------:R-:W-:-:S04]  /*42fc0*/  SEL R6, R6, RZ, !P0 ;  /* 0x000000ff06067207 */ /* 0x000fc80004000000 */
[----:B------:R-:W-:Y:S01]  /*42fd0*/  ISETP.NE.U32.AND P2, PT, R6, RZ, PT ;  /* 0x000000ff0600720c */ /* 0x000fe20003f45070 */
[-C--:B------:R-:W-:Y:S08]  /*42fe0*/  HMMA.1688.F32.TF32 R216, R188, R126.reuse, R216 ;  /* 0x0000007ebcd8723c */ /* 0x080ff000000810d8 */
[----:B------:R-:W-:Y:S01]  /*42ff0*/  HMMA.1688.F32.TF32 R184, R156, R126, R184 ;  /* 0x0000007e9cb8723c */ /* 0x000fe200000810b8 */
[----:B--2---:R-:W-:-:S05]  /*43000*/  IADD3 R7, P5, R68, R4, RZ ;  /* 0x0000000444077210 */ /* 0x004fca0007fbe0ff */
[----:B------:R-:W-:Y:S02]  /*43010*/  IMAD.X R6, R69, 0x1, R3, P5 ;  /* 0x0000000145067824 */ /* 0x000fe400028e0603 */
[----:B------:R-:W2:Y:S01]  /*43020*/  LDL.LU.64 R68, [R1+0x1b18] ;  /* 0x001b180001447983 */ /* 0x000ea20000300a00 */
[----:B----4-:R-:W-:-:S05]  /*43030*/  IADD3 R125, P5, R58, R4, RZ ;  /* 0x000000043a7d7210 */ /* 0x010fca0007fbe0ff */
[----:B------:R-:W-:Y:S02]  /*43040*/  IMAD.X R124, R59, 0x1, R3, P5 ;  /* 0x000000013b7c7824 */ /* 0x000fe400028e0603 */
[----:B------:R-:W4:Y:S01]  /*43050*/  LDL.LU.64 R58, [R1+0x1b10] ;  /* 0x001b1000013a7983 */ /* 0x000f220000300a00 */
[-C--:B------:R-:W-:Y:S08]  /*43060*/  HMMA.1688.F32.TF32 R212, R188, R130.reuse, R212 ;  /* 0x00000082bcd4723c */ /* 0x080ff000000810d4 */
[C---:B------:R-:W-:Y:S08]  /*43070*/  HMMA.1688.F32.TF32 R180, R156.reuse, R130, R180 ;  /* 0x000000829cb4723c */ /* 0x040ff000000810b4 */
[----:B------:R-:W-:Y:S01]  /*43080*/  HMMA.1688.F32.TF32 R176, R156, R134, R176 ;  /* 0x000000869cb0723c */ /* 0x000fe200000810b0 */
[----:B------:R-:W-:-:S04]  /*43090*/  IADD3 R127, P5, R66, R4, RZ ;  /* 0x00000004427f7210 */ /* 0x000fc80007fbe0ff */
[----:B------:R-:W-:Y:S02]  /*430a0*/  IADD3.X R126, R67, R3, RZ, P5, !PT ;  /* 0x00000003437e7210 */ /* 0x000fe40002ffe4ff */
[----:B------:R-:W4:Y:S01]  /*430b0*/  LDL.LU.64 R66, [R1+0x1b08] ;  /* 0x001b080001427983 */ /* 0x000f220000300a00 */
[----:B------:R-:W-:-:S03]  /*430c0*/  IADD3 R129, P5, R56, R4, RZ ;  /* 0x0000000438817210 */ /* 0x000fc60007fbe0ff */
[----:B------:R-:W4:Y:S02]  /*430d0*/  LDL.LU.64 R74, [R1+0x1b00] ;  /* 0x001b0000014a7983 */ /* 0x000f240000300a00 */
[--C-:B------:R-:W-:Y:S01]  /*430e0*/  IMAD.X R128, R57, 0x1, R3.reuse, P5 ;  /* 0x0000000139807824 */ /* 0x100fe200028e0603 */
[-C--:B------:R-:W-:Y:S01]  /*430f0*/  IADD3 R131, P5, R64, R4.reuse, RZ ;  /* 0x0000000440837210 */ /* 0x080fe20007fbe0ff */
[----:B------:R-:W4:Y:S04]  /*43100*/  LDL.LU.64 R56, [R1+0x1af8] ;  /* 0x001af80001387983 */ /* 0x000f280000300a00 */
[----:B------:R-:W-:Y:S01]  /*43110*/  IMAD.X R130, R65, 0x1, R3, P5 ;  /* 0x0000000141827824 */ /* 0x000fe200028e0603 */
[-C--:B------:R-:W-:Y:S01]  /*43120*/  IADD3 R133, P5, R70, R4.reuse, RZ ;  /* 0x0000000446857210 */ /* 0x080fe20007fbe0ff */
[----:B------:R-:W4:Y:S03]  /*43130*/  LDL.LU.64 R64, [R1+0x16f8] ;  /* 0x0016f80001407983 */ /* 0x000f260000300a00 */
[----:B------:R-:W-:Y:S01]  /*43140*/  IADD3.X R132, R71, R3, RZ, P5, !PT ;  /* 0x0000000347847210 */ /* 0x000fe20002ffe4ff */
[----:B------:R-:W4:Y:S01]  /*43150*/  LDL.LU.64 R72, [R1+0x1970] ;  /* 0x0019700001487983 */ /* 0x000f220000300a00 */
[----:B------:R-:W-:-:S05]  /*43160*/  IADD3 R135, P5, R62, R4, RZ ;  /* 0x000000043e877210 */ /* 0x000fca0007fbe0ff */
[----:B------:R-:W-:Y:S02]  /*43170*/  IMAD.X R134, R63, 0x1, R3, P5 ;  /* 0x000000013f867824 */ /* 0x000fe400028e0603 */
[----:B------:R-:W4:Y:S01]  /*43180*/  LDL.LU.64 R62, [R1+0x1968] ;  /* 0x00196800013e7983 */ /* 0x000f220000300a00 */
[----:B------:R-:W-:-:S05]  /*43190*/  IADD3 R137, P5, R60, R4, RZ ;  /* 0x000000043c897210 */ /* 0x000fca0007fbe0ff */
[----:B------:R-:W-:Y:S02]  /*431a0*/  IMAD.X R136, R61, 0x1, R3, P5 ;  /* 0x000000013d887824 */ /* 0x000fe400028e0603 */
[----:B------:R-:W4:Y:S01]  /*431b0*/  LDL.LU.64 R60, [R1+0x1960] ;  /* 0x00196000013c7983 */ /* 0x000f220000300a00 */
[----:B------:R-:W-:Y:S03]  /*431c0*/  HMMA.1688.F32.TF32 R172, R156, R138, R172 ;  /* 0x0000008a9cac723c */ /* 0x000fe600000810ac */
[----:B------:R-:W4:Y:S04]  /*431d0*/  LDL.LU.64 R70, [R1+0x1958] ;  /* 0x0019580001467983 */ /* 0x000f280000300a00 */
[----:B---3--:R-:W-:-:S04]  /*431e0*/  IADD3 R139, P5, R52, R4, RZ ;  /* 0x00000004348b7210 */ /* 0x008fc80007fbe0ff */
[----:B------:R-:W-:Y:S02]  /*431f0*/  IADD3.X R138, R53, R3, RZ, P5, !PT ;  /* 0x00000003358a7210 */ /* 0x000fe40002ffe4ff */
[----:B------:R-:W3:Y:S01]  /*43200*/  LDL.LU.64 R52, [R1+0x1950] ;  /* 0x0019500001347983 */ /* 0x000ee20000300a00 */
[----:B------:R-:W-:Y:S01]  /*43210*/  HMMA.1688.F32.TF32 R168, R156, R142, R168 ;  /* 0x0000008e9ca8723c */ /* 0x000fe200000810a8 */
[----:B------:R-:W-:-:S05]  /*43220*/  IADD3 R141, P5, R50, R4, RZ ;  /* 0x00000004328d7210 */ /* 0x000fca0007fbe0ff */
[----:B------:R-:W-:Y:S02]  /*43230*/  IMAD.X R140, R51, 0x1, R3, P5 ;  /* 0x00000001338c7824 */ /* 0x000fe400028e0603 */
[----:B------:R-:W3:Y:S01]  /*43240*/  LDL.LU.64 R50, [R1+0x1948] ;  /* 0x0019480001327983 */ /* 0x000ee20000300a00 */
[C---:B------:R-:W-:Y:S08]  /*43250*/  HMMA.1688.F32.TF32 R164, R156.reuse, R146, R164 ;  /* 0x000000929ca4723c */ /* 0x040ff000000810a4 */
[----:B------:R-:W-:Y:S08]  /*43260*/  HMMA.1688.F32.TF32 R160, R156, R150, R108 ;  /* 0x000000969ca0723c */ /* 0x000ff0000008106c */
[-C--:B------:R-:W-:Y:S08]  /*43270*/  HMMA.1688.F32.TF32 R188, R188, R154.reuse, R76 ;  /* 0x0000009abcbc723c */ /* 0x080ff0000008104c */
[----:B------:R-:W-:Y:S01]  /*43280*/  HMMA.1688.F32.TF32 R156, R156, R154, R112 ;  /* 0x0000009a9c9c723c */ /* 0x000fe20000081070 */
[----:B--2---:R-:W-:-:S05]  /*43290*/  IADD3 R143, P5, R68, R4, RZ ;  /* 0x00000004448f7210 */ /* 0x004fca0007fbe0ff */
[----:B------:R-:W-:Y:S02]  /*432a0*/  IMAD.X R142, R69, 0x1, R3, P5 ;  /* 0x00000001458e7824 */ /* 0x000fe400028e0603 */
[----:B------:R-:W2:Y:S01]  /*432b0*/  LDL.LU.64 R68, [R1+0x1940] ;  /* 0x0019400001447983 */ /* 0x000ea20000300a00 */
[----:B----4-:R-:W-:-:S04]  /*432c0*/  IADD3 R145, P5, R58, R4, RZ ;  /* 0x000000043a917210 */ /* 0x010fc80007fbe0ff */
[----:B------:R-:W-:Y:S02]  /*432d0*/  IADD3.X R144, R59, R3, RZ, P5, !PT ;  /* 0x000000033b907210 */ /* 0x000fe40002ffe4ff */
[----:B------:R-:W4:Y:S01]  /*432e0*/  LDL.LU.64 R58, [R1+0x1938] ;  /* 0x00193800013a7983 */ /* 0x000f220000300a00 */
[----:B------:R-:W-:-:S05]  /*432f0*/  IADD3 R147, P5, R66, R4, RZ ;  /* 0x0000000442937210 */ /* 0x000fca0007fbe0ff */
[--C-:B------:R-:W-:Y:S01]  /*43300*/  IMAD.X R146, R67, 0x1, R3.reuse, P5 ;  /* 0x0000000143927824 */ /* 0x100fe200028e0603 */
[-C--:B------:R-:W-:Y:S01]  /*43310*/  IADD3 R149, P5, R74, R4.reuse, RZ ;  /* 0x000000044a957210 */ /* 0x080fe20007fbe0ff */
[----:B------:R-:W4:Y:S04]  /*43320*/  LDL.LU.64 R66, [R1+0x1930] ;  /* 0x0019300001427983 */ /* 0x000f280000300a00 */
[----:B------:R-:W-:Y:S01]  /*43330*/  IMAD.X R148, R75, 0x1, R3, P5 ;  /* 0x000000014b947824 */ /* 0x000fe200028e0603 */
[----:B------:R-:W-:-:S04]  /*43340*/  IADD3 R151, P5, R56, R4, RZ ;  /* 0x0000000438977210 */ /* 0x000fc80007fbe0ff */
[----:B------:R-:W-:Y:S02]  /*43350*/  IADD3.X R150, R57, R3, RZ, P5, !PT ;  /* 0x0000000339967210 */ /* 0x000fe40002ffe4ff */
[-C--:B------:R-:W-:Y:S01]  /*43360*/  IADD3 R153, P5, R64, R4.reuse, RZ ;  /* 0x0000000440997210 */ /* 0x080fe20007fbe0ff */
[----:B------:R-:W4:Y:S04]  /*43370*/  LDL.LU.64 R56, [R1+0x1928] ;  /* 0x0019280001387983 */ /* 0x000f280000300a00 */
[--C-:B------:R-:W-:Y:S01]  /*43380*/  IMAD.X R152, R65, 0x1, R3.reuse, P5 ;  /* 0x0000000141987824 */ /* 0x100fe200028e0603 */
[-C--:B------:R-:W-:Y:S01]  /*43390*/  IADD3 R155, P5, R72, R4.reuse, RZ ;  /* 0x00000004489b7210 */ /* 0x080fe20007fbe0ff */
[----:B------:R-:W4:Y:S04]  /*433a0*/  LDL.LU.64 R64, [R1+0x1920] ;  /* 0x0019200001407983 */ /* 0x000f280000300a00 */
[----:B------:R-:W-:Y:S01]  /*433b0*/  IMAD.X R154, R73, 0x1, R3, P5 ;  /* 0x00000001499a7824 */ /* 0x000fe200028e0603 */
[----:B------:R-:W-:-:S04]  /*433c0*/  IADD3 R221, P5, R62, R4, RZ ;  /* 0x000000043edd7210 */ /* 0x000fc80007fbe0ff */
[----:B------:R-:W-:Y:S02]  /*433d0*/  IADD3.X R220, R63, R3, RZ, P5, !PT ;  /* 0x000000033fdc7210 */ /* 0x000fe40002ffe4ff */
[----:B------:R-:W4:Y:S01]  /*433e0*/  LDL.LU.64 R62, [R1+0x1918] ;  /* 0x00191800013e7983 */ /* 0x000f220000300a00 */
[----:B------:R-:W-:-:S05]  /*433f0*/  IADD3 R223, P5, R60, R4, RZ ;  /* 0x000000043cdf7210 */ /* 0x000fca0007fbe0ff */
[----:B------:R-:W-:Y:S02]  /*43400*/  IMAD.X R222, R61, 0x1, R3, P5 ;  /* 0x000000013dde7824 */ /* 0x000fe400028e0603 */
[----:B------:R-:W4:Y:S01]  /*43410*/  LDL.LU.64 R60, [R1+0x1910] ;  /* 0x00191000013c7983 */ /* 0x000f220000300a00 */
[----:B------:R-:W-:-:S05]  /*43420*/  IADD3 R225, P5, R70, R4, RZ ;  /* 0x0000000446e17210 */ /* 0x000fca0007fbe0ff */
[----:B------:R-:W-:Y:S01]  /*43430*/  IMAD.X R224, R71, 0x1, R3, P5 ;  /* 0x0000000147e07824 */ /* 0x000fe200028e0603 */
[----:B---3--:R-:W-:-:S04]  /*43440*/  IADD3 R227, P5, R52, R4, RZ ;  /* 0x0000000434e37210 */ /* 0x008fc80007fbe0ff */
[----:B------:R-:W-:Y:S02]  /*43450*/  IADD3.X R226, R53, R3, RZ, P5, !PT ;  /* 0x0000000335e27210 */ /* 0x000fe40002ffe4ff */
[----:B------:R-:W3:Y:S01]  /*43460*/  LDL.LU.64 R52, [R1+0x1908] ;  /* 0x0019080001347983 */ /* 0x000ee20000300a00 */
[----:B------:R-:W-:-:S05]  /*43470*/  IADD3 R229, P5, R50, R4, RZ ;  /* 0x0000000432e57210 */ /* 0x000fca0007fbe0ff */
[----:B------:R-:W-:Y:S02]  /*43480*/  IMAD.X R228, R51, 0x1, R3, P5 ;  /* 0x0000000133e47824 */ /* 0x000fe400028e0603 */
[----:B------:R-:W3:Y:S04]  /*43490*/  LDL.LU.64 R50, [R1+0x1900] ;  /* 0x0019000001327983 */ /* 0x000ee80000300a00 */
[----:B------:R-:W3:Y:S01]  /*434a0*/  LDL.LU.64 R86, [R1+0x18f8] ;  /* 0x0018f80001567983 */ /* 0x000ee20000300a00 */
[----:B--2---:R-:W-:-:S05]  /*434b0*/  IADD3 R231, P5, R68, R4, RZ ;  /* 0x0000000444e77210 */ /* 0x004fca0007fbe0ff */
[----:B------:R-:W-:Y:S01]  /*434c0*/  IMAD.X R230, R69, 0x1, R3, P5 ;  /* 0x0000000145e67824 */ /* 0x000fe200028e0603 */
[----:B----4-:R-:W-:-:S04]  /*434d0*/  IADD3 R233, P5, R58, R4, RZ ;  /* 0x000000043ae97210 */ /* 0x010fc80007fbe0ff */
[----:B------:R-:W-:Y:S02]  /*434e0*/  IADD3.X R232, R59, R3, RZ, P5, !PT ;  /* 0x000000033be87210 */ /* 0x000fe40002ffe4ff */
[----:B------:R-:W2:Y:S04]  /*434f0*/  LDL.LU.64 R58, [R1+0x1770] ;  /* 0x00177000013a7983 */ /* 0x000ea80000300a00 */
        /* <DEDUP_REMOVED lines=9> */
[----:B------:R-:W-:-:S05]  /*43590*/  IADD3 R235, P5, R66, R4, RZ ;  /* 0x0000000442eb7210 */ /* 0x000fca0007fbe0ff */
[----:B------:R-:W-:Y:S02]  /*435a0*/  IMAD.X R234, R67, 0x1, R3, P5 ;  /* 0x0000000143ea7824 */ /* 0x000fe400028e0603 */
[----:B------:R-:W4:Y:S01]  /*435b0*/  LDL.LU.64 R66, [R1+0x1720] ;  /* 0x0017200001427983 */ /* 0x000f220000300a00 */
[----:B------:R-:W-:-:S05]  /*435c0*/  IADD3 R94, P5, R56, R4, RZ ;  /* 0x00000004385e7210 */ /* 0x000fca0007fbe0ff */
[----:B------:R-:W-:Y:S01]  /*435d0*/  IMAD.X R95, R57, 0x1, R3, P5 ;  /* 0x00000001395f7824 */ /* 0x000fe200028e0603 */
[----:B------:R-:W-:-:S04]  /*435e0*/  IADD3 R56, P5, R64, R4, RZ ;  /* 0x0000000440387210 */ /* 0x000fc80007fbe0ff */
[----:B------:R-:W-:Y:S02]  /*435f0*/  IADD3.X R57, R65, R3, RZ, P5, !PT ;  /* 0x0000000341397210 */ /* 0x000fe40002ffe4ff */
[----:B------:R-:W4:Y:S01]  /*43600*/  LDL.LU.64 R64, [R1+0x1718] ;  /* 0x0017180001407983 */ /* 0x000f220000300a00 */
[----:B------:R-:W-:-:S05]  /*43610*/  IADD3 R92, P5, R62, R4, RZ ;  /* 0x000000043e5c7210 */ /* 0x000fca0007fbe0ff */
[----:B------:R-:W-:Y:S02]  /*43620*/  IMAD.X R93, R63, 0x1, R3, P5 ;  /* 0x000000013f5d7824 */ /* 0x000fe400028e0603 */
[----:B------:R-:W4:Y:S01]  /*43630*/  LDL.LU.64 R62, [R1+0x1710] ;  /* 0x00171000013e7983 */ /* 0x000f220000300a00 */
[----:B------:R-:W-:-:S03]  /*43640*/  IADD3 R90, P5, R60, R4, RZ ;  /* 0x000000043c5a7210 */ /* 0x000fc60007fbe0ff */
[----:B------:R-:W4:Y:S02]  /*43650*/  LDL.LU.64 R96, [R1+0x1708] ;  /* 0x0017080001607983 */ /* 0x000f240000300a00 */
[----:B------:R-:W-:Y:S02]  /*43660*/  IMAD.X R91, R61, 0x1, R3, P5 ;  /* 0x000000013d5b7824 */ /* 0x000fe400028e0603 */
[----:B------:R-:W4:Y:S01]  /*43670*/  LDL.LU.64 R60, [R1+0x1700] ;  /* 0x00170000013c7983 */ /* 0x000f220000300a00 */
[----:B---3--:R-:W-:-:S04]  /*43680*/  IADD3 R88, P5, R52, R4, RZ ;  /* 0x0000000434587210 */ /* 0x008fc80007fbe0ff */
[----:B------:R-:W-:Y:S02]  /*43690*/  IADD3.X R89, R53, R3, RZ, P5, !PT ;  /* 0x0000000335597210 */ /* 0x000fe40002ffe4ff */
[----:B------:R-:W-:-:S05]  /*436a0*/  IADD3 R52, P5, R50, R4, RZ ;  /* 0x0000000432347210 */ /* 0x000fca0007fbe0ff */
[----:B------:R-:W-:Y:S01]  /*436b0*/  IMAD.X R53, R51, 0x1, R3, P5 ;  /* 0x0000000133357824 */ /* 0x000fe200028e0603 */
[----:B------:R-:W-:-:S05]  /*436c0*/  IADD3 R50, P5, R86, R4, RZ ;  /* 0x0000000456327210 */ /* 0x000fca0007fbe0ff */
[----:B------:R-:W-:Y:S01]  /*436d0*/  IMAD.X R51, R87, 0x1, R3, P5 ;  /* 0x0000000157337824 */ /* 0x000fe200028e0603 */
[----:B------:R-:W-:Y:S02]  /*436e0*/  LOP3.LUT R125, R125, R124, RZ, 0x3c, !PT ;  /* 0x0000007c7d7d7212 */ /* 0x000fe400078e3cff */
[----:B------:R-:W-:Y:S02]  /*436f0*/  LOP3.LUT R127, R127, R126, RZ, 0x3c, !PT ;  /* 0x0000007e7f7f7212 */ /* 0x000fe400078e3cff */
[----:B------:R-:W-:Y:S02]  /*43700*/  LOP3.LUT R129, R129, R128, RZ, 0x3c, !PT ;  /* 0x0000008081817212 */ /* 0x000fe400078e3cff */
[----:B------:R-:W-:Y:S02]  /*43710*/  LOP3.LUT R131, R131, R130, RZ, 0x3c, !PT ;  /* 0x0000008283837212 */ /* 0x000fe400078e3cff */
[----:B------:R-:W-:Y:S02]  /*43720*/  LOP3.LUT R124, R125, R124, RZ, 0x3c, !PT ;  /* 0x0000007c7d7c7212 */ /* 0x000fe400078e3cff */
[----:B------:R-:W-:-:S02]  /*43730*/  LOP3.LUT R133, R133, R132, RZ, 0x3c, !PT ;  /* 0x0000008485857212 */ /* 0x000fc400078e3cff */
[----:B------:R-:W-:Y:S02]  /*43740*/  LOP3.LUT R126, R127, R126, RZ, 0x3c, !PT ;  /* 0x0000007e7f7e7212 */ /* 0x000fe400078e3cff */
[----:B------:R-:W-:Y:S01]  /*43750*/  LOP3.LUT R135, R135, R134, RZ, 0x3c, !PT ;  /* 0x0000008687877212 */ /* 0x000fe200078e3cff */
[----:B------:R-:W-:Y:S01]  /*43760*/  IMAD.MOV.U32 R237, RZ, RZ, R6 ;  /* 0x000000ffffed7224 */ /* 0x000fe200078e0006 */
[----:B------:R-:W-:Y:S02]  /*43770*/  LOP3.LUT R128, R129, R128, RZ, 0x3c, !PT ;  /* 0x0000008081807212 */ /* 0x000fe400078e3cff */
[----:B------:R-:W-:Y:S02]  /*43780*/  LOP3.LUT R137, R137, R136, RZ, 0x3c, !PT ;  /* 0x0000008889897212 */ /* 0x000fe400078e3cff */
[----:B------:R-:W-:Y:S02]  /*43790*/  MOV R236, R7 ;  /* 0x0000000700ec7202 */ /* 0x000fe40000000f00 */
[----:B------:R-:W-:-:S02]  /*437a0*/  LOP3.LUT R130, R131, R130, RZ, 0x3c, !PT ;  /* 0x0000008283827212 */ /* 0x000fc400078e3cff */
[----:B------:R-:W-:Y:S02]  /*437b0*/  LOP3.LUT R139, R139, R138, RZ, 0x3c, !PT ;  /* 0x0000008a8b8b7212 */ /* 0x000fe400078e3cff */
[----:B------:R-:W-:Y:S01]  /*437c0*/  LOP3.LUT R141, R141, R140, RZ, 0x3c, !PT ;  /* 0x0000008c8d8d7212 */ /* 0x000fe200078e3cff */
[----:B------:R-:W-:Y:S01]  /*437d0*/  IMAD.MOV.U32 R122, RZ, RZ, R143 ;  /* 0x000000ffff7a7224 */ /* 0x000fe200078e008f */
[----:B------:R-:W-:Y:S01]  /*437e0*/  LOP3.LUT R125, R125, R124, RZ, 0x3c, !PT ;  /* 0x0000007c7d7d7212 */ /* 0x000fe200078e3cff */
[----:B------:R-:W-:Y:S01]  /*437f0*/  IMAD.MOV.U32 R120, RZ, RZ, R145 ;  /* 0x000000ffff787224 */ /* 0x000fe200078e0091 */
[----:B--2---:R-:W-:Y:S01]  /*43800*/  IADD3 R86, P5, R58, R4, RZ ;  /* 0x000000043a567210 */ /* 0x004fe20007fbe0ff */
[----:B------:R-:W-:Y:S01]  /*43810*/  IMAD.MOV.U32 R121, RZ, RZ, R144 ;  /* 0x000000ffff797224 */ /* 0x000fe200078e0090 */
[----:B------:R-:W-:Y:S02]  /*43820*/  LOP3.LUT R132, R133, R132, RZ, 0x3c, !PT ;  /* 0x0000008485847212 */ /* 0x000fe400078e3cff */
[----:B------:R-:W-:Y:S01]  /*43830*/  MOV R123, R142 ;  /* 0x0000008e007b7202 */ /* 0x000fe20000000f00 */
[----:B------:R-:W-:Y:S01]  /*43840*/  IMAD.MOV.U32 R119, RZ, RZ, R146 ;  /* 0x000000ffff777224 */ /* 0x000fe200078e0092 */
[----:B------:R-:W-:Y:S01]  /*43850*/  IADD3.X R87, R59, R3, RZ, P5, !PT ;  /* 0x000000033b577210 */ /* 0x000fe20002ffe4ff */
[----:B------:R-:W-:Y:S01]  /*43860*/  IMAD.MOV.U32 R116, RZ, RZ, R149 ;  /* 0x000000ffff747224 */ /* 0x000fe200078e0095 */
[----:B----4-:R-:W-:-:S02]  /*43870*/  IADD3 R58, P5, R84, R4, RZ ;  /* 0x00000004543a7210 */ /* 0x010fc40007fbe0ff */
[----:B------:R-:W-:Y:S01]  /*43880*/  MOV R118, R147 ;  /* 0x0000009300767202 */ /* 0x000fe20000000f00 */
[----:B------:R-:W-:Y:S01]  /*43890*/  IMAD.MOV.U32 R114, RZ, RZ, R151 ;  /* 0x000000ffff727224 */ /* 0x000fe200078e0097 */
[----:B------:R-:W-:Y:S01]  /*438a0*/  LOP3.LUT R127, R127, R126, RZ, 0x3c, !PT ;  /* 0x0000007e7f7f7212 */ /* 0x000fe200078e3cff */
[--C-:B------:R-:W-:Y:S01]  /*438b0*/  IMAD.X R59, R85, 0x1, R3.reuse, P5 ;  /* 0x00000001553b7824 */ /* 0x100fe200028e0603 */
[----:B------:R-:W-:Y:S01]  /*438c0*/  IADD3 R84, P5, R82, R4, RZ ;  /* 0x0000000452547210 */ /* 0x000fe20007fbe0ff */
[----:B------:R-:W-:Y:S01]  /*438d0*/  IMAD.MOV.U32 R115, RZ, RZ, R150 ;  /* 0x000000ffff737224 */ /* 0x000fe200078e0096 */
[----:B------:R-:W-:Y:S02]  /*438e0*/  LOP3.LUT R134, R135, R134, RZ, 0x3c, !PT ;  /* 0x0000008687867212 */ /* 0x000fe400078e3cff */
[----:B------:R-:W-:Y:S01]  /*438f0*/  MOV R117, R148 ;  /* 0x0000009400757202 */ /* 0x000fe20000000f00 */
[----:B------:R-:W-:Y:S01]  /*43900*/  IMAD.X R85, R83, 0x1, R3, P5 ;  /* 0x0000000153557824 */ /* 0x000fe200028e0603 */
[----:B------:R-:W-:Y:S01]  /*43910*/  IADD3 R82, P5, R80, R4, RZ ;  /* 0x0000000450527210 */ /* 0x000fe20007fbe0ff */
[----:B------:R-:W-:Y:S01]  /*43920*/  IMAD.MOV.U32 R112, RZ, RZ, R155 ;  /* 0x000000ffff707224 */ /* 0x000fe200078e009b */
[----:B------:R-:W-:Y:S01]  /*43930*/  LOP3.LUT R129, R129, R128, RZ, 0x3c, !PT ;  /* 0x0000008081817212 */ /* 0x000fe200078e3cff */
[----:B------:R-:W-:Y:S01]  /*43940*/  IMAD.MOV.U32 R110, RZ, RZ, R221 ;  /* 0x000000ffff6e7224 */ /* 0x000fe200078e00dd */
[----:B------:R-:W-:Y:S01]  /*43950*/  IADD3.X R83, R81, R3, RZ, P5, !PT ;  /* 0x0000000351537210 */ /* 0x000fe20002ffe4ff */
[----:B------:R-:W-:Y:S01]  /*43960*/  IMAD.MOV.U32 R111, RZ, RZ, R220 ;  /* 0x000000ffff6f7224 */ /* 0x000fe200078e00dc */
[----:B------:R-:W-:-:S02]  /*43970*/  IADD3 R80, P5, R78, R4, RZ ;  /* 0x000000044e507210 */ /* 0x000fc40007fbe0ff */
[----:B------:R-:W-:Y:S01]  /*43980*/  MOV R113, R154 ;  /* 0x0000009a00717202 */ /* 0x000fe20000000f00 */
[----:B------:R-:W-:Y:S01]  /*43990*/  IMAD.MOV.U32 R109, RZ, RZ, R222 ;  /* 0x000000ffff6d7224 */ /* 0x000fe200078e00de */
[----:B------:R-:W-:Y:S01]  /*439a0*/  LOP3.LUT R136, R137, R136, RZ, 0x3c, !PT ;  /* 0x0000008889887212 */ /* 0x000fe200078e3cff */
[----:B------:R-:W-:Y:S01]  /*439b0*/  IMAD.X R81, R79, 0x1, R3, P5 ;  /* 0x000000014f517824 */ /* 0x000fe200028e0603 */
[----:B------:R-:W-:Y:S01]  /*439c0*/  IADD3 R78, P5, R76, R4, RZ ;  /* 0x000000044c4e7210 */ /* 0x000fe20007fbe0ff */
[----:B------:R-:W-:Y:S01]  /*439d0*/  IMAD.MOV.U32 R106, RZ, RZ, R225 ;  /* 0x000000ffff6a7224 */ /* 0x000fe200078e00e1 */
[----:B------:R-:W-:Y:S01]  /*439e0*/  MOV R108, R223 ;  /* 0x000000df006c7202 */ /* 0x000fe20000000f00 */
[----:B------:R-:W-:Y:S01]  /*439f0*/  IMAD.MOV.U32 R104, RZ, RZ, R227 ;  /* 0x000000ffff687224 */ /* 0x000fe200078e00e3 */
[----:B------:R-:W-:Y:S01]  /*43a00*/  MOV R107, R224 ;  /* 0x000000e0006b7202 */ /* 0x000fe20000000f00 */
[----:B------:R-:W-:Y:S01]  /*43a10*/  IMAD.X R79, R77, 0x1, R3, P5 ;  /* 0x000000014d4f7824 */ /* 0x000fe200028e0603 */
[-C--:B------:R-:W-:Y:S01]  /*43a20*/  IADD3 R76, P5, R74, R4.reuse, RZ ;  /* 0x000000044a4c7210 */ /* 0x080fe20007fbe0ff */
[----:B------:R-:W-:Y:S01]  /*43a30*/  IMAD.MOV.U32 R105, RZ, RZ, R226 ;  /* 0x000000ffff697224 */ /* 0x000fe200078e00e2 */
[----:B------:R-:W-:Y:S01]  /*43a40*/  MOV R102, R229 ;  /* 0x000000e500667202 */ /* 0x000fe20000000f00 */
[----:B------:R-:W-:Y:S01]  /*43a50*/  IMAD.MOV.U32 R103, RZ, RZ, R228 ;  /* 0x000000ffff677224 */ /* 0x000fe200078e00e4 */
[----:B------:R-:W-:Y:S01]  /*43a60*/  IADD3.X R77, R75, R3, RZ, P5, !PT ;  /* 0x000000034b4d7210 */ /* 0x000fe20002ffe4ff */
[----:B------:R-:W-:Y:S01]  /*43a70*/  IMAD.MOV.U32 R100, RZ, RZ, R231 ;  /* 0x000000ffff647224 */ /* 0x000fe200078e00e7 */
[----:B------:R-:W-:Y:S01]  /*43a80*/  IADD3 R74, P5, R72, R4, RZ ;  /* 0x00000004484a7210 */ /* 0x000fe20007fbe0ff */
[----:B------:R-:W-:Y:S01]  /*43a90*/  IMAD.MOV.U32 R98, RZ, RZ, R233 ;  /* 0x000000ffff627224 */ /* 0x000fe200078e00e9 */
[----:B------:R-:W-:Y:S01]  /*43aa0*/  MOV R101, R230 ;  /* 0x000000e600657202 */ /* 0x000fe20000000f00 */
[----:B------:R-:W-:Y:S01]  /*43ab0*/  IMAD.MOV.U32 R99, RZ, RZ, R232 ;  /* 0x000000ffff637224 */ /* 0x000fe200078e00e8 */
[----:B------:R1:W-:Y:S01]  /*43ac0*/  LDGSTS.E [R2+0xa080], [R236.64], P1 ;  /* 0x0a080000ec027fae */ /* 0x0003e20008921844 */
[----:B------:R-:W-:Y:S01]  /*43ad0*/  IMAD.X R75, R73, 0x1, R3, P5 ;  /* 0x00000001494b7824 */ /* 0x000fe200028e0603 */
[----:B------:R-:W-:-:S02]  /*43ae0*/  IADD3 R72, P5, R70, R4, RZ ;  /* 0x0000000446487210 */ /* 0x000fc40007fbe0ff */
[----:B------:R-:W-:Y:S01]  /*43af0*/  LOP3.LUT R131, R131, R130, RZ, 0x3c, !PT ;  /* 0x0000008283837212 */ /* 0x000fe200078e3cff */
[----:B------:R2:W-:Y:S02]  /*43b00*/  LDGSTS.E [R2+0xa100], [R124.64], P1 ;  /* 0x0a1000007c027fae */ /* 0x0005e40008921844 */
[----:B------:R-:W-:Y:S01]  /*43b10*/  IMAD.X R73, R71, 0x1, R3, P5 ;  /* 0x0000000147497824 */ /* 0x000fe200028e0603 */
[----:B------:R-:W-:Y:S01]  /*43b20*/  IADD3 R71, P5, R68, R4, RZ ;  /* 0x0000000444477210 */ /* 0x000fe20007fbe0ff */
[----:B------:R1:W-:Y:S03]  /*43b30*/  LDGSTS.E [R2+0xa180], [R126.64], P1 ;  /* 0x0a1800007e027fae */ /* 0x0003e60008921844 */
[----:B------:R-:W-:Y:S01]  /*43b40*/  IADD3.X R238, R69, R3, RZ, P5, !PT ;  /* 0x0000000345ee7210 */ /* 0x000fe20002ffe4ff */
[----:B------:R1:W-:Y:S01]  /*43b50*/  LDGSTS.E [R2+0xa200], [R128.64], P1 ;  /* 0x0a20000080027fae */ /* 0x0003e20008921844 */
[----:B------:R-:W-:-:S02]  /*43b60*/  LOP3.LUT R138, R139, R138, RZ, 0x3c, !PT ;  /* 0x0000008a8b8a7212 */ /* 0x000fc400078e3cff */
[----:B------:R-:W-:Y:S01]  /*43b70*/  LOP3.LUT R133, R133, R132, RZ, 0x3c, !PT ;  /* 0x0000008485857212 */ /* 0x000fe200078e3cff */
[----:B------:R1:W-:Y:S01]  /*43b80*/  LDGSTS.E [R2+0xa280], [R130.64], P1 ;  /* 0x0a28000082027fae */ /* 0x0003e20008921844 */
[----:B------:R-:W-:Y:S02]  /*43b90*/  LOP3.LUT R140, R141, R140, RZ, 0x3c, !PT ;  /* 0x0000008c8d8c7212 */ /* 0x000fe400078e3cff */
[-C--:B------:R-:W-:Y:S01]  /*43ba0*/  IADD3 R69, P5, R66, R4.reuse, RZ ;  /* 0x0000000442457210 */ /* 0x080fe20007fbe0ff */
[----:B------:R1:W-:Y:S04]  /*43bb0*/  LDGSTS.E [R2+0xa300], [R132.64], P1 ;  /* 0x0a30000084027fae */ /* 0x0003e80008921844 */
[----:B------:R-:W-:Y:S01]  /*43bc0*/  IMAD.X R70, R67, 0x1, R3, P5 ;  /* 0x0000000143467824 */ /* 0x000fe200028e0603 */
[----:B------:R-:W-:-:S05]  /*43bd0*/  IADD3 R67, P5, R64, R4, RZ ;  /* 0x0000000440437210 */ /* 0x000fca0007fbe0ff */
[----:B------:R-:W-:Y:S01]  /*43be0*/  IMAD.X R68, R65, 0x1, R3, P5 ;  /* 0x0000000141447824 */ /* 0x000fe200028e0603 */
[----:B------:R-:W-:-:S04]  /*43bf0*/  IADD3 R65, P5, R62, R4, RZ ;  /* 0x000000043e417210 */ /* 0x000fc80007fbe0ff */
[----:B------:R-:W-:Y:S02]  /*43c00*/  IADD3.X R66, R63, R3, RZ, P5, !PT ;  /* 0x000000033f427210 */ /* 0x000fe40002ffe4ff */
[----:B------:R-:W-:-:S05]  /*43c10*/  IADD3 R63, P5, R96, R4, RZ ;  /* 0x00000004603f7210 */ /* 0x000fca0007fbe0ff */
[----:B------:R-:W-:Y:S01]  /*43c20*/  IMAD.X R64, R97, 0x1, R3, P5 ;  /* 0x0000000161407824 */ /* 0x000fe200028e0603 */
[----:B------:R-:W-:-:S05]  /*43c30*/  IADD3 R55, P5, R60, R4, RZ ;  /* 0x000000043c377210 */ /* 0x000fca0007fbe0ff */
[----:B------:R-:W-:Y:S01]  /*43c40*/  IMAD.X R62, R61, 0x1, R3, P5 ;  /* 0x000000013d3e7824 */ /* 0x000fe200028e0603 */
[----:B------:R-:W-:Y:S02]  /*43c50*/  IADD3 R54, P5, R54, R4, RZ ;  /* 0x0000000436367210 */ /* 0x000fe40007fbe0ff */
[----:B------:R-:W-:-:S03]  /*43c60*/  LOP3.LUT R135, R135, R134, RZ, 0x3c, !PT ;  /* 0x0000008687877212 */ /* 0x000fc600078e3cff */
[----:B------:R-:W-:Y:S01]  /*43c70*/  STL [R1+0x1c40], R54 ;  /* 0x001c403601007387 */ /* 0x000fe20000100800 */
[----:B------:R-:W-:-:S03]  /*43c80*/  LOP3.LUT R137, R137, R136, RZ, 0x3c, !PT ;  /* 0x0000008889897212 */ /* 0x000fc600078e3cff */
[----:B------:R-:W-:Y:S01]  /*43c90*/  STL.64 [R1+0x1b68], R236 ;  /* 0x001b68ec01007387 */ /* 0x000fe20000100a00 */
[----:B------:R-:W-:-:S03]  /*43ca0*/  LOP3.LUT R139, R139, R138, RZ, 0x3c, !PT ;  /* 0x0000008a8b8b7212 */ /* 0x000fc600078e3cff */
[----:B------:R-:W-:Y:S01]  /*43cb0*/  STL.64 [R1+0x1b60], R124 ;  /* 0x001b607c01007387 */ /* 0x000fe20000100a00 */
[----:B------:R-:W-:-:S03]  /*43cc0*/  LOP3.LUT R141, R141, R140, RZ, 0x3c, !PT ;  /* 0x0000008c8d8d7212 */ /* 0x000fc600078e3cff */
[----:B------:R-:W-:Y:S04]  /*43cd0*/  STL.64 [R1+0x1b58], R126 ;  /* 0x001b587e01007387 */ /* 0x000fe80000100a00 */
[----:B------:R-:W-:Y:S04]  /*43ce0*/  STL.64 [R1+0x1b50], R128 ;  /* 0x001b508001007387 */ /* 0x000fe80000100a00 */
[----:B------:R-:W-:Y:S04]  /*43cf0*/  STL.64 [R1+0x1b48], R130 ;  /* 0x001b488201007387 */ /* 0x000fe80000100a00 */
[----:B------:R-:W-:Y:S04]  /*43d00*/  STL.64 [R1+0x1b40], R132 ;  /* 0x001b408401007387 */ /* 0x000fe80000100a00 */
[----:B------:R-:W-:Y:S01]  /*43d10*/  STL.64 [R1+0x1b38], R134 ;  /* 0x001b388601007387 */ /* 0x000fe20000100a00 */
[----:B------:R-:W-:-:S03]  /*43d20*/  MOV R60, R153 ;  /* 0x00000099003c7202 */ /* 0x000fc60000000f00 */
        /* <DEDUP_REMOVED lines=24> */
[----:B------:R1:W-:Y:S01]  /*43eb0*/  LDGSTS.E [R2+0xa380], [R134.64], P1 ;  /* 0x0a38000086027fae */ /* 0x0003e20008921844 */
[----:B------:R-:W-:-:S03]  /*43ec0*/  IMAD.MOV.U32 R6, RZ, RZ, R71 ;  /* 0x000000ffff067224 */ /* 0x000fc600078e0047 */
        /* <DEDUP_REMOVED lines=8> */
[----:B------:R-:W-:-:S03]  /*43f50*/  MOV R69, R68 ;  /* 0x0000004400457202 */ /* 0x000fc60000000f00 */
[----:B------:R4:W-:Y:S04]  /*43f60*/  STL.64 [R1+0x18f8], R50 ;  /* 0x0018f83201007387 */ /* 0x0009e80000100a00 */
[----:B------:R1:W-:Y:S01]  /*43f70*/  LDGSTS.E [R2+0xa580], [R122.64], P1 ;  /* 0x0a5800007a027fae */ /* 0x0003e20008921844 */
[----:B------:R-:W-:-:S03]  /*43f80*/  IMAD.MOV.U32 R68, RZ, RZ, R67 ;  /* 0x000000ffff447224 */ /* 0x000fc600078e0043 */
[----:B------:R-:W-:Y:S04]  /*43f90*/  STL.64 [R1+0x1770], R86 ;  /* 0x0017705601007387 */ /* 0x000fe80000100a00 */
[----:B------:R1:W-:Y:S01]  /*43fa0*/  LDGSTS.E [R2+0xa600], [R120.64], P1 ;  /* 0x0a60000078027fae */ /* 0x0003e20008921844 */
[----:B------:R-:W-:-:S03]  /*43fb0*/  MOV R7, R238 ;  /* 0x000000ee00077202 */ /* 0x000fc60000000f00 */
[----:B------:R1:W-:Y:S01]  /*43fc0*/  STL.64 [R1+0x1768], R58 ;  /* 0x0017683a01007387 */ /* 0x0003e20000100a00 */
[----:B------:R-:W-:-:S03]  /*43fd0*/  IMAD.MOV.U32 R67, RZ, RZ, R66 ;  /* 0x000000ffff437224 */ /* 0x000fc600078e0042 */
[----:B------:R1:W-:Y:S01]  /*43fe0*/  LDGSTS.E [R2+0xa680], [R118.64], P1 ;  /* 0x0a68000076027fae */ /* 0x0003e20008921844 */
[----:B------:R-:W-:-:S03]  /*43ff0*/  MOV R66, R65 ;  /* 0x0000004100427202 */ /* 0x000fc60000000f00 */
        /* <DEDUP_REMOVED lines=9> */
[----:B------:R-:W-:Y:S04]  /*44090*/  STL.64 [R1+0x1748], R78 ;  /* 0x0017484e01007387 */ /* 0x000fe80000100a00 */
[----:B------:R1:W-:Y:S01]  /*440a0*/  LDGSTS.E [R2+0xc080], [R110.64], P3 ;  /* 0x0c0800006e027fae */ /* 0x0003e20009921844 */
[----:B------:R-:W-:-:S03]  /*440b0*/  IMAD.MOV.U32 R62, RZ, RZ, R55 ;  /* 0x000000ffff3e7224 */ /* 0x000fc600078e0037 */
[----:B------:R-:W-:Y:S04]  /*440c0*/  STL.64 [R1+0x1740], R76 ;  /* 0x0017404c01007387 */ /* 0x000fe80000100a00 */
[----:B------:R1:W-:Y:S04]  /*440d0*/  LDGSTS.E [R2+0xc100], [R108.64], P3 ;  /* 0x0c1000006c027fae */ /* 0x0003e80009921844 */
[----:B------:R-:W-:Y:S04]  /*440e0*/  STL.64 [R1+0x1738], R74 ;  /* 0x0017384a01007387 */ /* 0x000fe80000100a00 */
[----:B------:R1:W-:Y:S04]  /*440f0*/  LDGSTS.E [R2+0xc180], [R106.64], P3 ;  /* 0x0c1800006a027fae */ /* 0x0003e80009921844 */
[----:B------:R-:W-:Y:S04]  /*44100*/  STL.64 [R1+0x1730], R72 ;  /* 0x0017304801007387 */ /* 0x000fe80000100a00 */
[----:B------:R1:W-:Y:S04]  /*44110*/  LDGSTS.E [R2+0xc200], [R104.64], P3 ;  /* 0x0c20000068027fae */ /* 0x0003e80009921844 */
[----:B------:R1:W-:Y:S04]  /*44120*/  STL.64 [R1+0x1728], R6 ;  /* 0x0017280601007387 */ /* 0x0003e80000100a00 */
[----:B------:R1:W-:Y:S04]  /*44130*/  LDGSTS.E [R2+0xc280], [R102.64], P3 ;  /* 0x0c28000066027fae */ /* 0x0003e80009921844 */
[----:B------:R-:W-:Y:S04]  /*44140*/  STL.64 [R1+0x1720], R70 ;  /* 0x0017204601007387 */ /* 0x000fe80000100a00 */
        /* <DEDUP_REMOVED lines=9> */
[----:B------:R1:W-:Y:S04]  /*441e0*/  LDGSTS.E [R2+0xc580], [R92.64], P3 ;  /* 0x0c5800005c027fae */ /* 0x0003e80009921844 */
[----:B------:R1:W-:Y:S04]  /*441f0*/  LDGSTS.E [R2+0xc600], [R90.64], P3 ;  /* 0x0c6000005a027fae */ /* 0x0003e80009921844 */
[----:B---3--:R-:W3:Y:S04]  /*44200*/  LDL.LU R56, [R1+0x1c3c] ;  /* 0x001c3c0001387983 */ /* 0x008ee80000300800 */
[----:B------:R1:W-:Y:S04]  /*44210*/  LDGSTS.E [R2+0xc680], [R88.64], P3 ;  /* 0x0c68000058027fae */ /* 0x0003e80009921844 */
[----:B------:R1:W-:Y:S04]  /*44220*/  LDGSTS.E [R2+0xc700], [R52.64], P3 ;  /* 0x0c70000034027fae */ /* 0x0003e80009921844 */
[----:B------:R4:W-:Y:S04]  /*44230*/  LDGSTS.E [R2+0xc780], [R50.64], P3 ;  /* 0x0c78000032027fae */ /* 0x0009e80009921844 */
[----:B------:R1:W-:Y:S04]  /*44240*/  LDGSTS.E [R2+0xe000], [R86.64], P4 ;  /* 0x0e00000056027fae */ /* 0x0003e8000a121844 */
[----:B------:R2:W-:Y:S04]  /*44250*/  LDGSTS.E [R2+0xe080], [R58.64], P4 ;  /* 0x0e0800003a027fae */ /* 0x0005e8000a121844 */
[----:B----4-:R-:W4:Y:S04]  /*44260*/  LDL.LU R51, [R1+0x1c48] ;  /* 0x001c480001337983 */ /* 0x010f280000300800 */
[----:B-1----:R-:W4:Y:S04]  /*44270*/  LDL.LU R52, [R1+0x1c50] ;  /* 0x001c500001347983 */ /* 0x002f280000300800 */
[----:B--2---:R-:W2:Y:S04]  /*44280*/  LDL.LU R58, [R1+0x1c44] ;  /* 0x001c4400013a7983 */ /* 0x004ea80000300800 */
[----:B------:R-:W2:Y:S04]  /*44290*/  LDL.LU R57, [R1+0x1c4c] ;  /* 0x001c4c0001397983 */ /* 0x000ea80000300800 */
[----:B------:R1:W-:Y:S04]  /*442a0*/  LDGSTS.E [R2+0xe100], [R84.64], P4 ;  /* 0x0e10000054027fae */ /* 0x0003e8000a121844 */
[----:B------:R1:W-:Y:S04]  /*442b0*/  LDGSTS.E [R2+0xe180], [R82.64], P4 ;  /* 0x0e18000052027fae */ /* 0x0003e8000a121844 */
[----:B------:R1:W-:Y:S04]  /*442c0*/  LDGSTS.E [R2+0xe200], [R80.64], P4 ;  /* 0x0e20000050027fae */ /* 0x0003e8000a121844 */
[----:B------:R1:W-:Y:S04]  /*442d0*/  LDGSTS.E [R2+0xe280], [R78.64], P4 ;  /* 0x0e2800004e027fae */ /* 0x0003e8000a121844 */
[----:B------:R1:W-:Y:S04]  /*442e0*/  LDGSTS.E [R2+0xe300], [R76.64], P4 ;  /* 0x0e3000004c027fae */ /* 0x0003e8000a121844 */
[----:B------:R-:W2:Y:S04]  /*442f0*/  LDL.LU R53, [R1+0x1c58] ;  /* 0x001c580001357983 */ /* 0x000ea80000300800 */
[----:B------:R1:W-:Y:S04]  /*44300*/  LDGSTS.E [R2+0xe380], [R74.64], P4 ;  /* 0x0e3800004a027fae */ /* 0x0003e8000a121844 */
[----:B------:R1:W-:Y:S04]  /*44310*/  LDGSTS.E [R2+0xe400], [R72.64], P4 ;  /* 0x0e40000048027fae */ /* 0x0003e8000a121844 */
[----:B------:R1:W-:Y:S04]  /*44320*/  LDGSTS.E [R2+0xe480], [R6.64], P4 ;  /* 0x0e48000006027fae */ /* 0x0003e8000a121844 */
[----:B------:R1:W-:Y:S04]  /*44330*/  LDGSTS.E [R2+0xe500], [R70.64], P4 ;  /* 0x0e50000046027fae */ /* 0x0003e8000a121844 */
[----:B------:R1:W-:Y:S04]  /*44340*/  LDGSTS.E [R2+0xe580], [R68.64], P4 ;  /* 0x0e58000044027fae */ /* 0x0003e8000a121844 */
[----:B-1----:R-:W2:Y:S04]  /*44350*/  LDL.LU R7, [R1+0x1c60] ;  /* 0x001c600001077983 */ /* 0x002ea80000300800 */
[----:B------:R-:W2:Y:S04]  /*44360*/  LDL.LU R59, [R1+0x1c54] ;  /* 0x001c5400013b7983 */ /* 0x000ea80000300800 */
[----:B------:R-:W2:Y:S04]  /*44370*/  LDL.LU R55, [R1+0x1c5c] ;  /* 0x001c5c0001377983 */ /* 0x000ea80000300800 */
[----:B------:R1:W-:Y:S04]  /*44380*/  LDGSTS.E [R2+0xe600], [R66.64], P4 ;  /* 0x0e60000042027fae */ /* 0x0003e8000a121844 */
[----:B------:R1:W-:Y:S04]  /*44390*/  LDGSTS.E [R2+0xe680], [R64.64], P4 ;  /* 0x0e68000040027fae */ /* 0x0003e8000a121844 */
[----:B------:R-:W2:Y:S04]  /*443a0*/  LDL.LU R50, [R1+0x1c68] ;  /* 0x001c680001327983 */ /* 0x000ea80000300800 */
[----:B------:R1:W-:Y:S04]  /*443b0*/  LDGSTS.E [R2+0xe700], [R62.64], P4 ;  /* 0x0e7000003e027fae */ /* 0x0003e8000a121844 */
[----:B------:R1:W-:Y:S01]  /*443c0*/  LDGSTS.E [R2+0xe780], [R60.64], P4 ;  /* 0x0e7800003c027fae */ /* 0x0003e2000a121844 */
[----:B------:R-:W-:-:S03]  /*443d0*/  IMAD.MOV.U32 R124, RZ, RZ, R54 ;  /* 0x000000ffff7c7224 */ /* 0x000fc600078e0036 */
[----:B-1----:R-:W2:Y:S01]  /*443e0*/  LDL.LU R2, [R1+0x1c70] ;  /* 0x001c700001027983 */ /* 0x002ea20000300800 */
[----:B---3--:R-:W-:-:S04]  /*443f0*/  IADD3.X R56, R56, R3, RZ, P5, !PT ;  /* 0x0000000338387210 */ /* 0x008fc80002ffe4ff */
[----:B------:R-:W-:Y:S01]  /*44400*/  MOV R125, R56 ;  /* 0x00000038007d7202 */ /* 0x000fe20000000f00 */
[----:B------:R1:W-:Y:S04]  /*44410*/  STL [R1+0x1c3c], R56 ;  /* 0x001c3c3801007387 */ /* 0x0003e80000100800 */
[----:B-1----:R-:W3:Y:S04]  /*44420*/  LDL.LU R56, [R1+0x1c64] ;  /* 0x001c640001387983 */ /* 0x002ee80000300800 */
[----:B------:R-:W3:Y:S01]  /*44430*/  LDL.LU R54, [R1+0x1c6c] ;  /* 0x001c6c0001367983 */ /* 0x000ee20000300800 */
[----:B------:R-:W-:-:S05]  /*44440*/  LOP3.LUT R250, R250, 0x1f, RZ, 0xc0, !PT ;  /* 0x0000001ffafa7812 */ /* 0x000fca00078ec0ff */
[----:B------:R-:W-:Y:S01]  /*44450*/  IMAD.SHL.U32 R250, R250, 0x4, RZ ;  /* 0x00000004fafa7824 */ /* 0x000fe200078e00ff */
[----:B----4-:R-:W-:-:S04]  /*44460*/  IADD3 R51, P1, R51, R4, RZ ;  /* 0x0000000433337210 */ /* 0x010fc80007f3e0ff */
[----:B------:R-:W-:Y:S02]  /*44470*/  LOP3.LUT R6, R250, 0x20, RZ, 0x3c, !PT ;  /* 0x00000020fa067812 */ /* 0x000fe400078e3cff */
[----:B------:R-:W-:Y:S01]  /*44480*/  IADD3 R52, P3, R52, R4, RZ ;  /* 0x0000000434347210 */ /* 0x000fe20007f7e0ff */
[--C-:B--2---:R-:W-:Y:S02]  /*44490*/  IMAD.X R58, R58, 0x1, R3.reuse, P1 ;  /* 0x000000013a3a7824 */ /* 0x104fe400008e0603 */
[----:B------:R-:W-:Y:S01]  /*444a0*/  IMAD R6, R252, 0x10000, R6 ;  /* 0x00010000fc067824 */ /* 0x000fe200078e0206 */
[----:B------:R1:W-:Y:S01]  /*444b0*/  STL [R1+0x1c48], R51 ;  /* 0x001c483301007387 */ /* 0x0003e20000100800 */
[----:B------:R-:W-:-:S03]  /*444c0*/  IMAD.X R57, R57, 0x1, R3, P3 ;  /* 0x0000000139397824 */ /* 0x000fc600018e0603 */
[----:B------:R2:W-:Y:S04]  /*444d0*/  LDGSTS.E [R6+0x800], [R124.64], P2 ;  /* 0x008000007c067fae */ /* 0x0005e80009121844 */
[----:B------:R-:W-:Y:S04]  /*444e0*/  STL [R1+0x1c44], R58 ;  /* 0x001c443a01007387 */ /* 0x000fe80000100800 */
[----:B------:R-:W-:Y:S01]  /*444f0*/  STL [R1+0x1c50], R52 ;  /* 0x001c503401007387 */ /* 0x000fe20000100800 */
[----:B--2---:R-:W-:Y:S01]  /*44500*/  MOV R124, R51 ;  /* 0x00000033007c7202 */ /* 0x004fe20000000f00 */
[----:B------:R-:W-:-:S02]  /*44510*/  IMAD.MOV.U32 R125, RZ, RZ, R58 ;  /* 0x000000ffff7d7224 */ /* 0x000fc400078e003a */
[----:B-1----:R-:W2:Y:S04]  /*44520*/  LDL.LU R51, [R1+0x1c78] ;  /* 0x001c780001337983 */ /* 0x002ea80000300800 */
[----:B------:R1:W-:Y:S01]  /*44530*/  STL [R1+0x1c4c], R57 ;  /* 0x001c4c3901007387 */ /* 0x0003e20000100800 */
[----:B------:R-:W-:-:S03]  /*44540*/  IADD3 R53, P1, R53, R4, RZ ;  /* 0x0000000435357210 */ /* 0x000fc60007f3e0ff */
[----:B------:R4:W-:Y:S04]  /*44550*/  LDGSTS.E [R6+0x880], [R124.64], P2 ;  /* 0x008800007c067fae */ /* 0x0009e80009121844 */
[----:B------:R-:W2:Y:S01]  /*44560*/  LDL.LU R60, [R1+0x1c80] ;  /* 0x001c8000013c7983 */ /* 0x000ea20000300800 */
[----:B----4-:R-:W-:-:S03]  /*44570*/  MOV R125, R57 ;  /* 0x00000039007d7202 */ /* 0x010fc60000000f00 */
[----:B-1----:R-:W2:Y:S01]  /*44580*/  LDL.LU R57, [R1+0x1c74] ;  /* 0x001c740001397983 */ /* 0x002ea20000300800 */
[----:B------:R-:W-:-:S03]  /*44590*/  IMAD.MOV.U32 R124, RZ, RZ, R52 ;  /* 0x000000ffff7c7224 */ /* 0x000fc600078e0034 */
[----:B------:R-:W2:Y:S01]  /*445a0*/  LDL.LU R61, [R1+0x1c7c] ;  /* 0x001c7c00013d7983 */ /* 0x000ea20000300800 */
[----:B------:R-:W-:-:S03]  /*445b0*/  IADD3 R7, P3, R7, R4, RZ ;  /* 0x0000000407077210 */ /* 0x000fc60007f7e0ff */
[----:B------:R-:W2:Y:S01]  /*445c0*/  LDL.LU R58, [R1+0x1c88] ;  /* 0x001c8800013a7983 */ /* 0x000ea20000300800 */
[----:B------:R-:W-:-:S03]  /*445d0*/  IMAD.X R59, R59, 0x1, R3, P1 ;  /* 0x000000013b3b7824 */ /* 0x000fc600008e0603 */
[----:B------:R-:W2:Y:S01]  /*445e0*/  LDL.LU R52, [R1+0x1c90] ;  /* 0x001c900001347983 */ /* 0x000ea20000300800 */
[----:B------:R-:W-:-:S03]  /*445f0*/  IMAD.X R55, R55, 0x1, R3, P3 ;  /* 0x0000000137377824 */ /* 0x000fc600018e0603 */
[----:B------:R-:W-:Y:S04]  /*44600*/  STL [R1+0x1c58], R53 ;  /* 0x001c583501007387 */ /* 0x000fe80000100800 */
[----:B------:R1:W-:Y:S04]  /*44610*/  LDGSTS.E [R6+0x900], [R124.64], P2 ;  /* 0x009000007c067fae */ /* 0x0003e80009121844 */
[----:B------:R1:W-:Y:S04]  /*44620*/  STL [R1+0x1c54], R59 ;  /* 0x001c543b01007387 */ /* 0x0003e80000100800 */
[----:B------:R-:W-:Y:S01]  /*44630*/  STL [R1+0x1c60], R7 ;  /* 0x001c600701007387 */ /* 0x000fe20000100800 */
[----:B-1----:R-:W-:-:S03]  /*44640*/  IMAD.MOV.U32 R125, RZ, RZ, R59 ;  /* 0x000000ffff7d7224 */ /* 0x002fc600078e003b */
[----:B------:R-:W2:Y:S01]  /*44650*/  LDL.LU R59, [R1+0x1c84] ;  /* 0x001c8400013b7983 */ /* 0x000ea20000300800 */
[----:B------:R-:W-:-:S03]  /*44660*/  MOV R124, R53 ;  /* 0x00000035007c7202 */ /* 0x000fc60000000f00 */
[----:B------:R1:W-:Y:S04]  /*44670*/  STL [R1+0x1c5c], R55 ;  /* 0x001c5c3701007387 */ /* 0x0003e80000100800 */
[----:B------:R-:W2:Y:S01]  /*44680*/  LDL.LU R53, [R1+0x1c8c] ;  /* 0x001c8c0001357983 */ /* 0x000ea20000300800 */
[----:B------:R-:W-:-:S03]  /*44690*/  IADD3 R50, P1, R50, R4, RZ ;  /* 0x0000000432327210 */ /* 0x000fc60007f3e0ff */
[----:B------:R1:W-:Y:S01]  /*446a0*/  LDGSTS.E [R6+0x980], [R124.64], P2 ;  /* 0x009800007c067fae */ /* 0x0003e20009121844 */
[----:B------:R-:W-:Y:S01]  /*446b0*/  IADD3 R2, P3, R2, R4, RZ ;  /* 0x0000000402027210 */ /* 0x000fe20007f7e0ff */
[----:B-1----:R-:W-:Y:S01]  /*446c0*/  IMAD.MOV.U32 R124, RZ, RZ, R7 ;  /* 0x000000ffff7c7224 */ /* 0x002fe200078e0007 */
[----:B------:R-:W-:Y:S02]  /*446d0*/  MOV R125, R55 ;  /* 0x00000037007d7202 */ /* 0x000fe40000000f00 */
[----:B------:R-:W2:Y:S04]  /*446e0*/  LDL.LU R55, [R1+0x1c98] ;  /* 0x001c980001377983 */ /* 0x000ea80000300800 */
[----:B------:R-:W2:Y:S04]  /*446f0*/  LDL.LU R7, [R1+0x1ca0] ;  /* 0x001ca00001077983 */ /* 0x000ea80000300800 */
        /* <DEDUP_REMOVED lines=9> */
[----:B-1----:R-:W4:Y:S04]  /*44790*/  LDL.LU R56, [R1+0x1c94] ;  /* 0x001c940001387983 */ /* 0x002f280000300800 */
[----:B------:R1:W-:Y:S04]  /*447a0*/  STL [R1+0x1c6c], R54 ;  /* 0x001c6c3601007387 */ /* 0x0003e80000100800 */
[----:B------:R-:W4:Y:S01]  /*447b0*/  LDL.LU R50, [R1+0x1c9c] ;  /* 0x001c9c0001327983 */ /* 0x000f220000300800 */
[----:B---3--:R-:W-:Y:S01]  /*447c0*/  IMAD.MOV.U32 R124, RZ, RZ, R2 ;  /* 0x000000ffff7c7224 */ /* 0x008fe200078e0002 */
[----:B------:R-:W-:-:S02]  /*447d0*/  MOV R125, R54 ;  /* 0x00000036007d7202 */ /* 0x000fc40000000f00 */
[----:B-1----:R-:W3:Y:S04]  /*447e0*/  LDL.LU R54, [R1+0x1ca8] ;  /* 0x001ca80001367983 */ /* 0x002ee80000300800 */
[----:B------:R1:W-:Y:S01]  /*447f0*/  LDGSTS.E [R6+0xb00], [R124.64], P2 ;  /* 0x00b000007c067fae */ /* 0x0003e20009121844 */
[----:B--2---:R-:W-:-:S03]  /*44800*/  IADD3 R51, P1, R51, R4, RZ ;  /* 0x0000000433337210 */ /* 0x004fc60007f3e0ff */
[----:B------:R-:W4:Y:S04]  /*44810*/  LDL.LU R2, [R1+0x1cb0] ;  /* 0x001cb00001027983 */ /* 0x000f280000300800 */
[----:B------:R-:W-:Y:S01]  /*44820*/  STL [R1+0x1c78], R51 ;  /* 0x001c783301007387 */ /* 0x000fe20000100800 */
[----:B-1----:R-:W-:Y:S02]  /*44830*/  MOV R124, R51 ;  /* 0x00000033007c7202 */ /* 0x002fe40000000f00 */
[----:B------:R-:W-:Y:S01]  /*44840*/  IADD3 R60, P3, R60, R4, RZ ;  /* 0x000000043c3c7210 */ /* 0x000fe20007f7e0ff */
[----:B------:R-:W-:-:S04]  /*44850*/  IMAD.X R57, R57, 0x1, R3, P1 ;  /* 0x0000000139397824 */ /* 0x000fc800008e0603 */
[----:B------:R-:W-:Y:S02]  /*44860*/  IMAD.MOV.U32 R125, RZ, RZ, R57 ;  /* 0x000000ffff7d7224 */ /* 0x000fe400078e0039 */
[----:B------:R-:W-:Y:S01]  /*44870*/  IMAD.X R61, R61, 0x1, R3, P3 ;  /* 0x000000013d3d7824 */ /* 0x000fe200018e0603 */
[----:B------:R1:W-:Y:S01]  /*44880*/  STL [R1+0x1c74], R57 ;  /* 0x001c743901007387 */ /* 0x0003e20000100800 */
[----:B------:R-:W-:-:S03]  /*44890*/  IADD3 R58, P1, R58, R4, RZ ;  /* 0x000000043a3a7210 */ /* 0x000fc60007f3e0ff */
[----:B------:R1:W-:Y:S01]  /*448a0*/  STL [R1+0x1c80], R60 ;  /* 0x001c803c01007387 */ /* 0x0003e20000100800 */
[----:B------:R-:W-:-:S03]  /*448b0*/  IADD3 R52, P3, R52, R4, RZ ;  /* 0x0000000434347210 */ /* 0x000fc60007f7e0ff */
[----:B------:R1:W-:Y:S04]  /*448c0*/  LDGSTS.E [R6+0xb80], [R124.64], P2 ;  /* 0x00b800007c067fae */ /* 0x0003e80009121844 */
[----:B-1----:R-:W4:Y:S04]  /*448d0*/  LDL.LU R57, [R1+0x1ca4] ;  /* 0x001ca40001397983 */ /* 0x002f280000300800 */
[----:B------:R-:W-:Y:S01]  /*448e0*/  STL [R1+0x1c7c], R61 ;  /* 0x001c7c3d01007387 */ /* 0x000fe20000100800 */
[----:B------:R-:W-:Y:S01]  /*448f0*/  IMAD.MOV.U32 R124, RZ, RZ, R60 ;  /* 0x000000ffff7c7224 */ /* 0x000fe200078e003c */
[----:B------:R-:W-:-:S02]  /*44900*/  MOV R125, R61 ;  /* 0x0000003d007d7202 */ /* 0x000fc40000000f00 */
[----:B------:R-:W4:Y:S04]  /*44910*/  LDL.LU R51, [R1+0x1cac] ;  /* 0x001cac0001337983 */ /* 0x000f280000300800 */
[----:B------:R1:W-:Y:S01]  /*44920*/  LDGSTS.E [R6+0xc00], [R124.64], P2 ;  /* 0x00c000007c067fae */ /* 0x0003e20009121844 */
[----:B------:R-:W-:-:S03]  /*44930*/  IMAD.X R59, R59, 0x1, R3, P1 ;  /* 0x000000013b3b7824 */ /* 0x000fc600008e0603 */
[----:B------:R-:W-:Y:S01]  /*44940*/  STL [R1+0x1c88], R58 ;  /* 0x001c883a01007387 */ /* 0x000fe20000100800 */
[----:B------:R-:W-:Y:S01]  /*44950*/  IMAD.X R53, R53, 0x1, R3, P3 ;  /* 0x0000000135357824 */ /* 0x000fe200018e0603 */
[----:B-1----:R-:W-:Y:S01]  /*44960*/  MOV R124, R58 ;  /* 0x0000003a007c7202 */ /* 0x002fe20000000f00 */
[----:B------:R-:W-:Y:S01]  /*44970*/  IMAD.MOV.U32 R125, RZ, RZ, R59 ;  /* 0x000000ffff7d7224 */ /* 0x000fe200078e003b */
[----:B------:R-:W-:Y:S04]  /*44980*/  STL [R1+0x1c84], R59 ;  /* 0x001c843b01007387 */ /* 0x000fe80000100800 */
[----:B------:R1:W-:Y:S04]  /*44990*/  STL [R1+0x1c90], R52 ;  /* 0x001c903401007387 */ /* 0x0003e80000100800 */
[----:B------:R1:W-:Y:S04]  /*449a0*/  LDGSTS.E [R6+0xc80], [R124.64], P2 ;  /* 0x00c800007c067fae */ /* 0x0003e80009121844 */
[----:B------:R1:W-:Y:S04]  /*449b0*/  STL [R1+0x1c8c], R53 ;  /* 0x001c8c3501007387 */ /* 0x0003e80000100800 */
[----:B------:R-:W4:Y:S01]  /*449c0*/  LDL.LU R60, [R1+0x1cb4] ;  /* 0x001cb400013c7983 */ /* 0x000f220000300800 */
[----:B-1----:R-:W-:-:S03]  /*449d0*/  IMAD.MOV.U32 R124, RZ, RZ, R52 ;  /* 0x000000ffff7c7224 */ /* 0x002fc600078e0034 */
[----:B------:R-:W4:Y:S01]  /*449e0*/  LDL.LU R52, [R1+0x1cb8] ;  /* 0x001cb80001347983 */ /* 0x000f220000300800 */
[----:B------:R-:W-:Y:S02]  /*449f0*/  MOV R125, R53 ;  /* 0x00000035007d7202 */ /* 0x000fe40000000f00 */
[-C--:B------:R-:W-:Y:S01]  /*44a00*/  IADD3 R55, P1, R55, R4.reuse, RZ ;  /* 0x0000000437377210 */ /* 0x080fe20007f3e0ff */
[----:B------:R-:W4:Y:S04]  /*44a10*/  LDL.LU R58, [R1+0x1e3c] ;  /* 0x001e3c00013a7983 */ /* 0x000f280000300800 */
[----:B------:R-:W4:Y:S01]  /*44a20*/  LDL.LU R53, [R1+0x1e40] ;  /* 0x001e400001357983 */ /* 0x000f220000300800 */
[----:B------:R-:W-:-:S03]  /*44a30*/  IADD3 R7, P3, R7, R4, RZ ;  /* 0x0000000407077210 */ /* 0x000fc60007f7e0ff */
[----:B------:R1:W-:Y:S04]  /*44a40*/  LDGSTS.E [R6+0xd00], [R124.64], P2 ;  /* 0x00d000007c067fae */ /* 0x0003e80009121844 */
[----:B------:R-:W-:Y:S01]  /*44a50*/  STL [R1+0x1c98], R55 ;  /* 0x001c983701007387 */ /* 0x000fe20000100800 */
[----:B-1----:R-:W-:Y:S01]  /*44a60*/  MOV R124, R55 ;  /* 0x00000037007c7202 */ /* 0x002fe20000000f00 */
[----:B----4-:R-:W-:-:S04]  /*44a70*/  IMAD.X R56, R56, 0x1, R3, P1 ;  /* 0x0000000138387824 */ /* 0x010fc800008e0603 */
[----:B------:R-:W-:Y:S01]  /*44a80*/  IMAD.MOV.U32 R125, RZ, RZ, R56 ;  /* 0x000000ffff7d7224 */ /* 0x000fe200078e0038 */
[----:B------:R1:W-:Y:S01]  /*44a90*/  STL [R1+0x1c94], R56 ;  /* 0x001c943801007387 */ /* 0x0003e20000100800 */
[----:B------:R-:W-:-:S03]  /*44aa0*/  IMAD.X R50, R50, 0x1, R3, P3 ;  /* 0x0000000132327824 */ /* 0x000fc600018e0603 */
[----:B------:R4:W-:Y:S04]  /*44ab0*/  STL [R1+0x1ca0], R7 ;  /* 0x001ca00701007387 */ /* 0x0009e80000100800 */
[----:B------:R3:W-:Y:S04]  /*44ac0*/  LDGSTS.E [R6+0xd80], [R124.64], P2 ;  /* 0x00d800007c067fae */ /* 0x0007e80009121844 */
[----:B------:R4:W-:Y:S04]  /*44ad0*/  STL [R1+0x1c9c], R50 ;  /* 0x001c9c3201007387 */ /* 0x0009e80000100800 */
[----:B-1----:R-:W2:Y:S01]  /*44ae0*/  LDL.LU R56, [R1+0x1e44] ;  /* 0x001e440001387983 */ /* 0x002ea20000300800 */
[----:B---3--:R-:W-:-:S03]  /*44af0*/  IMAD.MOV.U32 R124, RZ, RZ, R7 ;  /* 0x000000ffff7c7224 */ /* 0x008fc600078e0007 */
[----:B----4-:R-:W3:Y:S01]  /*44b00*/  LDL.LU R7, [R1+0x1e48] ;  /* 0x001e480001077983 */ /* 0x010ee20000300800 */
[----:B------:R-:W-:-:S03]  /*44b10*/  MOV R125, R50 ;  /* 0x00000032007d7202 */ /* 0x000fc60000000f00 */
[----:B------:R-:W4:Y:S04]  /*44b20*/  LDL.LU R55, [R1+0x1e4c] ;  /* 0x001e4c0001377983 */ /* 0x000f280000300800 */
[----:B------:R-:W4:Y:S01]  /*44b30*/  LDL.LU R50, [R1+0x1e50] ;  /* 0x001e500001327983 */ /* 0x000f220000300800 */
[-C--:B------:R-:W-:Y:S02]  /*44b40*/  IADD3 R54, P1, R54, R4.reuse, RZ ;  /* 0x0000000436367210 */ /* 0x080fe40007f3e0ff */
[----:B------:R-:W-:Y:S01]  /*44b50*/  IADD3 R2, P3, R2, R4, RZ ;  /* 0x0000000402027210 */ /* 0x000fe20007f7e0ff */
[----:B------:R1:W-:Y:S04]  /*44b60*/  LDGSTS.E [R6+0xe00], [R124.64], P2 ;  /* 0x00e000007c067fae */ /* 0x0003e80009121844 */
[----:B------:R1:W-:Y:S02]  /*44b70*/  STL [R1+0x1ca8], R54 ;  /* 0x001ca83601007387 */ /* 0x0003e40000100800 */
[----:B-1----:R-:W-:Y:S01]  /*44b80*/  MOV R124, R54 ;  /* 0x00000036007c7202 */ /* 0x002fe20000000f00 */
[----:B------:R-:W-:-:S05]  /*44b90*/  IMAD.X R57, R57, 0x1, R3, P1 ;  /* 0x0000000139397824 */ /* 0x000fca00008e0603 */
[----:B------:R1:W-:Y:S01]  /*44ba0*/  STL [R1+0x1ca4], R57 ;  /* 0x001ca43901007387 */ /* 0x0003e20000100800 */
[----:B------:R-:W-:-:S03]  /*44bb0*/  IMAD.X R51, R51, 0x1, R3, P3 ;  /* 0x0000000133337824 */ /* 0x000fc600018e0603 */
[----:B------:R-:W-:Y:S01]  /*44bc0*/  STL [R1+0x1cb0], R2 ;  /* 0x001cb00201007387 */ /* 0x000fe20000100800 */
[----:B------:R-:W-:-:S03]  /*44bd0*/  IMAD.MOV.U32 R125, RZ, RZ, R57 ;  /* 0x000000ffff7d7224 */ /* 0x000fc600078e0039 */
[----:B------:R1:W-:Y:S04]  /*44be0*/  STL [R1+0x1cac], R51 ;  /* 0x001cac3301007387 */ /* 0x0003e80000100800 */
[----:B------:R-:W4:Y:S04]  /*44bf0*/  LDL.LU R59, [R1+0x1e54] ;  /* 0x001e5400013b7983 */ /* 0x000f280000300800 */
[----:B------:R-:W4:Y:S04]  /*44c00*/  LDL.LU R54, [R1+0x1e58] ;  /* 0x001e580001367983 */ /* 0x000f280000300800 */
[----:B------:R1:W-:Y:S01]  /*44c10*/  LDGSTS.E [R6+0xe80], [R124.64], P2 ;  /* 0x00e800007c067fae */ /* 0x0003e20009121844 */
[----:B------:R-:W-:-:S03]  /*44c20*/  ISETP.GT.AND P1, PT, R0, 0x5, PT ;  /* 0x000000050000780c */ /* 0x000fc60003f24270 */
[----:B-1----:R-:W4:Y:S01]  /*44c30*/  LDL.LU R57, [R1+0x1e5c] ;  /* 0x001e5c0001397983 */ /* 0x002f220000300800 */
[----:B------:R-:W-:-:S03]  /*44c40*/  MOV R125, R51 ;  /* 0x00000033007d7202 */ /* 0x000fc60000000f00 */
[----:B------:R-:W4:Y:S01]  /*44c50*/  LDL.LU R51, [R1+0x1e60] ;  /* 0x001e600001337983 */ /* 0x000f220000300800 */
[----:B------:R-:W-:Y:S01]  /*44c60*/  IMAD.MOV.U32 R124, RZ, RZ, R2 ;  /* 0x000000ffff7c7224 */ /* 0x000fe200078e0002 */
[----:B------:R-:W-:-:S04]  /*44c70*/  SEL R2, RZ, 0x4, !P1 ;  /* 0x00000004ff027807 */ /* 0x000fc80004800000 */
[----:B------:R1:W-:Y:S01]  /*44c80*/  LDGSTS.E [R6+0xf00], [R124.64], P2 ;  /* 0x00f000007c067fae */ /* 0x0003e20009121844 */
[----:B------:R-:W-:-:S05]  /*44c90*/  IADD3 R52, P3, R52, R4, RZ ;  /* 0x0000000434347210 */ /* 0x000fca0007f7e0ff */
[--C-:B------:R-:W-:Y:S01]  /*44ca0*/  IMAD.X R60, R60, 0x1, R3.reuse, P3 ;  /* 0x000000013c3c7824 */ /* 0x100fe200018e0603 */
[----:B------:R-:W-:Y:S01]  /*44cb0*/  IADD3 R53, P4, R53, R4, RZ ;  /* 0x0000000435357210 */ /* 0x000fe20007f9e0ff */
[----:B------:R1:W-:Y:S01]  /*44cc0*/  STL [R1+0x1cb8], R52 ;  /* 0x001cb83401007387 */ /* 0x0003e20000100800 */
[----:B------:R-:W-:Y:S01]  /*44cd0*/  SEL R2, R2, RZ, !P0 ;  /* 0x000000ff02027207 */ /* 0x000fe20004000000 */
[----:B-1----:R-:W-:Y:S01]  /*44ce0*/  IMAD.MOV.U32 R125, RZ, RZ, R60 ;  /* 0x000000ffff7d7224 */ /* 0x002fe200078e003c */
[----:B------:R-:W-:Y:S01]  /*44cf0*/  MOV R124, R52 ;  /* 0x00000034007c7202 */ /* 0x000fe20000000f00 */
[----:B------:R-:W-:Y:S01]  /*44d00*/  IMAD.X R58, R58, 0x1, R3, P4 ;  /* 0x000000013a3a7824 */ /* 0x000fe200020e0603 */
[----:B------:R-:W-:Y:S04]  /*44d10*/  STL [R1+0x1cb4], R60 ;  /* 0x001cb43c01007387 */ /* 0x000fe80000100800 */
[----:B------:R-:W-:Y:S01]  /*44d20*/  STL [R1+0x1e40], R53 ;  /* 0x001e403501007387 */ /* 0x000fe20000100800 */
[----:B------:R-:W-:-:S03]  /*44d30*/  ISETP.NE.U32.AND P1, PT, R2, RZ, PT ;  /* 0x000000ff0200720c */ /* 0x000fc60003f25070 */
[----:B------:R-:W4:Y:S04]  /*44d40*/  LDL.LU R52, [R1+0x1e68] ;  /* 0x001e680001347983 */ /* 0x000f280000300800 */
[----:B------:R1:W-:Y:S04]  /*44d50*/  STL [R1+0x1e3c], R58 ;  /* 0x001e3c3a01007387 */ /* 0x0003e80000100800 */
[----:B------:R1:W-:Y:S04]  /*44d60*/  LDGSTS.E [R6+0xf80], [R124.64], P2 ;  /* 0x00f800007c067fae */ /* 0x0003e80009121844 */
[----:B------:R-:W4:Y:S01]  /*44d70*/  LDL.LU R2, [R1+0x1e70] ;  /* 0x001e700001027983 */ /* 0x000f220000300800 */
[----:B-1----:R-:W-:-:S03]  /*44d80*/  MOV R125, R58 ;  /* 0x0000003a007d7202 */ /* 0x002fc60000000f00 */
[----:B------:R-:W4:Y:S01]  /*44d90*/  LDL.LU R58, [R1+0x1e64] ;  /* 0x001e6400013a7983 */ /* 0x000f220000300800 */
[----:B------:R-:W-:-:S03]  /*44da0*/  IMAD.MOV.U32 R124, RZ, RZ, R53 ;  /* 0x000000ffff7c7224 */ /* 0x000fc600078e0035 */
[----:B------:R-:W4:Y:S04]  /*44db0*/  LDL.LU R53, [R1+0x1e6c] ;  /* 0x001e6c0001357983 */ /* 0x000f280000300800 */
[----:B------:R1:W-:Y:S01]  /*44dc0*/  LDGSTS.E [R6+0x2800], [R124.64], P1 ;  /* 0x028000007c067fae */ /* 0x0003e20008921844 */
[----:B---3--:R-:W-:-:S05]  /*44dd0*/  IADD3 R7, P2, R7, R4, RZ ;  /* 0x0000000407077210 */ /* 0x008fca0007f5e0ff */
[----:B--2---:R-:W-:Y:S01]  /*44de0*/  IMAD.X R56, R56, 0x1, R3, P2 ;  /* 0x0000000138387824 */ /* 0x004fe200010e0603 */
[----:B----4-:R-:W-:Y:S01]  /*44df0*/  IADD3 R50, P3, R50, R4, RZ ;  /* 0x0000000432327210 */ /* 0x010fe20007f7e0ff */
        /* <DEDUP_REMOVED lines=8> */
[----:B------:R-:W4:Y:S04]  /*44e80*/  LDL.LU R60, [R1+0x1e80] ;  /* 0x001e8000013c7983 */ /* 0x000f280000300800 */
[----:B-1----:R-:W4:Y:S04]  /*44e90*/  LDL.LU R56, [R1+0x1e74] ;  /* 0x001e740001387983 */ /* 0x002f280000300800 */
[----:B------:R-:W4:Y:S04]  /*44ea0*/  LDL.LU R61, [R1+0x1e7c] ;  /* 0x001e7c00013d7983 */ /* 0x000f280000300800 */
[----:B------:R1:W-:Y:S02]  /*44eb0*/  LDGSTS.E [R6+0x2880], [R124.64], P1 ;  /* 0x028800007c067fae */ /* 0x0003e40008921844 */
[----:B-1----:R-:W-:Y:S01]  /*44ec0*/  IMAD.MOV.U32 R124, RZ, RZ, R50 ;  /* 0x000000ffff7c7224 */ /* 0x002fe200078e0032 */
[----:B------:R-:W-:-:S02]  /*44ed0*/  IADD3 R54, P2, R54, R4, RZ ;  /* 0x0000000436367210 */ /* 0x000fc40007f5e0ff */
[----:B------:R-:W-:Y:S02]  /*44ee0*/  MOV R125, R55 ;  /* 0x00000037007d7202 */ /* 0x000fe40000000f00 */
[----:B---3--:R-:W3:Y:S01]  /*44ef0*/  LDL.LU R55, [R1+0x1e88] ;  /* 0x001e880001377983 */ /* 0x008ee20000300800 */
[----:B------:R-:W-:-:S03]  /*44f00*/  IMAD.X R59, R59, 0x1, R3, P2 ;  /* 0x000000013b3b7824 */ /* 0x000fc600010e0603 */
[----:B------:R-:W3:Y:S04]  /*44f10*/  LDL.LU R50, [R1+0x1e90] ;  /* 0x001e900001327983 */ /* 0x000ee80000300800 */
[----:B------:R-:W-:Y:S04]  /*44f20*/  STL [R1+0x1e58], R54 ;  /* 0x001e583601007387 */ /* 0x000fe80000100800 */
[----:B------:R1:W-:Y:S01]  /*44f30*/  LDGSTS.E [R6+0x2900], [R124.64], P1 ;  /* 0x029000007c067fae */ /* 0x0003e20008921844 */
[----:B------:R-:W-:-:S03]  /*44f40*/  IADD3 R51, P3, R51, R4, RZ ;  /* 0x0000000433337210 */ /* 0x000fc60007f7e0ff */
[----:B------:R1:W-:Y:S02]  /*44f50*/  STL [R1+0x1e54], R59 ;  /* 0x001e543b01007387 */ /* 0x0003e40000100800 */
[----:B------:R-:W-:Y:S02]  /*44f60*/  IMAD.X R57, R57, 0x1, R3, P3 ;  /* 0x0000000139397824 */ /* 0x000fe400018e0603 */
[----:B------:R-:W-:Y:S01]  /*44f70*/  STL [R1+0x1e60], R51 ;  /* 0x001e603301007387 */ /* 0x000fe20000100800 */
[----:B-1----:R-:W-:-:S03]  /*44f80*/  IMAD.MOV.U32 R125, RZ, RZ, R59 ;  /* 0x000000ffff7d7224 */ /* 0x002fc600078e003b */
[----:B------:R-:W3:Y:S01]  /*44f90*/  LDL.LU R59, [R1+0x1e84] ;  /* 0x001e8400013b7983 */ /* 0x000ee20000300800 */
[----:B------:R-:W-:-:S03]  /*44fa0*/  MOV R124, R54 ;  /* 0x00000036007c7202 */ /* 0x000fc60000000f00 */
[----:B------:R1:W-:Y:S04]  /*44fb0*/  STL [R1+0x1e5c], R57 ;  /* 0x001e5c3901007387 */ /* 0x0003e80000100800 */
[----:B------:R-:W3:Y:S04]  /*44fc0*/  LDL.LU R54, [R1+0x1e8c] ;  /* 0x001e8c0001367983 */ /* 0x000ee80000300800 */
[----:B------:R1:W-:Y:S01]  /*44fd0*/  LDGSTS.E [R6+0x2980], [R124.64], P1 ;  /* 0x029800007c067fae */ /* 0x0003e20008921844 */
[----:B------:R-:W-:Y:S01]  /*44fe0*/  IADD3 R52, P2, R52, R4, RZ ;  /* 0x0000000434347210 */ /* 0x000fe20007f5e0ff */
[----:B-1----:R-:W-:Y:S01]  /*44ff0*/  IMAD.MOV.U32 R124, RZ, RZ, R51 ;  /* 0x000000ffff7c7224 */ /* 0x002fe200078e0033 */
[----:B------:R-:W-:-:S02]  /*45000*/  MOV R125, R57 ;  /* 0x00000039007d7202 */ /* 0x000fc40000000f00 */
[----:B------:R-:W3:Y:S01]  /*45010*/  LDL.LU R57, [R1+0x1e98] ;  /* 0x001e980001397983 */ /* 0x000ee20000300800 */
[----:B------:R-:W-:-:S03]  /*45020*/  IADD3 R2, P3, R2, R4, RZ ;  /* 0x0000000402027210 */ /* 0x000fc60007f7e0ff */
[----:B------:R-:W3:Y:S04]  /*45030*/  LDL.LU R51, [R1+0x1ea0] ;  /* 0x001ea00001337983 */ /* 0x000ee80000300800 */
[----:B------:R-:W-:Y:S04]  /*45040*/  STL [R1+0x1e68], R52 ;  /* 0x001e683401007387 */ /* 0x000fe80000100800 */
[----:B------:R1:W-:Y:S01]  /*45050*/  LDGSTS.E [R6+0x2a00], [R124.64], P1 ;  /* 0x02a000007c067fae */ /* 0x0003e20008921844 */
[--C-:B------:R-:W-:Y:S02]  /*45060*/  IMAD.X R58, R58, 0x1, R3.reuse, P2 ;  /* 0x000000013a3a7824 */ /* 0x100fe400010e0603 */
[----:B------:R-:W-:-:S03]  /*45070*/  IMAD.X R53, R53, 0x1, R3, P3 ;  /* 0x0000000135357824 */ /* 0x000fc600018e0603 */
[----:B------:R1:W-:Y:S04]  /*45080*/  STL [R1+0x1e64], R58 ;  /* 0x001e643a01007387 */ /* 0x0003e80000100800 */
[----:B------:R-:W-:Y:S01]  /*45090*/  STL [R1+0x1e70], R2 ;  /* 0x001e700201007387 */ /* 0x000fe20000100800 */
[----:B-1----:R-:W-:Y:S01]  /*450a0*/  IMAD.MOV.U32 R125, RZ, RZ, R58 ;  /* 0x000000ffff7d7224 */ /* 0x002fe200078e003a */
[----:B------:R-:W-:Y:S02]  /*450b0*/  MOV R124, R52 ;  /* 0x00000034007c7202 */ /* 0x000fe40000000f00 */
[----:B------:R-:W3:Y:S04]  /*450c0*/  LDL.LU R58, [R1+0x1e94] ;  /* 0x001e9400013a7983 */ /* 0x000ee80000300800 */
[----:B------:R1:W-:Y:S04]  /*450d0*/  STL [R1+0x1e6c], R53 ;  /* 0x001e6c3501007387 */ /* 0x0003e80000100800 */
[----:B------:R-:W3:Y:S04]  /*450e0*/  LDL.LU R52, [R1+0x1e9c] ;  /* 0x001e9c0001347983 */ /* 0x000ee80000300800 */
[----:B------:R1:W-:Y:S02]  /*450f0*/  LDGSTS.E [R6+0x2a80], [R124.64], P1 ;  /* 0x02a800007c067fae */ /* 0x0003e40008921844 */
[----:B-1----:R-:W-:Y:S01]  /*45100*/  IMAD.MOV.U32 R124, RZ, RZ, R2 ;  /* 0x000000ffff7c7224 */ /* 0x002fe200078e0002 */
[----:B------:R-:W-:-:S02]  /*45110*/  MOV R125, R53 ;  /* 0x00000035007d7202 */ /* 0x000fc40000000f00 */
[----:B------:R-:W3:Y:S04]  /*45120*/  LDL.LU R53, [R1+0x1ea8] ;  /* 0x001ea80001357983 */ /* 0x000ee80000300800 */
[----:B------:R-:W3:Y:S04]  /*45130*/  LDL.LU R2, [R1+0x1eb0] ;  /* 0x001eb00001027983 */ /* 0x000ee80000300800 */
[----:B------:R1:W-:Y:S01]  /*45140*/  LDGSTS.E [R6+0x2b00], [R124.64], P1 ;  /* 0x02b000007c067fae */ /* 0x0003e20008921844 */
[-C--:B--2---:R-:W-:Y:S02]  /*45150*/  IADD3 R7, P2, R7, R4.reuse, RZ ;  /* 0x0000000407077210 */ /* 0x084fe40007f5e0ff */
[----:B----4-:R-:W-:-:S03]  /*45160*/  IADD3 R60, P3, R60, R4, RZ ;  /* 0x000000043c3c7210 */ /* 0x010fc60007f7e0ff */
[--C-:B------:R-:W-:Y:S01]  /*45170*/  IMAD.X R56, R56, 0x1, R3.reuse, P2 ;  /* 0x0000000138387824 */ /* 0x100fe200010e0603 */
[----:B------:R-:W-:Y:S01]  /*45180*/  STL [R1+0x1e78], R7 ;  /* 0x001e780701007387 */ /* 0x000fe20000100800 */
[----:B------:R-:W-:-:S03]  /*45190*/  IMAD.X R61, R61, 0x1, R3, P3 ;  /* 0x000000013d3d7824 */ /* 0x000fc600018e0603 */
[----:B------:R2:W-:Y:S01]  /*451a0*/  STL [R1+0x1e74], R56 ;  /* 0x001e743801007387 */ /* 0x0005e20000100800 */
[----:B-1----:R-:W-:Y:S01]  /*451b0*/  IMAD.MOV.U32 R125, RZ, RZ, R56 ;  /* 0x000000ffff7d7224 */ /* 0x002fe200078e0038 */
[----:B------:R-:W-:Y:S02]  /*451c0*/  MOV R124, R7 ;  /* 0x00000007007c7202 */ /* 0x000fe40000000f00 */
[----:B------:R1:W-:Y:S04]  /*451d0*/  STL [R1+0x1e80], R60 ;  /* 0x001e803c01007387 */ /* 0x0003e80000100800 */
[----:B------:R4:W-:Y:S04]  /*451e0*/  LDGSTS.E [R6+0x2b80], [R124.64], P1 ;  /* 0x02b800007c067fae */ /* 0x0009e80008921844 */
[----:B--2---:R-:W2:Y:S04]  /*451f0*/  LDL.LU R56, [R1+0x1ea4] ;  /* 0x001ea40001387983 */ /* 0x004ea80000300800 */
[----:B------:R-:W-:Y:S04]  /*45200*/  STL [R1+0x1e7c], R61 ;  /* 0x001e7c3d01007387 */ /* 0x000fe80000100800 */
[----:B------:R-:W2:Y:S01]  /*45210*/  LDL.LU R7, [R1+0x1eac] ;  /* 0x001eac0001077983 */ /* 0x000ea20000300800 */
[----:B----4-:R-:W-:Y:S01]  /*45220*/  IMAD.MOV.U32 R124, RZ, RZ, R60 ;  /* 0x000000ffff7c7224 */ /* 0x010fe200078e003c */
[----:B---3--:R-:W-:-:S02]  /*45230*/  IADD3 R55, P2, R55, R4, RZ ;  /* 0x0000000437377210 */ /* 0x008fc40007f5e0ff */
[----:B------:R-:W-:Y:S02]  /*45240*/  MOV R125, R61 ;  /* 0x0000003d007d7202 */ /* 0x000fe40000000f00 */
[----:B------:R-:W-:-:S03]  /*45250*/  IADD3 R50, P3, R50, R4, RZ ;  /* 0x0000000432327210 */ /* 0x000fc60007f7e0ff */
[----:B------:R3:W-:Y:S04]  /*45260*/  LDGSTS.E [R6+0x2c00], [R124.64], P1 ;  /* 0x02c000007c067fae */ /* 0x0007e80008921844 */
[----:B------:R-:W-:Y:S01]  /*45270*/  STL [R1+0x1e88], R55 ;  /* 0x001e883701007387 */ /* 0x000fe20000100800 */
[----:B---3--:R-:W-:Y:S01]  /*45280*/  MOV R124, R55 ;  /* 0x00000037007c7202 */ /* 0x008fe20000000f00 */
[----:B------:R-:W-:-:S04]  /*45290*/  IMAD.X R59, R59, 0x1, R3, P2 ;  /* 0x000000013b3b7824 */ /* 0x000fc800010e0603 */
[----:B------:R-:W-:Y:S01]  /*452a0*/  IMAD.MOV.U32 R125, RZ, RZ, R59 ;  /* 0x000000ffff7d7224 */ /* 0x000fe200078e003b */
[----:B------:R-:W-:Y:S01]  /*452b0*/  STL [R1+0x1e84], R59 ;  /* 0x001e843b01007387 */ /* 0x000fe20000100800 */
[----:B------:R-:W-:-:S03]  /*452c0*/  IMAD.X R54, R54, 0x1, R3, P3 ;  /* 0x0000000136367824 */ /* 0x000fc600018e0603 */
[----:B------:R3:W-:Y:S04]  /*452d0*/  STL [R1+0x1e90], R50 ;  /* 0x001e903201007387 */ /* 0x0007e80000100800 */
[----:B------:R4:W-:Y:S04]  /*452e0*/  LDGSTS.E [R6+0x2c80], [R124.64], P1 ;  /* 0x02c800007c067fae */ /* 0x0009e80008921844 */
[----:B------:R3:W-:Y:S04]  /*452f0*/  STL [R1+0x1e8c], R54 ;  /* 0x001e8c3601007387 */ /* 0x0007e80000100800 */
[----:B-1----:R-:W2:Y:S01]  /*45300*/  LDL.LU R60, [R1+0x1eb4] ;  /* 0x001eb400013c7983 */ /* 0x002ea20000300800 */
[----:B----4-:R-:W-:-:S03]  /*45310*/  IMAD.MOV.U32 R124, RZ, RZ, R50 ;  /* 0x000000ffff7c7224 */ /* 0x010fc600078e0032 */
[----:B---3--:R-:W3:Y:S01]  /*45320*/  LDL.LU R50, [R1+0x1eb8] ;  /* 0x001eb80001327983 */ /* 0x008ee20000300800 */
[----:B------:R-:W-:Y:S02]  /*45330*/  IADD3 R57, P2, R57, R4, RZ ;  /* 0x0000000439397210 */ /* 0x000fe40007f5e0ff */
[----:B------:R-:W-:Y:S01]  /*45340*/  MOV R125, R54 ;  /* 0x00000036007d7202 */ /* 0x000fe20000000f00 */
[----:B------:R-:W3:Y:S01]  /*45350*/  LDL.LU R55, [R1+0x203c] ;  /* 0x00203c0001377983 */ /* 0x000ee20000300800 */
[----:B------:R-:W-:-:S03]  /*45360*/  IADD3 R51, P3, R51, R4, RZ ;  /* 0x0000000433337210 */ /* 0x000fc60007f7e0ff */
[----:B------:R-:W3:Y:S04]  /*45370*/  LDL.LU R54, [R1+0x2040] ;  /* 0x0020400001367983 */ /* 0x000ee80000300800 */
        /* <DEDUP_REMOVED lines=10> */
[----:B-1----:R-:W3:Y:S01]  /*45420*/  LDL.LU R58, [R1+0x2044] ;  /* 0x00204400013a7983 */ /* 0x002ee20000300800 */
[----:B------:R-:W-:-:S03]  /*45430*/  IMAD.MOV.U32 R124, RZ, RZ, R51 ;  /* 0x000000ffff7c7224 */ /* 0x000fc600078e0033 */
[----:B------:R-:W3:Y:S01]  /*45440*/  LDL.LU R51, [R1+0x2048] ;  /* 0x0020480001337983 */ /* 0x000ee20000300800 */
[----:B------:R-:W-:-:S03]  /*45450*/  MOV R125, R52 ;  /* 0x00000034007d7202 */ /* 0x000fc60000000f00 */
[----:B------:R-:W3:Y:S01]  /*45460*/  LDL.LU R57, [R1+0x204c] ;  /* 0x00204c0001397983 */ /* 0x000ee20000300800 */
[----:B------:R-:W-:-:S03]  /*45470*/  IADD3 R53, P2, R53, R4, RZ ;  /* 0x0000000435357210 */ /* 0x000fc60007f5e0ff */
[----:B------:R-:W3:Y:S01]  /*45480*/  LDL.LU R52, [R1+0x2050] ;  /* 0x0020500001347983 */ /* 0x000ee20000300800 */
[----:B------:R-:W-:-:S03]  /*45490*/  IADD3 R2, P3, R2, R4, RZ ;  /* 0x0000000402027210 */ /* 0x000fc60007f7e0ff */
[----:B------:R-:W-:Y:S04]  /*454a0*/  STL [R1+0x1ea8], R53 ;  /* 0x001ea83501007387 */ /* 0x000fe80000100800 */
[----:B------:R1:W-:Y:S02]  /*454b0*/  LDGSTS.E [R6+0x2e00], [R124.64], P1 ;  /* 0x02e000007c067fae */ /* 0x0003e40008921844 */
[----:B-1----:R-:W-:Y:S01]  /*454c0*/  MOV R124, R53 ;  /* 0x00000035007c7202 */ /* 0x002fe20000000f00 */
[----:B--2---:R-:W-:-:S05]  /*454d0*/  IMAD.X R56, R56, 0x1, R3, P2 ;  /* 0x0000000138387824 */ /* 0x004fca00010e0603 */
[----:B------:R1:W-:Y:S01]  /*454e0*/  STL [R1+0x1ea4], R56 ;  /* 0x001ea43801007387 */ /* 0x0003e20000100800 */
[----:B------:R-:W-:-:S03]  /*454f0*/  IMAD.X R7, R7, 0x1, R3, P3 ;  /* 0x0000000107077824 */ /* 0x000fc600018e0603 */
[----:B------:R-:W-:Y:S01]  /*45500*/  STL [R1+0x1eb0], R2 ;  /* 0x001eb00201007387 */ /* 0x000fe20000100800 */
[----:B------:R-:W-:-:S03]  /*45510*/  IMAD.MOV.U32 R125, RZ, RZ, R56 ;  /* 0x000000ffff7d7224 */ /* 0x000fc600078e0038 */
[----:B------:R2:W-:Y:S04]  /*45520*/  STL [R1+0x1eac], R7 ;  /* 0x001eac0701007387 */ /* 0x0005e80000100800 */
[----:B------:R-:W4:Y:S04]  /*45530*/  LDL.LU R59, [R1+0x2054] ;  /* 0x00205400013b7983 */ /* 0x000f280000300800 */
[----:B-1----:R-:W4:Y:S04]  /*45540*/  LDL.LU R56, [R1+0x2058] ;  /* 0x0020580001387983 */ /* 0x002f280000300800 */
[----:B------:R1:W-:Y:S04]  /*45550*/  LDGSTS.E [R6+0x2e80], [R124.64], P1 ;  /* 0x02e800007c067fae */ /* 0x0003e80008921844 */
[----:B------:R-:W4:Y:S01]  /*45560*/  LDL.LU R53, [R1+0x205c] ;  /* 0x00205c0001357983 */ /* 0x000f220000300800 */
[----:B-1----:R-:W-:-:S03]  /*45570*/  MOV R125, R7 ;  /* 0x00000007007d7202 */ /* 0x002fc60000000f00 */
[----:B--2---:R-:W2:Y:S01]  /*45580*/  LDL.LU R7, [R1+0x2060] ;  /* 0x0020600001077983 */ /* 0x004ea20000300800 */
[----:B------:R-:W-:Y:S01]  /*45590*/  ISETP.GT.AND P2, PT, R0, 0x9, PT ;  /* 0x000000090000780c */ /* 0x000fe20003f44270 */
[----:B------:R-:W-:-:S03]  /*455a0*/  IMAD.MOV.U32 R124, RZ, RZ, R2 ;  /* 0x000000ffff7c7224 */ /* 0x000fc600078e0002 */
[----:B------:R-:W-:Y:S02]  /*455b0*/  SEL R2, RZ, 0x4, !P2 ;  /* 0x00000004ff027807 */ /* 0x000fe40005000000 */
[----:B------:R1:W-:Y:S02]  /*455c0*/  LDGSTS.E [R6+0x2f00], [R124.64], P1 ;  /* 0x02f000007c067fae */ /* 0x0003e40008921844 */
[----:B------:R-:W-:Y:S02]  /*455d0*/  SEL R2, R2, RZ, !P0 ;  /* 0x000000ff02027207 */ /* 0x000fe40004000000 */
[----:B---3--:R-:W-:-:S05]  /*455e0*/  IADD3 R50, P3, R50, R4, RZ ;  /* 0x0000000432327210 */ /* 0x008fca0007f7e0ff */
[--C-:B------:R-:W-:Y:S01]  /*455f0*/  IMAD.X R60, R60, 0x1, R3.reuse, P3 ;  /* 0x000000013c3c7824 */ /* 0x100fe200018e0603 */
[----:B------:R-:W-:Y:S01]  /*45600*/  IADD3 R54, P4, R54, R4, RZ ;  /* 0x0000000436367210 */ /* 0x000fe20007f9e0ff */
[----:B------:R3:W-:Y:S01]  /*45610*/  STL [R1+0x1eb8], R50 ;  /* 0x001eb83201007387 */ /* 0x0007e20000100800 */
[----:B-1----:R-:W-:Y:S01]  /*45620*/  MOV R124, R50 ;  /* 0x00000032007c7202 */ /* 0x002fe20000000f00 */
[----:B------:R-:W-:Y:S02]  /*45630*/  IMAD.MOV.U32 R125, RZ, RZ, R60 ;  /* 0x000000ffff7d7224 */ /* 0x000fe400078e003c */
[----:B------:R-:W-:Y:S01]  /*45640*/  IMAD.X R55, R55, 0x1, R3, P4 ;  /* 0x0000000137377824 */ /* 0x000fe200020e0603 */
[----:B------:R-:W-:Y:S01]  /*45650*/  STL [R1+0x1eb4], R60 ;  /* 0x001eb43c01007387 */ /* 0x000fe20000100800 */
[----:B------:R-:W-:-:S03]  /*45660*/  ISETP.NE.U32.AND P2, PT, R2, RZ, PT ;  /* 0x000000ff0200720c */ /* 0x000fc60003f45070 */
[----:B------:R-:W-:Y:S04]  /*45670*/  STL [R1+0x2040], R54 ;  /* 0x0020403601007387 */ /* 0x000fe80000100800 */
[----:B---3--:R-:W3:Y:S04]  /*45680*/  LDL.LU R50, [R1+0x2068] ;  /* 0x0020680001327983 */ /* 0x008ee80000300800 */
[----:B------:R1:W-:Y:S04]  /*45690*/  STL [R1+0x203c], R55 ;  /* 0x00203c3701007387 */ /* 0x0003e80000100800 */
[----:B------:R1:W-:Y:S04]  /*456a0*/  LDGSTS.E [R6+0x2f80], [R124.64], P1 ;  /* 0x02f800007c067fae */ /* 0x0003e80008921844 */
[----:B------:R-:W3:Y:S01]  /*456b0*/  LDL.LU R2, [R1+0x2070] ;  /* 0x0020700001027983 */ /* 0x000ee20000300800 */
[----:B-1----:R-:W-:-:S03]  /*456c0*/  MOV R125, R55 ;  /* 0x00000037007d7202 */ /* 0x002fc60000000f00 */
[----:B------:R-:W3:Y:S01]  /*456d0*/  LDL.LU R55, [R1+0x2064] ;  /* 0x0020640001377983 */ /* 0x000ee20000300800 */
[----:B------:R-:W-:-:S03]  /*456e0*/  IMAD.MOV.U32 R124, RZ, RZ, R54 ;  /* 0x000000ffff7c7224 */ /* 0x000fc600078e0036 */
[----:B------:R-:W3:Y:S04]  /*456f0*/  LDL.LU R54, [R1+0x206c] ;  /* 0x00206c0001367983 */ /* 0x000ee80000300800 */
[----:B------:R1:W-:Y:S01]  /*45700*/  LDGSTS.E [R6+0x4800], [R124.64], P2 ;  /* 0x048000007c067fae */ /* 0x0003e20009121844 */
[----:B------:R-:W-:-:S05]  /*45710*/  IADD3 R51, P1, R51, R4, RZ ;  /* 0x0000000433337210 */ /* 0x000fca0007f3e0ff */
[--C-:B------:R-:W-:Y:S01]  /*45720*/  IMAD.X R58, R58, 0x1, R3.reuse, P1 ;  /* 0x000000013a3a7824 */ /* 0x100fe200008e0603 */
[----:B------:R-:W-:Y:S01]  /*45730*/  IADD3 R52, P3, R52, R4, RZ ;  /* 0x0000000434347210 */ /* 0x000fe20007f7e0ff */
[----:B------:R1:W-:Y:S02]  /*45740*/  STL [R1+0x2048], R51 ;  /* 0x0020483301007387 */ /* 0x0003e40000100800 */
[----:B-1----:R-:W-:Y:S02]  /*45750*/  MOV R124, R51 ;  /* 0x00000033007c7202 */ /* 0x002fe40000000f00 */
[----:B------:R-:W-:Y:S01]  /*45760*/  IMAD.X R57, R57, 0x1, R3, P3 ;  /* 0x0000000139397824 */ /* 0x000fe200018e0603 */
[----:B------:R1:W-:Y:S04]  /*45770*/  STL [R1+0x2044], R58 ;  /* 0x0020443a01007387 */ /* 0x0003e80000100800 */
[----:B------:R-:W-:Y:S04]  /*45780*/  STL [R1+0x2050], R52 ;  /* 0x0020503401007387 */ /* 0x000fe80000100800 */
[----:B------:R-:W3:Y:S01]  /*45790*/  LDL.LU R51, [R1+0x2078] ;  /* 0x0020780001337983 */ /* 0x000ee20000300800 */
[----:B------:R-:W-:-:S03]  /*457a0*/  IMAD.MOV.U32 R125, RZ, RZ, R58 ;  /* 0x000000ffff7d7224 */ /* 0x000fc600078e003a */
[----:B------:R1:W-:Y:S04]  /*457b0*/  STL [R1+0x204c], R57 ;  /* 0x00204c3901007387 */ /* 0x0003e80000100800 */
[----:B------:R-:W3:Y:S04]  /*457c0*/  LDL.LU R60, [R1+0x2080] ;  /* 0x00208000013c7983 */ /* 0x000ee80000300800 */
[----:B-1----:R-:W3:Y:S04]  /*457d0*/  LDL.LU R58, [R1+0x2074] ;  /* 0x00207400013a7983 */ /* 0x002ee80000300800 */
[----:B------:R-:W3:Y:S04]  /*457e0*/  LDL.LU R61, [R1+0x207c] ;  /* 0x00207c00013d7983 */ /* 0x000ee80000300800 */
[----:B------:R1:W-:Y:S02]  /*457f0*/  LDGSTS.E [R6+0x4880], [R124.64], P2 ;  /* 0x048800007c067fae */ /* 0x0003e40009121844 */
[----:B-1----:R-:W-:Y:S01]  /*45800*/  IMAD.MOV.U32 R124, RZ, RZ, R52 ;  /* 0x000000ffff7c7224 */ /* 0x002fe200078e0034 */
[----:B------:R-:W-:-:S02]  /*45810*/  MOV R125, R57 ;  /* 0x00000039007d7202 */ /* 0x000fc40000000f00 */
[----:B------:R-:W3:Y:S04]  /*45820*/  LDL.LU R57, [R1+0x2088] ;  /* 0x0020880001397983 */ /* 0x000ee80000300800 */
[----:B------:R-:W3:Y:S04]  /*45830*/  LDL.LU R52, [R1+0x2090] ;  /* 0x0020900001347983 */ /* 0x000ee80000300800 */
[----:B------:R1:W-:Y:S01]  /*45840*/  LDGSTS.E [R6+0x4900], [R124.64], P2 ;  /* 0x049000007c067fae */ /* 0x0003e20009121844 */
[----:B----4-:R-:W-:-:S05]  /*45850*/  IADD3 R56, P1, R56, R4, RZ ;  /* 0x0000000438387210 */ /* 0x010fca0007f3e0ff */
[----:B------:R-:W-:Y:S01]  /*45860*/  IMAD.X R59, R59, 0x1, R3, P1 ;  /* 0x000000013b3b7824 */ /* 0x000fe200008e0603 */
[----:B------:R-:W-:Y:S03]  /*45870*/  STL [R1+0x2058], R56 ;  /* 0x0020583801007387 */ /* 0x000fe60000100800 */
[----:B-1----:R-:W-:Y:S01]  /*45880*/  IMAD.MOV.U32 R125, RZ, RZ, R59 ;  /* 0x000000ffff7d7224 */ /* 0x002fe200078e003b */
[----:B------:R1:W-:Y:S01]  /*45890*/  STL [R1+0x2054], R59 ;  /* 0x0020543b01007387 */ /* 0x0003e20000100800 */
[----:B--2---:R-:W-:-:S05]  /*458a0*/  IADD3 R7, P3, R7, R4, RZ ;  /* 0x0000000407077210 */ /* 0x004fca0007f7e0ff */
[----:B------:R-:W-:Y:S01]  /*458b0*/  IMAD.X R53, R53, 0x1, R3, P3 ;  /* 0x0000000135357824 */ /* 0x000fe200018e0603 */
[----:B------:R-:W-:Y:S01]  /*458c0*/  STL [R1+0x2060], R7 ;  /* 0x0020600701007387 */ /* 0x000fe20000100800 */
[----:B------:R-:W-:-:S03]  /*458d0*/  MOV R124, R56 ;  /* 0x00000038007c7202 */ /* 0x000fc60000000f00 */
[----:B-1----:R-:W2:Y:S04]  /*458e0*/  LDL.LU R59, [R1+0x2084] ;  /* 0x00208400013b7983 */ /* 0x002ea80000300800 */
        /* <DEDUP_REMOVED lines=8> */
[----:B---3--:R-:W-:-:S05]  /*45970*/  IADD3 R50, P1, R50, R4, RZ ;  /* 0x0000000432327210 */ /* 0x008fca0007f3e0ff */
[----:B------:R-:W-:Y:S01]  /*45980*/  STL [R1+0x2068], R50 ;  /* 0x0020683201007387 */ /* 0x000fe20000100800 */
[----:B------:R-:W-:Y:S01]  /*45990*/  IADD3 R2, P3, R2, R4, RZ ;  /* 0x0000000402027210 */ /* 0x000fe20007f7e0ff */
[----:B------:R-:W-:-:S04]  /*459a0*/  IMAD.X R55, R55, 0x1, R3, P1 ;  /* 0x0000000137377824 */ /* 0x000fc800008e0603 */
[----:B------:R-:W-:Y:S01]  /*459b0*/  IMAD.X R54, R54, 0x1, R3, P3 ;  /* 0x0000000136367824 */ /* 0x000fe200018e0603 */
[----:B------:R3:W-:Y:S01]  /*459c0*/  STL [R1+0x2064], R55 ;  /* 0x0020643701007387 */ /* 0x0007e20000100800 */
[----:B-1----:R-:W-:-:S03]  /*459d0*/  IMAD.MOV.U32 R125, RZ, RZ, R55 ;  /* 0x000000ffff7d7224 */ /* 0x002fc600078e0037 */
[----:B------:R-:W-:Y:S01]  /*459e0*/  STL [R1+0x2070], R2 ;  /* 0x0020700201007387 */ /* 0x000fe20000100800 */
[----:B------:R-:W-:-:S03]  /*459f0*/  MOV R124, R50 ;  /* 0x00000032007c7202 */ /* 0x000fc60000000f00 */
[----:B---3--:R-:W3:Y:S04]  /*45a00*/  LDL.LU R55, [R1+0x2094] ;  /* 0x0020940001377983 */ /* 0x008ee80000300800 */
[----:B------:R1:W-:Y:S04]  /*45a10*/  STL [R1+0x206c], R54 ;  /* 0x00206c3601007387 */ /* 0x0003e80000100800 */
[----:B------:R-:W3:Y:S04]  /*45a20*/  LDL.LU R50, [R1+0x209c] ;  /* 0x00209c0001327983 */ /* 0x000ee80000300800 */
[----:B------:R1:W-:Y:S01]  /*45a30*/  LDGSTS.E [R6+0x4a80], [R124.64], P2 ;  /* 0x04a800007c067fae */ /* 0x0003e20009121844 */
[----:B------:R-:W-:Y:S01]  /*45a40*/  IADD3 R51, P1, R51, R4, RZ ;  /* 0x0000000433337210 */ /* 0x000fe20007f3e0ff */
[----:B-1----:R-:W-:Y:S01]  /*45a50*/  IMAD.MOV.U32 R124, RZ, RZ, R2 ;  /* 0x000000ffff7c7224 */ /* 0x002fe200078e0002 */
[----:B------:R-:W-:-:S02]  /*45a60*/  MOV R125, R54 ;  /* 0x00000036007d7202 */ /* 0x000fc40000000f00 */
[----:B------:R-:W-:Y:S01]  /*45a70*/  IADD3 R60, P3, R60, R4, RZ ;  /* 0x000000043c3c7210 */ /* 0x000fe20007f7e0ff */
[----:B------:R-:W3:Y:S01]  /*45a80*/  LDL.LU R54, [R1+0x20a8] ;  /* 0x0020a80001367983 */ /* 0x000ee20000300800 */
[----:B------:R-:W-:-:S03]  /*45a90*/  IMAD.X R58, R58, 0x1, R3, P1 ;  /* 0x000000013a3a7824 */ /* 0x000fc600008e0603 */
[----:B------:R-:W3:Y:S01]  /*45aa0*/  LDL.LU R2, [R1+0x20b0] ;  /* 0x0020b00001027983 */ /* 0x000ee20000300800 */
[----:B------:R-:W-:-:S03]  /*45ab0*/  IMAD.X R61, R61, 0x1, R3, P3 ;  /* 0x000000013d3d7824 */ /* 0x000fc600018e0603 */
[----:B------:R-:W-:Y:S04]  /*45ac0*/  STL [R1+0x2078], R51 ;  /* 0x0020783301007387 */ /* 0x000fe80000100800 */
[----:B------:R1:W-:Y:S04]  /*45ad0*/  LDGSTS.E [R6+0x4b00], [R124.64], P2 ;  /* 0x04b000007c067fae */ /* 0x0003e80009121844 */
[----:B------:R1:W-:Y:S04]  /*45ae0*/  STL [R1+0x2074], R58 ;  /* 0x0020743a01007387 */ /* 0x0003e80000100800 */
[----:B------:R2:W-:Y:S01]  /*45af0*/  STL [R1+0x2080], R60 ;  /* 0x0020803c01007387 */ /* 0x0005e20000100800 */
[----:B-1----:R-:W-:Y:S01]  /*45b00*/  MOV R124, R51 ;  /* 0x00000033007c7202 */ /* 0x002fe20000000f00 */
[----:B------:R-:W-:-:S02]  /*45b10*/  IMAD.MOV.U32 R125, RZ, RZ, R58 ;  /* 0x000000ffff7d7224 */ /* 0x000fc400078e003a */
[----:B------:R-:W3:Y:S01]  /*45b20*/  LDL.LU R58, [R1+0x20a4] ;  /* 0x0020a400013a7983 */ /* 0x000ee20000300800 */
[----:B------:R-:W-:-:S03]  /*45b30*/  IADD3 R57, P1, R57, R4, RZ ;  /* 0x0000000439397210 */ /* 0x000fc60007f3e0ff */
[----:B------:R-:W-:Y:S04]  /*45b40*/  STL [R1+0x207c], R61 ;  /* 0x00207c3d01007387 */ /* 0x000fe80000100800 */
[----:B------:R-:W3:Y:S01]  /*45b50*/  LDL.LU R51, [R1+0x20ac] ;  /* 0x0020ac0001337983 */ /* 0x000ee20000300800 */
[----:B------:R-:W-:-:S03]  /*45b60*/  IADD3 R52, P3, R52, R4, RZ ;  /* 0x0000000434347210 */ /* 0x000fc60007f7e0ff */
[----:B------:R1:W-:Y:S04]  /*45b70*/  LDGSTS.E [R6+0x4b80], [R124.64], P2 ;  /* 0x04b800007c067fae */ /* 0x0003e80009121844 */
[----:B------:R-:W-:Y:S01]  /*45b80*/  STL [R1+0x2088], R57 ;  /* 0x0020883901007387 */ /* 0x000fe20000100800 */
[----:B-1----:R-:W-:Y:S01]  /*45b90*/  IMAD.MOV.U32 R124, RZ, RZ, R60 ;  /* 0x000000ffff7c7224 */ /* 0x002fe200078e003c */
[----:B------:R-:W-:-:S05]  /*45ba0*/  MOV R125, R61 ;  /* 0x0000003d007d7202 */ /* 0x000fca0000000f00 */
[----:B------:R1:W-:Y:S02]  /*45bb0*/  LDGSTS.E [R6+0x4c00], [R124.64], P2 ;  /* 0x04c000007c067fae */ /* 0x0003e40009121844 */
[----:B-1----:R-:W-:Y:S01]  /*45bc0*/  MOV R124, R57 ;  /* 0x00000039007c7202 */ /* 0x002fe20000000f00 */
[----:B--2---:R-:W-:-:S04]  /*45bd0*/  IMAD.X R59, R59, 0x1, R3, P1 ;  /* 0x000000013b3b7824 */ /* 0x004fc800008e0603 */
[----:B------:R-:W-:Y:S01]  /*45be0*/  IMAD.MOV.U32 R125, RZ, RZ, R59 ;  /* 0x000000ffff7d7224 */ /* 0x000fe200078e003b */
[----:B------:R-:W-:Y:S01]  /*45bf0*/  STL [R1+0x2084], R59 ;  /* 0x0020843b01007387 */ /* 0x000fe20000100800 */
[----:B----4-:R-:W-:-:S03]  /*45c00*/  IMAD.X R56, R56, 0x1, R3, P3 ;  /* 0x0000000138387824 */ /* 0x010fc600018e0603 */
[----:B------:R-:W-:Y:S04]  /*45c10*/  STL [R1+0x2090], R52 ;  /* 0x0020903401007387 */ /* 0x000fe80000100800 */
[----:B------:R1:W-:Y:S04]  /*45c20*/  LDGSTS.E [R6+0x4c80], [R124.64], P2 ;  /* 0x04c800007c067fae */ /* 0x0003e80009121844 */
[----:B------:R2:W-:Y:S04]  /*45c30*/  STL [R1+0x208c], R56 ;  /* 0x00208c3801007387 */ /* 0x0005e80000100800 */
[----:B------:R-:W4:Y:S01]  /*45c40*/  LDL.LU R60, [R1+0x20b4] ;  /* 0x0020b400013c7983 */ /* 0x000f220000300800 */
[----:B-1----:R-:W-:-:S03]  /*45c50*/  MOV R125, R56 ;  /* 0x00000038007d7202 */ /* 0x002fc60000000f00 */
[----:B--2---:R-:W2:Y:S01]  /*45c60*/  LDL.LU R56, [R1+0x20b8] ;  /* 0x0020b80001387983 */ /* 0x004ea20000300800 */
[----:B------:R-:W-:-:S03]  /*45c70*/  IMAD.MOV.U32 R124, RZ, RZ, R52 ;  /* 0x000000ffff7c7224 */ /* 0x000fc600078e0034 */
        /* <DEDUP_REMOVED lines=15> */
[----:B---3--:R-:W-:-:S03]  /*45d70*/  MOV R125, R50 ;  /* 0x00000032007d7202 */ /* 0x008fc60000000f00 */
[----:B------:R-:W3:Y:S01]  /*45d80*/  LDL.LU R50, [R1+0x2248] ;  /* 0x0022480001327983 */ /* 0x000ee20000300800 */
[-C--:B------:R-:W-:Y:S01]  /*45d90*/  IADD3 R54, P1, R54, R4.reuse, RZ ;  /* 0x0000000436367210 */ /* 0x080fe20007f3e0ff */
[----:B------:R-:W-:Y:S02]  /*45da0*/  IMAD.MOV.U32 R124, RZ, RZ, R7 ;  /* 0x000000ffff7c7224 */ /* 0x000fe400078e0007 */
[----:B------:R-:W3:Y:S01]  /*45db0*/  LDL.LU R53, [R1+0x224c] ;  /* 0x00224c0001357983 */ /* 0x000ee20000300800 */
[----:B------:R-:W-:-:S03]  /*45dc0*/  IADD3 R2, P3, R2, R4, RZ ;  /* 0x0000000402027210 */ /* 0x000fc60007f7e0ff */
[----:B------:R-:W3:Y:S04]  /*45dd0*/  LDL.LU R7, [R1+0x2250] ;  /* 0x0022500001077983 */ /* 0x000ee80000300800 */
[----:B------:R-:W-:Y:S04]  /*45de0*/  STL [R1+0x20a8], R54 ;  /* 0x0020a83601007387 */ /* 0x000fe80000100800 */
[----:B------:R1:W-:Y:S01]  /*45df0*/  LDGSTS.E [R6+0x4e00], [R124.64], P2 ;  /* 0x04e000007c067fae */ /* 0x0003e20009121844 */
[----:B------:R-:W-:Y:S01]  /*45e00*/  IMAD.X R58, R58, 0x1, R3, P1 ;  /* 0x000000013a3a7824 */ /* 0x000fe200008e0603 */
[----:B-1----:R-:W-:-:S04]  /*45e10*/  MOV R124, R54 ;  /* 0x00000036007c7202 */ /* 0x002fc80000000f00 */
[----:B------:R1:W-:Y:S01]  /*45e20*/  STL [R1+0x20a4], R58 ;  /* 0x0020a43a01007387 */ /* 0x0003e20000100800 */
[----:B------:R-:W-:-:S03]  /*45e30*/  IMAD.X R51, R51, 0x1, R3, P3 ;  /* 0x0000000133337824 */ /* 0x000fc600018e0603 */
[----:B------:R-:W-:Y:S01]  /*45e40*/  STL [R1+0x20b0], R2 ;  /* 0x0020b00201007387 */ /* 0x000fe20000100800 */
[----:B------:R-:W-:-:S03]  /*45e50*/  IMAD.MOV.U32 R125, RZ, RZ, R58 ;  /* 0x000000ffff7d7224 */ /* 0x000fc600078e003a */
[----:B------:R1:W-:Y:S04]  /*45e60*/  STL [R1+0x20ac], R51 ;  /* 0x0020ac3301007387 */ /* 0x0003e80000100800 */
[----:B------:R-:W3:Y:S04]  /*45e70*/  LDL.LU R59, [R1+0x2254] ;  /* 0x00225400013b7983 */ /* 0x000ee80000300800 */
[----:B-1----:R-:W3:Y:S04]  /*45e80*/  LDL.LU R58, [R1+0x2258] ;  /* 0x00225800013a7983 */ /* 0x002ee80000300800 */
[----:B------:R1:W-:Y:S04]  /*45e90*/  LDGSTS.E [R6+0x4e80], [R124.64], P2 ;  /* 0x04e800007c067fae */ /* 0x0003e80009121844 */
[----:B------:R-:W3:Y:S01]  /*45ea0*/  LDL.LU R54, [R1+0x225c] ;  /* 0x00225c0001367983 */ /* 0x000ee20000300800 */
[----:B------:R-:W-:-:S02]  /*45eb0*/  ISETP.GT.AND P1, PT, R0, 0xd, PT ;  /* 0x0000000d0000780c */ /* 0x000fc40003f24270 */
[----:B-1----:R-:W-:Y:S02]  /*45ec0*/  MOV R125, R51 ;  /* 0x00000033007d7202 */ /* 0x002fe40000000f00 */
[----:B------:R-:W3:Y:S01]  /*45ed0*/  LDL.LU R51, [R1+0x2260] ;  /* 0x0022600001337983 */ /* 0x000ee20000300800 */
[----:B------:R-:W-:Y:S01]  /*45ee0*/  IMAD.MOV.U32 R124, RZ, RZ, R2 ;  /* 0x000000ffff7c7224 */ /* 0x000fe200078e0002 */
[----:B------:R-:W-:-:S04]  /*45ef0*/  SEL R2, RZ, 0x4, !P1 ;  /* 0x00000004ff027807 */ /* 0x000fc80004800000 */
[----:B------:R1:W-:Y:S01]  /*45f00*/  LDGSTS.E [R6+0x4f00], [R124.64], P2 ;  /* 0x04f000007c067fae */ /* 0x0003e20009121844 */
[----:B------:R-:W-:-:S04]  /*45f10*/  SEL R2, R2, RZ, !P0 ;  /* 0x000000ff02027207 */ /* 0x000fc80004000000 */
[----:B------:R-:W-:Y:S02]  /*45f20*/  ISETP.NE.U32.AND P1, PT, R2, RZ, PT ;  /* 0x000000ff0200720c */ /* 0x000fe40003f25070 */
[----:B--2---:R-:W-:-:S05]  /*45f30*/  IADD3 R56, P3, R56, R4, RZ ;  /* 0x0000000438387210 */ /* 0x004fca0007f7e0ff */
[--C-:B----4-:R-:W-:Y:S01]  /*45f40*/  IMAD.X R60, R60, 0x1, R3.reuse, P3 ;  /* 0x000000013c3c7824 */ /* 0x110fe200018e0603 */
[----:B------:R-:W-:Y:S01]  /*45f50*/  IADD3 R52, P4, R52, R4, RZ ;  /* 0x0000000434347210 */ /* 0x000fe20007f9e0ff */
[----:B------:R2:W-:Y:S01]  /*45f60*/  STL [R1+0x20b8], R56 ;  /* 0x0020b83801007387 */ /* 0x0005e20000100800 */
[----:B-1----:R-:W-:Y:S01]  /*45f70*/  MOV R124, R56 ;  /* 0x00000038007c7202 */ /* 0x002fe20000000f00 */
[----:B------:R-:W-:Y:S02]  /*45f80*/  IMAD.MOV.U32 R125, RZ, RZ, R60 ;  /* 0x000000ffff7d7224 */ /* 0x000fe400078e003c */
[----:B------:R-:W-:Y:S01]  /*45f90*/  IMAD.X R57, R57, 0x1, R3, P4 ;  /* 0x0000000139397824 */ /* 0x000fe200020e0603 */
[----:B------:R-:W-:Y:S04]  /*45fa0*/  STL [R1+0x20b4], R60 ;  /* 0x0020b43c01007387 */ /* 0x000fe80000100800 */
[----:B------:R-:W-:Y:S04]  /*45fb0*/  STL [R1+0x2240], R52 ;  /* 0x0022403401007387 */ /* 0x000fe80000100800 */
[----:B--2---:R-:W2:Y:S04]  /*45fc0*/  LDL.LU R56, [R1+0x2268] ;  /* 0x0022680001387983 */ /* 0x004ea80000300800 */
[----:B------:R1:W-:Y:S04]  /*45fd0*/  STL [R1+0x223c], R57 ;  /* 0x00223c3901007387 */ /* 0x0003e80000100800 */
[----:B------:R4:W-:Y:S04]  /*45fe0*/  LDGSTS.E [R6+0x4f80], [R124.64], P2 ;  /* 0x04f800007c067fae */ /* 0x0009e80009121844 */
[----:B------:R-:W2:Y:S01]  /*45ff0*/  LDL.LU R2, [R1+0x2270] ;  /* 0x0022700001027983 */ /* 0x000ea20000300800 */
[----:B----4-:R-:W-:-:S03]  /*46000*/  MOV R125, R57 ;  /* 0x00000039007d7202 */ /* 0x010fc60000000f00 */
[----:B-1----:R-:W4:Y:S01]  /*46010*/  LDL.LU R57, [R1+0x2264] ;  /* 0x0022640001397983 */ /* 0x002f220000300800 */
[----:B------:R-:W-:-:S03]  /*46020*/  IMAD.MOV.U32 R124, RZ, RZ, R52 ;  /* 0x000000ffff7c7224 */ /* 0x000fc600078e0034 */
[----:B------:R-:W4:Y:S04]  /*46030*/  LDL.LU R52, [R1+0x226c] ;  /* 0x00226c0001347983 */ /* 0x000f280000300800 */
[----:B------:R1:W-:Y:S01]  /*46040*/  LDGSTS.E [R6+0x6800], [R124.64], P1 ;  /* 0x068000007c067fae */ /* 0x0003e20008921844 */
[----:B---3--:R-:W-:-:S05]  /*46050*/  IADD3 R50, P2, R50, R4, RZ ;  /* 0x0000000432327210 */ /* 0x008fca0007f5e0ff */
[----:B------:R-:W-:Y:S01]  /*46060*/  IMAD.X R55, R55, 0x1, R3, P2 ;  /* 0x0000000137377824 */ /* 0x000fe200010e0603 */
[----:B------:R-:W-:Y:S01]  /*46070*/  IADD3 R7, P3, R7, R4, RZ ;  /* 0x0000000407077210 */ /* 0x000fe20007f7e0ff */
[----:B------:R3:W-:Y:S01]  /*46080*/  STL [R1+0x2248], R50 ;  /* 0x0022483201007387 */ /* 0x0007e20000100800 */
[----:B-1----:R-:W-:-:S03]  /*46090*/  MOV R124, R50 ;  /* 0x00000032007c7202 */ /* 0x002fc60000000f00 */
[----:B------:R-:W-:Y:S01]  /*460a0*/  IMAD.X R53, R53, 0x1, R3, P3 ;  /* 0x0000000135357824 */ /* 0x000fe200018e0603 */
[----:B------:R1:W-:Y:S01]  /*460b0*/  STL [R1+0x2244], R55 ;  /* 0x0022443701007387 */ /* 0x0003e20000100800 */
[----:B------:R-:W-:-:S03]  /*460c0*/  IMAD.MOV.U32 R125, RZ, RZ, R55 ;  /* 0x000000ffff7d7224 */ /* 0x000fc600078e0037 */
[----:B------:R-:W-:Y:S04]  /*460d0*/  STL [R1+0x2250], R7 ;  /* 0x0022500701007387 */ /* 0x000fe80000100800 */
[----:B---3--:R-:W3:Y:S04]  /*460e0*/  LDL.LU R50, [R1+0x2278] ;  /* 0x0022780001327983 */ /* 0x008ee80000300800 */
[----:B------:R1:W-:Y:S04]  /*460f0*/  STL [R1+0x224c], R53 ;  /* 0x00224c3501007387 */ /* 0x0003e80000100800 */
[----:B------:R-:W3:Y:S04]  /*46100*/  LDL.LU R60, [R1+0x2280] ;  /* 0x00228000013c7983 */ /* 0x000ee80000300800 */
[----:B-1----:R-:W3:Y:S04]  /*46110*/  LDL.LU R55, [R1+0x2274] ;  /* 0x0022740001377983 */ /* 0x002ee80000300800 */
[----:B------:R1:W-:Y:S04]  /*46120*/  LDGSTS.E [R6+0x6880], [R124.64], P1 ;  /* 0x068800007c067fae */ /* 0x0003e80008921844 */
[----:B------:R-:W3:Y:S01]  /*46130*/  LDL.LU R61, [R1+0x227c] ;  /* 0x00227c00013d7983 */ /* 0x000ee20000300800 */
[----:B------:R-:W-:Y:S01]  /*46140*/  IADD3 R58, P2, R58, R4, RZ ;  /* 0x000000043a3a7210 */ /* 0x000fe20007f5e0ff */
[----:B-1----:R-:W-:Y:S01]  /*46150*/  IMAD.MOV.U32 R124, RZ, RZ, R7 ;  /* 0x000000ffff7c7224 */ /* 0x002fe200078e0007 */
[----:B------:R-:W-:-:S02]  /*46160*/  MOV R125, R53 ;  /* 0x00000035007d7202 */ /* 0x000fc40000000f00 */
[----:B------:R-:W3:Y:S01]  /*46170*/  LDL.LU R53, [R1+0x2288] ;  /* 0x0022880001357983 */ /* 0x000ee20000300800 */
[----:B------:R-:W-:-:S03]  /*46180*/  IMAD.X R59, R59, 0x1, R3, P2 ;  /* 0x000000013b3b7824 */ /* 0x000fc600010e0603 */
[----:B------:R-:W3:Y:S04]  /*46190*/  LDL.LU R7, [R1+0x2290] ;  /* 0x0022900001077983 */ /* 0x000ee80000300800 */
[----:B------:R-:W-:Y:S04]  /*461a0*/  STL [R1+0x2258], R58 ;  /* 0x0022583a01007387 */ /* 0x000fe80000100800 */
[----:B------:R1:W-:Y:S01]  /*461b0*/  LDGSTS.E [R6+0x6900], [R124.64], P1 ;  /* 0x069000007c067fae */ /* 0x0003e20008921844 */
[----:B------:R-:W-:-:S03]  /*461c0*/  IADD3 R51, P3, R51, R4, RZ ;  /* 0x0000000433337210 */ /* 0x000fc60007f7e0ff */
[----:B------:R1:W-:Y:S02]  /*461d0*/  STL [R1+0x2254], R59 ;  /* 0x0022543b01007387 */ /* 0x0003e40000100800 */
[----:B------:R-:W-:Y:S02]  /*461e0*/  IMAD.X R54, R54, 0x1, R3, P3 ;  /* 0x0000000136367824 */ /* 0x000fe400018e0603 */
[----:B------:R1:W-:Y:S02]  /*461f0*/  STL [R1+0x2260], R51 ;  /* 0x0022603301007387 */ /* 0x0003e40000100800 */
[----:B-1----:R-:W-:Y:S02]  /*46200*/  IMAD.MOV.U32 R125, RZ, RZ, R59 ;  /* 0x000000ffff7d7224 */ /* 0x002fe400078e003b */
[----:B------:R-:W3:Y:S01]  /*46210*/  LDL.LU R59, [R1+0x2284] ;  /* 0x00228400013b7983 */ /* 0x000ee20000300800 */
[----:B------:R-:W-:-:S03]  /*46220*/  MOV R124, R58 ;  /* 0x0000003a007c7202 */ /* 0x000fc60000000f00 */
[----:B------:R1:W-:Y:S04]  /*46230*/  STL [R1+0x225c], R54 ;  /* 0x00225c3601007387 */ /* 0x0003e80000100800 */
[----:B------:R-:W3:Y:S04]  /*46240*/  LDL.LU R58, [R1+0x228c] ;  /* 0x00228c00013a7983 */ /* 0x000ee80000300800 */
[----:B------:R1:W-:Y:S02]  /*46250*/  LDGSTS.E [R6+0x6980], [R124.64], P1 ;  /* 0x069800007c067fae */ /* 0x0003e40008921844 */
[----:B-1----:R-:W-:Y:S01]  /*46260*/  IMAD.MOV.U32 R124, RZ, RZ, R51 ;  /* 0x000000ffff7c7224 */ /* 0x002fe200078e0033 */
[----:B------:R-:W-:Y:S01]  /*46270*/  MOV R125, R54 ;  /* 0x00000036007d7202 */ /* 0x000fe20000000f00 */
[----:B------:R-:W3:Y:S04]  /*46280*/  LDL.LU R51, [R1+0x2298] ;  /* 0x0022980001337983 */ /* 0x000ee80000300800 */
[----:B------:R-:W3:Y:S04]  /*46290*/  LDL.LU R54, [R1+0x22a0] ;  /* 0x0022a00001367983 */ /* 0x000ee80000300800 */
[----:B------:R1:W-:Y:S01]  /*462a0*/  LDGSTS.E [R6+0x6a00], [R124.64], P1 ;  /* 0x06a000007c067fae */ /* 0x0003e20008921844 */
[----:B--2---:R-:W-:-:S05]  /*462b0*/  IADD3 R56, P2, R56, R4, RZ ;  /* 0x0000000438387210 */ /* 0x004fca0007f5e0ff */
[----:B------:R-:W-:Y:S01]  /*462c0*/  STL [R1+0x2268], R56 ;  /* 0x0022683801007387 */ /* 0x000fe20000100800 */
[----:B------:R-:W-:Y:S01]  /*462d0*/  IADD3 R2, P3, R2, R4, RZ ;  /* 0x0000000402027210 */ /* 0x000fe20007f7e0ff */
[----:B----4-:R-:W-:-:S04]  /*462e0*/  IMAD.X R57, R57, 0x1, R3, P2 ;  /* 0x0000000139397824 */ /* 0x010fc800010e0603 */
[----:B-1----:R-:W-:Y:S01]  /*462f0*/  IMAD.MOV.U32 R125, RZ, RZ, R57 ;  /* 0x000000ffff7d7224 */ /* 0x002fe200078e0039 */
[----:B------:R1:W-:Y:S01]  /*46300*/  STL [R1+0x2264], R57 ;  /* 0x0022643901007387 */ /* 0x0003e20000100800 */
[----:B------:R-:W-:-:S03]  /*46310*/  IMAD.X R52, R52, 0x1, R3, P3 ;  /* 0x0000000134347824 */ /* 0x000fc600018e0603 */
        /* <DEDUP_REMOVED lines=9> */
[----:B------:R1:W-:Y:S04]  /*463b0*/  LDGSTS.E [R6+0x6b00], [R124.64], P1 ;  /* 0x06b000007c067fae */ /* 0x0003e80008921844 */
[----:B------:R-:W4:Y:S01]  /*463c0*/  LDL.LU R2, [R1+0x22b0] ;  /* 0x0022b00001027983 */ /* 0x000f220000300800 */
[-C--:B---3--:R-:W-:Y:S02]  /*463d0*/  IADD3 R50, P2, R50, R4.reuse, RZ ;  /* 0x0000000432327210 */ /* 0x088fe40007f5e0ff */
[----:B------:R-:W-:-:S03]  /*463e0*/  IADD3 R60, P3, R60, R4, RZ ;  /* 0x000000043c3c7210 */ /* 0x000fc60007f7e0ff */
[----:B------:R-:W-:Y:S01]  /*463f0*/  IMAD.X R55, R55, 0x1, R3, P2 ;  /* 0x0000000137377824 */ /* 0x000fe200010e0603 */
[----:B-1----:R-:W-:-:S03]  /*46400*/  MOV R124, R50 ;  /* 0x00000032007c7202 */ /* 0x002fc60000000f00 */
[----:B------:R-:W-:Y:S01]  /*46410*/  IMAD.MOV.U32 R125, RZ, RZ, R55 ;  /* 0x000000ffff7d7224 */ /* 0x000fe200078e0037 */
[----:B------:R-:W-:Y:S01]  /*46420*/  STL [R1+0x2278], R50 ;  /* 0x0022783201007387 */ /* 0x000fe20000100800 */
[----:B------:R-:W-:-:S03]  /*46430*/  IMAD.X R61, R61, 0x1, R3, P3 ;  /* 0x000000013d3d7824 */ /* 0x000fc600018e0603 */
[----:B------:R1:W-:Y:S04]  /*46440*/  STL [R1+0x2274], R55 ;  /* 0x0022743701007387 */ /* 0x0003e80000100800 */
[----:B------:R3:W-:Y:S01]  /*46450*/  LDGSTS.E [R6+0x6b80], [R124.64], P1 ;  /* 0x06b800007c067fae */ /* 0x0007e20008921844 */
[----:B------:R-:W-:-:S03]  /*46460*/  IADD3 R53, P2, R53, R4, RZ ;  /* 0x0000000435357210 */ /* 0x000fc60007f5e0ff */
[----:B------:R-:W-:Y:S01]  /*46470*/  STL [R1+0x2280], R60 ;  /* 0x0022803c01007387 */ /* 0x000fe20000100800 */
[----:B------:R-:W-:-:S03]  /*46480*/  IADD3 R7, P3, R7, R4, RZ ;  /* 0x0000000407077210 */ /* 0x000fc60007f7e0ff */
[----:B-1----:R-:W4:Y:S01]  /*46490*/  LDL.LU R55, [R1+0x22a4] ;  /* 0x0022a40001377983 */ /* 0x002f220000300800 */
[----:B---3--:R-:W-:Y:S01]  /*464a0*/  IMAD.MOV.U32 R124, RZ, RZ, R60 ;  /* 0x000000ffff7c7224 */ /* 0x008fe200078e003c */
[----:B------:R-:W-:Y:S02]  /*464b0*/  MOV R125, R61 ;  /* 0x0000003d007d7202 */ /* 0x000fe40000000f00 */
[----:B------:R-:W-:Y:S04]  /*464c0*/  STL [R1+0x227c], R61 ;  /* 0x00227c3d01007387 */ /* 0x000fe80000100800 */
[----:B------:R-:W3:Y:S04]  /*464d0*/  LDL.LU R50, [R1+0x22ac] ;  /* 0x0022ac0001327983 */ /* 0x000ee80000300800 */
[----:B------:R1:W-:Y:S04]  /*464e0*/  STL [R1+0x2288], R53 ;  /* 0x0022883501007387 */ /* 0x0003e80000100800 */
[----:B------:R1:W-:Y:S01]  /*464f0*/  LDGSTS.E [R6+0x6c00], [R124.64], P1 ;  /* 0x06c000007c067fae */ /* 0x0003e20008921844 */
[----:B------:R-:W-:-:S05]  /*46500*/  IMAD.X R59, R59, 0x1, R3, P2 ;  /* 0x000000013b3b7824 */ /* 0x000fca00010e0603 */
[----:B------:R-:W-:Y:S01]  /*46510*/  STL [R1+0x2284], R59 ;  /* 0x0022843b01007387 */ /* 0x000fe20000100800 */
[----:B-1----:R-:W-:Y:S01]  /*46520*/  MOV R124, R53 ;  /* 0x00000035007c7202 */ /* 0x002fe20000000f00 */
[----:B------:R-:W-:Y:S02]  /*46530*/  IMAD.X R58, R58, 0x1, R3, P3 ;  /* 0x000000013a3a7824 */ /* 0x000fe400018e0603 */
[----:B------:R-:W-:Y:S04]  /*46540*/  STL [R1+0x2290], R7 ;  /* 0x0022900701007387 */ /* 0x000fe80000100800 */
[----:B------:R-:W3:Y:S04]  /*46550*/  LDL.LU R53, [R1+0x22b8] ;  /* 0x0022b80001357983 */ /* 0x000ee80000300800 */
[----:B------:R1:W-:Y:S04]  /*46560*/  STL [R1+0x228c], R58 ;  /* 0x00228c3a01007387 */ /* 0x0003e80000100800 */
[----:B------:R-:W3:Y:S01]  /*46570*/  LDL.LU R60, [R1+0x22b4] ;  /* 0x0022b400013c7983 */ /* 0x000ee20000300800 */
[----:B------:R-:W-:Y:S01]  /*46580*/  IMAD.MOV.U32 R125, RZ, RZ, R59 ;  /* 0x000000ffff7d7224 */ /* 0x000fe200078e003b */
[----:B------:R-:W-:-:S04]  /*46590*/  IADD3 R51, P2, R51, R4, RZ ;  /* 0x0000000433337210 */ /* 0x000fc80007f5e0ff */
[----:B------:R1:W-:Y:S01]  /*465a0*/  LDGSTS.E [R6+0x6c80], [R124.64], P1 ;  /* 0x06c800007c067fae */ /* 0x0003e20008921844 */
[----:B------:R-:W-:Y:S02]  /*465b0*/  IADD3 R54, P3, R54, R4, RZ ;  /* 0x0000000436367210 */ /* 0x000fe40007f7e0ff */
[----:B-1----:R-:W-:Y:S01]  /*465c0*/  MOV R125, R58 ;  /* 0x0000003a007d7202 */ /* 0x002fe20000000f00 */
[----:B------:R-:W-:Y:S01]  /*465d0*/  IMAD.MOV.U32 R124, RZ, RZ, R7 ;  /* 0x000000ffff7c7224 */ /* 0x000fe200078e0007 */
[----:B------:R-:W3:Y:S04]  /*465e0*/  LDL.LU R58, [R1+0x2440] ;  /* 0x00244000013a7983 */ /* 0x000ee80000300800 */
[----:B------:R-:W3:Y:S04]  /*465f0*/  LDL.LU R7, [R1+0x2448] ;  /* 0x0024480001077983 */ /* 0x000ee80000300800 */
[----:B------:R1:W-:Y:S04]  /*46600*/  STL [R1+0x2298], R51 ;  /* 0x0022983301007387 */ /* 0x0003e80000100800 */
[----:B------:R1:W-:Y:S02]  /*46610*/  LDGSTS.E [R6+0x6d00], [R124.64], P1 ;  /* 0x06d000007c067fae */ /* 0x0003e40008921844 */
[----:B-1----:R-:W-:Y:S01]  /*46620*/  MOV R124, R51 ;  /* 0x00000033007c7202 */ /* 0x002fe20000000f00 */
[----:B--2---:R-:W-:-:S05]  /*46630*/  IMAD.X R57, R57, 0x1, R3, P2 ;  /* 0x0000000139397824 */ /* 0x004fca00010e0603 */
[----:B------:R-:W-:Y:S01]  /*46640*/  STL [R1+0x2294], R57 ;  /* 0x0022943901007387 */ /* 0x000fe20000100800 */
[----:B----4-:R-:W-:-:S03]  /*46650*/  IMAD.X R56, R56, 0x1, R3, P3 ;  /* 0x0000000138387824 */ /* 0x010fc600018e0603 */
[----:B------:R-:W-:Y:S04]  /*46660*/  STL [R1+0x22a0], R54 ;  /* 0x0022a03601007387 */ /* 0x000fe80000100800 */
[----:B------:R-:W2:Y:S04]  /*46670*/  LDL.LU R59, [R1+0x243c] ;  /* 0x00243c00013b7983 */ /* 0x000ea80000300800 */
[----:B------:R1:W-:Y:S04]  /*46680*/  STL [R1+0x229c], R56 ;  /* 0x00229c3801007387 */ /* 0x0003e80000100800 */
[----:B------:R-:W4:Y:S01]  /*46690*/  LDL.LU R51, [R1+0x2444] ;  /* 0x0024440001337983 */ /* 0x000f220000300800 */
[----:B------:R-:W-:Y:S01]  /*466a0*/  IMAD.MOV.U32 R125, RZ, RZ, R57 ;  /* 0x000000ffff7d7224 */ /* 0x000fe200078e0039 */
[----:B------:R-:W-:-:S04]  /*466b0*/  IADD3 R52, P2, R52, R4, RZ ;  /* 0x0000000434347210 */ /* 0x000fc80007f5e0ff */
[----:B------:R1:W-:Y:S01]  /*466c0*/  LDGSTS.E [R6+0x6d80], [R124.64], P1 ;  /* 0x06d800007c067fae */ /* 0x0003e20008921844 */
[----:B------:R-:W-:Y:S01]  /*466d0*/  IADD3 R2, P3, R2, R4, RZ ;  /* 0x0000000402027210 */ /* 0x000fe20007f7e0ff */
[----:B-1----:R-:W-:Y:S01]  /*466e0*/  IMAD.MOV.U32 R124, RZ, RZ, R54 ;  /* 0x000000ffff7c7224 */ /* 0x002fe200078e0036 */
[----:B------:R-:W-:Y:S02]  /*466f0*/  MOV R125, R56 ;  /* 0x00000038007d7202 */ /* 0x000fe40000000f00 */
[----:B------:R-:W4:Y:S04]  /*46700*/  LDL.LU R56, [R1+0x2450] ;  /* 0x0024500001387983 */ /* 0x000f280000300800 */
[----:B------:R1:W-:Y:S04]  /*46710*/  LDGSTS.E [R6+0x6e00], [R124.64], P1 ;  /* 0x06e000007c067fae */ /* 0x0003e80008921844 */
[----:B------:R-:W4:Y:S01]  /*46720*/  LDL.LU R54, [R1+0x2458] ;  /* 0x0024580001367983 */ /* 0x000f220000300800 */
[----:B-1----:R-:W-:-:S03]  /*46730*/  MOV R124, R52 ;  /* 0x00000034007c7202 */ /* 0x002fc60000000f00 */
[----:B------:R-:W-:Y:S01]  /*46740*/  STL [R1+0x22a8], R52 ;  /* 0x0022a83401007387 */ /* 0x000fe20000100800 */
[----:B------:R-:W-:-:S04]  /*46750*/  IMAD.X R55, R55, 0x1, R3, P2 ;  /* 0x0000000137377824 */ /* 0x000fc800010e0603 */
[----:B------:R-:W-:Y:S02]  /*46760*/  IMAD.MOV.U32 R125, RZ, RZ, R55 ;  /* 0x000000ffff7d7224 */ /* 0x000fe400078e0037 */
[----:B---3--:R-:W-:-:S03]  /*46770*/  IMAD.X R50, R50, 0x1, R3, P3 ;  /* 0x0000000132327824 */ /* 0x008fc600018e0603 */
[----:B------:R1:W-:Y:S01]  /*46780*/  LDGSTS.E [R6+0x6e80], [R124.64], P1 ;  /* 0x06e800007c067fae */ /* 0x0003e20008921844 */
[----:B------:R-:W-:-:S03]  /*46790*/  ISETP.GT.AND P2, PT, R0, 0x11, PT ;  /* 0x000000110000780c */ /* 0x000fc60003f44270 */
[----:B------:R-:W-:Y:S04]  /*467a0*/  STL [R1+0x22a4], R55 ;  /* 0x0022a43701007387 */ /* 0x000fe80000100800 */
[----:B------:R3:W-:Y:S01]  /*467b0*/  STL [R1+0x22b0], R2 ;  /* 0x0022b00201007387 */ /* 0x0007e20000100800 */
[----:B-1----:R-:W-:Y:S01]  /*467c0*/  IMAD.MOV.U32 R124, RZ, RZ, R2 ;  /* 0x000000ffff7c7224 */ /* 0x002fe200078e0002 */
[----:B------:R-:W-:Y:S02]  /*467d0*/  MOV R125, R50 ;  /* 0x00000032007d7202 */ /* 0x000fe40000000f00 */
[----:B------:R-:W4:Y:S04]  /*467e0*/  LDL.LU R57, [R1+0x244c] ;  /* 0x00244c0001397983 */ /* 0x000f280000300800 */
[----:B------:R1:W-:Y:S01]  /*467f0*/  LDGSTS.E [R6+0x6f00], [R124.64], P1 ;  /* 0x06f000007c067fae */ /* 0x0003e20008921844 */
[----:B------:R-:W-:-:S02]  /*46800*/  IADD3 R53, P3, R53, R4, RZ ;  /* 0x0000000435357210 */ /* 0x000fc40007f7e0ff */
[----:B---3--:R-:W-:-:S03]  /*46810*/  SEL R2, RZ, 0x4, !P2 ;  /* 0x00000004ff027807 */ /* 0x008fc60005000000 */
[----:B------:R-:W-:Y:S02]  /*46820*/  IMAD.X R60, R60, 0x1, R3, P3 ;  /* 0x000000013c3c7824 */ /* 0x000fe400018e0603 */
[----:B-1----:R-:W-:-:S03]  /*46830*/  IMAD.MOV.U32 R124, RZ, RZ, R53 ;  /* 0x000000ffff7c7224 */ /* 0x002fc600078e0035 */
[----:B------:R-:W-:Y:S01]  /*46840*/  MOV R125, R60 ;  /* 0x0000003c007d7202 */ /* 0x000fe20000000f00 */
[----:B------:R1:W-:Y:S01]  /*46850*/  STL [R1+0x22ac], R50 ;  /* 0x0022ac3201007387 */ /* 0x0003e20000100800 */
[----:B------:R-:W-:-:S03]  /*46860*/  SEL R2, R2, RZ, !P0 ;  /* 0x000000ff02027207 */ /* 0x000fc60004000000 */
[----:B------:R-:W3:Y:S01]  /*46870*/  LDL.LU R55, [R1+0x2454] ;  /* 0x0024540001377983 */ /* 0x000ee20000300800 */
[----:B------:R-:W-:-:S03]  /*46880*/  ISETP.NE.U32.AND P2, PT, R2, RZ, PT ;  /* 0x000000ff0200720c */ /* 0x000fc60003f45070 */
[----:B------:R1:W-:Y:S04]  /*46890*/  LDGSTS.E [R6+0x6f80], [R124.64], P1 ;  /* 0x06f800007c067fae */ /* 0x0003e80008921844 */
[----:B------:R-:W3:Y:S01]  /*468a0*/  LDL.LU R52, [R1+0x2460] ;  /* 0x0024600001347983 */ /* 0x000ee20000300800 */
[----:B------:R-:W-:-:S03]  /*468b0*/  IADD3 R58, P1, R58, R4, RZ ;  /* 0x000000043a3a7210 */ /* 0x000fc60007f3e0ff */
[----:B-1----:R-:W3:Y:S01]  /*468c0*/  LDL.LU R50, [R1+0x2468] ;  /* 0x0024680001327983 */ /* 0x002ee20000300800 */
[----:B------:R-:W-:-:S03]  /*468d0*/  IADD3 R7, P3, R7, R4, RZ ;  /* 0x0000000407077210 */ /* 0x000fc60007f7e0ff */
[----:B------:R1:W-:Y:S01]  /*468e0*/  STL [R1+0x22b8], R53 ;  /* 0x0022b83501007387 */ /* 0x0003e20000100800 */
[----:B------:R-:W-:-:S03]  /*468f0*/  MOV R124, R58 ;  /* 0x0000003a007c7202 */ /* 0x000fc60000000f00 */
[----:B------:R-:W-:Y:S04]  /*46900*/  STL [R1+0x22b4], R60 ;  /* 0x0022b43c01007387 */ /* 0x000fe80000100800 */
[----:B-1----:R-:W3:Y:S04]  /*46910*/  LDL.LU R53, [R1+0x245c] ;  /* 0x00245c0001357983 */ /* 0x002ee80000300800 */
[----:B------:R-:W3:Y:S04]  /*46920*/  LDL.LU R2, [R1+0x2464] ;  /* 0x0024640001027983 */ /* 0x000ee80000300800 */
[----:B------:R-:W-:Y:S01]  /*46930*/  STL [R1+0x2440], R58 ;  /* 0x0024403a01007387 */ /* 0x000fe20000100800 */
[----:B--2---:R-:W-:-:S04]  /*46940*/  IMAD.X R59, R59, 0x1, R3, P1 ;  /* 0x000000013b3b7824 */ /* 0x004fc800008e0603 */
[----:B------:R-:W-:Y:S01]  /*46950*/  IMAD.MOV.U32 R125, RZ, RZ, R59 ;  /* 0x000000ffff7d7224 */ /* 0x000fe200078e003b */
[----:B------:R-:W-:Y:S01]  /*46960*/  STL [R1+0x243c], R59 ;  /* 0x00243c3b01007387 */ /* 0x000fe20000100800 */
[----:B----4-:R-:W-:-:S03]  /*46970*/  IMAD.X R51, R51, 0x1, R3, P3 ;  /* 0x0000000133337824 */ /* 0x010fc600018e0603 */
[----:B------:R-:W-:Y:S04]  /*46980*/  STL [R1+0x2448], R7 ;  /* 0x0024480701007387 */ /* 0x000fe80000100800 */
[----:B------:R1:W-:Y:S04]  /*46990*/  LDGSTS.E [R6+0x8800], [R124.64], P2 ;  /* 0x088000007c067fae */ /* 0x0003e80009121844 */
[----:B------:R2:W-:Y:S01]  /*469a0*/  STL [R1+0x2444], R51 ;  /* 0x0024443301007387 */ /* 0x0005e20000100800 */
[----:B-1----:R-:W-:Y:S01]  /*469b0*/  MOV R125, R51 ;  /* 0x00000033007d7202 */ /* 0x002fe20000000f00 */
[----:B------:R-:W-:-:S02]  /*469c0*/  IMAD.MOV.U32 R124, RZ, RZ, R7 ;  /* 0x000000ffff7c7224 */ /* 0x000fc400078e0007 */
[----:B--2---:R-:W2:Y:S04]  /*469d0*/  LDL.LU R51, [R1+0x246c] ;  /* 0x00246c0001337983 */ /* 0x004ea80000300800 */
[----:B------:R-:W4:Y:S04]  /*469e0*/  LDL.LU R7, [R1+0x2470] ;  /* 0x0024700001077983 */ /* 0x000f280000300800 */
[----:B------:R-:W2:Y:S04]  /*469f0*/  LDL.LU R65, [R1+0x2474] ;  /* 0x0024740001417983 */ /* 0x000ea80000300800 */
[----:B------:R-:W2:Y:S01]  /*46a00*/  LDL.LU R64, [R1+0x2478] ;  /* 0x0024780001407983 */ /* 0x000ea20000300800 */
[----:B------:R-:W-:-:S02]  /*46a10*/  IADD3 R56, P1, R56, R4, RZ ;  /* 0x0000000438387210 */ /* 0x000fc40007f3e0ff */
[----:B------:R-:W-:Y:S01]  /*46a20*/  IADD3 R54, P3, R54, R4, RZ ;  /* 0x0000000436367210 */ /* 0x000fe20007f7e0ff */
[----:B------:R1:W-:Y:S04]  /*46a30*/  LDGSTS.E [R6+0x8880], [R124.64], P2 ;  /* 0x088800007c067fae */ /* 0x0003e80009121844 */
[----:B------:R3:W-:Y:S01]  /*46a40*/  STL [R1+0x2450], R56 ;  /* 0x0024503801007387 */ /* 0x0007e20000100800 */
[----:B-1----:R-:W-:Y:S01]  /*46a50*/  MOV R124, R56 ;  /* 0x00000038007c7202 */ /* 0x002fe20000000f00 */
[----:B------:R-:W-:-:S05]  /*46a60*/  IMAD.X R57, R57, 0x1, R3, P1 ;  /* 0x0000000139397824 */ /* 0x000fca00008e0603 */
[----:B------:R1:W-:Y:S01]  /*46a70*/  STL [R1+0x244c], R57 ;  /* 0x00244c3901007387 */ /* 0x0003e20000100800 */
[----:B------:R-:W-:-:S03]  /*46a80*/  IMAD.MOV.U32 R125, RZ, RZ, R57 ;  /* 0x000000ffff7d7224 */ /* 0x000fc600078e0039 */
[----:B------:R-:W-:Y:S04]  /*46a90*/  STL [R1+0x2458], R54 ;  /* 0x0024583601007387 */ /* 0x000fe80000100800 */
[----:B------:R1:W-:Y:S01]  /*46aa0*/  LDGSTS.E [R6+0x8900], [R124.64], P2 ;  /* 0x089000007c067fae */ /* 0x0003e20009121844 */
[----:B---3--:R-:W-:-:S05]  /*46ab0*/  IMAD.X R55, R55, 0x1, R3, P3 ;  /* 0x0000000137377824 */ /* 0x008fca00018e0603 */
[----:B------:R3:W-:Y:S01]  /*46ac0*/  STL [R1+0x2454], R55 ;  /* 0x0024543701007387 */ /* 0x0007e20000100800 */
[----:B------:R-:W-:-:S03]  /*46ad0*/  IADD3 R52, P1, R52, R4, RZ ;  /* 0x0000000434347210 */ /* 0x000fc60007f3e0ff */
[----:B------:R-:W2:Y:S01]  /*46ae0*/  LDL.LU R63, [R1+0x247c] ;  /* 0x00247c00013f7983 */ /* 0x000ea20000300800 */
[----:B------:R-:W-:-:S03]  /*46af0*/  IADD3 R50, P3, R50, R4, RZ ;  /* 0x0000000432327210 */ /* 0x000fc60007f7e0ff */
[----:B------:R-:W2:Y:S01]  /*46b00*/  LDL.LU R62, [R1+0x2480] ;  /* 0x00248000013e7983 */ /* 0x000ea20000300800 */
[----:B-1----:R-:W-:-:S03]  /*46b10*/  IMAD.MOV.U32 R124, RZ, RZ, R54 ;  /* 0x000000ffff7c7224 */ /* 0x002fc600078e0036 */
[----:B------:R-:W2:Y:S01]  /*46b20*/  LDL.LU R61, [R1+0x2484] ;  /* 0x00248400013d7983 */ /* 0x000ea20000300800 */
[----:B------:R-:W-:-:S03]  /*46b30*/  MOV R125, R55 ;  /* 0x00000037007d7202 */ /* 0x000fc60000000f00 */
[----:B------:R-:W2:Y:S04]  /*46b40*/  LDL.LU R60, [R1+0x2488] ;  /* 0x00248800013c7983 */ /* 0x000ea80000300800 */
[----:B------:R-:W2:Y:S01]  /*46b50*/  LDL.LU R58, [R1+0x2490] ;  /* 0x00249000013a7983 */ /* 0x000ea20000300800 */
[----:B------:R-:W-:-:S03]  /*46b60*/  IMAD.X R53, R53, 0x1, R3, P1 ;  /* 0x0000000135357824 */ /* 0x000fc600008e0603 */
[----:B------:R-:W2:Y:S01]  /*46b70*/  LDL.LU R56, [R1+0x2498] ;  /* 0x0024980001387983 */ /* 0x000ea20000300800 */
[----:B------:R-:W-:-:S03]  /*46b80*/  IMAD.X R2, R2, 0x1, R3, P3 ;  /* 0x0000000102027824 */ /* 0x000fc600018e0603 */
[----:B------:R-:W-:Y:S04]  /*46b90*/  STL [R1+0x2460], R52 ;  /* 0x0024603401007387 */ /* 0x000fe80000100800 */
[----:B------:R1:W-:Y:S04]  /*46ba0*/  STL [R1+0x245c], R53 ;  /* 0x00245c3501007387 */ /* 0x0003e80000100800 */
[----:B------:R1:W-:Y:S04]  /*46bb0*/  STL [R1+0x2468], R50 ;  /* 0x0024683201007387 */ /* 0x0003e80000100800 */
[----:B------:R-:W2:Y:S04]  /*46bc0*/  LDL.LU R59, [R1+0x248c] ;  /* 0x00248c00013b7983 */ /* 0x000ea80000300800 */
[----:B------:R1:W-:Y:S04]  /*46bd0*/  LDGSTS.E [R6+0x8980], [R124.64], P2 ;  /* 0x089800007c067fae */ /* 0x0003e80009121844 */
[----:B------:R3:W-:Y:S04]  /*46be0*/  STL [R1+0x2464], R2 ;  /* 0x0024640201007387 */ /* 0x0007e80000100800 */
[----:B------:R-:W2:Y:S01]  /*46bf0*/  LDL.LU R57, [R1+0x2494] ;  /* 0x0024940001397983 */ /* 0x000ea20000300800 */
[----:B-1----:R-:W-:Y:S01]  /*46c00*/  MOV R124, R52 ;  /* 0x00000034007c7202 */ /* 0x002fe20000000f00 */
[----:B------:R-:W-:-:S02]  /*46c10*/  IMAD.MOV.U32 R125, RZ, RZ, R53 ;  /* 0x000000ffff7d7224 */ /* 0x000fc400078e0035 */
[----:B---3--:R-:W3:Y:S04]  /*46c20*/  LDL.LU R55, [R1+0x249c] ;  /* 0x00249c0001377983 */ /* 0x008ee80000300800 */
[----:B------:R-:W3:Y:S04]  /*46c30*/  LDL.LU R54, [R1+0x24a0] ;  /* 0x0024a00001367983 */ /* 0x000ee80000300800 */
[----:B------:R1:W-:Y:S04]  /*46c40*/  LDGSTS.E [R6+0x8a00], [R124.64], P2 ;  /* 0x08a000007c067fae */ /* 0x0003e80009121844 */
[----:B------:R-:W3:Y:S04]  /*46c50*/  LDL.LU R53, [R1+0x24a4] ;  /* 0x0024a40001357983 */ /* 0x000ee80000300800 */
[----:B------:R-:W3:Y:S01]  /*46c60*/  LDL.LU R52, [R1+0x24a8] ;  /* 0x0024a80001347983 */ /* 0x000ee20000300800 */
[----:B-1----:R-:W-:Y:S01]  /*46c70*/  IMAD.MOV.U32 R124, RZ, RZ, R50 ;  /* 0x000000ffff7c7224 */ /* 0x002fe200078e0032 */
[----:B------:R-:W-:-:S02]  /*46c80*/  MOV R125, R2 ;  /* 0x00000002007d7202 */ /* 0x000fc40000000f00 */
[----:B------:R-:W3:Y:S04]  /*46c90*/  LDL.LU R50, [R1+0x24b0] ;  /* 0x0024b00001327983 */ /* 0x000ee80000300800 */
[----:B------:R-:W3:Y:S04]  /*46ca0*/  LDL.LU R2, [R1+0x24b8] ;  /* 0x0024b80001027983 */ /* 0x000ee80000300800 */
[----:B------:R1:W-:Y:S01]  /*46cb0*/  LDGSTS.E [R6+0x8a80], [R124.64], P2 ;  /* 0x08a800007c067fae */ /* 0x0003e20009121844 */
[----:B----4-:R-:W-:-:S05]  /*46cc0*/  IADD3 R7, P1, R7, R4, RZ ;  /* 0x0000000407077210 */ /* 0x010fca0007f3e0ff */
[----:B--2---:R-:W-:Y:S01]  /*46cd0*/  IMAD.X R51, R51, 0x1, R3, P1 ;  /* 0x0000000133337824 */ /* 0x004fe200008e0603 */
[----:B------:R-:W-:Y:S01]  /*46ce0*/  IADD3 R64, P3, R64, R4, RZ ;  /* 0x0000000440407210 */ /* 0x000fe20007f7e0ff */
[----:B------:R-:W-:Y:S02]  /*46cf0*/  STL [R1+0x2470], R7 ;  /* 0x0024700701007387 */ /* 0x000fe40000100800 */
[----:B-1----:R-:W-:Y:S02]  /*46d00*/  IMAD.MOV.U32 R125, RZ, RZ, R51 ;  /* 0x000000ffff7d7224 */ /* 0x002fe400078e0033 */
[----:B------:R1:W-:Y:S01]  /*46d10*/  STL [R1+0x246c], R51 ;  /* 0x00246c3301007387 */ /* 0x0003e20000100800 */
[----:B------:R-:W-:-:S03]  /*46d20*/  IMAD.X R65, R65, 0x1, R3, P3 ;  /* 0x0000000141417824 */ /* 0x000fc600018e0603 */
[----:B------:R-:W-:Y:S04]  /*46d30*/  STL [R1+0x2478], R64 ;  /* 0x0024784001007387 */ /* 0x000fe80000100800 */
[----:B-1----:R-:W2:Y:S01]  /*46d40*/  LDL.LU R51, [R1+0x24ac] ;  /* 0x0024ac0001337983 */ /* 0x002ea20000300800 */
[----:B------:R-:W-:-:S03]  /*46d50*/  MOV R124, R7 ;  /* 0x00000007007c7202 */ /* 0x000fc60000000f00 */
[----:B------:R-:W-:Y:S04]  /*46d60*/  STL [R1+0x2474], R65 ;  /* 0x0024744101007387 */ /* 0x000fe80000100800 */
[----:B------:R-:W4:Y:S04]  /*46d70*/  LDL.LU R7, [R1+0x24b4] ;  /* 0x0024b40001077983 */ /* 0x000f280000300800 */
[----:B------:R1:W-:Y:S02]  /*46d80*/  LDGSTS.E [R6+0x8b00], [R124.64], P2 ;  /* 0x08b000007c067fae */ /* 0x0003e40009121844 */
[----:B-1----:R-:W-:Y:S01]  /*46d90*/  IMAD.MOV.U32 R124, RZ, RZ, R64 ;  /* 0x000000ffff7c7224 */ /* 0x002fe200078e0040 */
[----:B------:R-:W-:-:S05]  /*46da0*/  MOV R125, R65 ;  /* 0x00000041007d7202 */ /* 0x000fca0000000f00 */
[----:B------:R1:W-:Y:S01]  /*46db0*/  LDGSTS.E [R6+0x8b80], [R124.64], P2 ;  /* 0x08b800007c067fae */ /* 0x0003e20009121844 */
[----:B------:R-:W-:-:S05]  /*46dc0*/  IADD3 R62, P1, R62, R4, RZ ;  /* 0x000000043e3e7210 */ /* 0x000fca0007f3e0ff */
[----:B------:R-:W-:Y:S01]  /*46dd0*/  IMAD.X R63, R63, 0x1, R3, P1 ;  /* 0x000000013f3f7824 */ /* 0x000fe200008e0603 */
[-C--:B------:R-:W-:Y:S02]  /*46de0*/  IADD3 R60, P3, R60, R4.reuse, RZ ;  /* 0x000000043c3c7210 */ /* 0x080fe40007f7e0ff */
[----:B------:R-:W-:-:S03]  /*46df0*/  IADD3 R58, P1, R58, R4, RZ ;  /* 0x000000043a3a7210 */ /* 0x000fc60007f3e0ff */
[--C-:B------:R-:W-:Y:S01]  /*46e00*/  IMAD.X R61, R61, 0x1, R3.reuse, P3 ;  /* 0x000000013d3d7824 */ /* 0x100fe200018e0603 */
[----:B------:R-:W-:Y:S01]  /*46e10*/  IADD3 R56, P3, R56, R4, RZ ;  /* 0x0000000438387210 */ /* 0x000fe20007f7e0ff */
[----:B------:R-:W-:Y:S04]  /*46e20*/  STL [R1+0x2480], R62 ;  /* 0x0024803e01007387 */ /* 0x000fe80000100800 */
[----:B------:R-:W-:Y:S04]  /*46e30*/  STL [R1+0x247c], R63 ;  /* 0x00247c3f01007387 */ /* 0x000fe80000100800 */
[----:B------:R-:W-:Y:S01]  /*46e40*/  STL [R1+0x2488], R60 ;  /* 0x0024883c01007387 */ /* 0x000fe20000100800 */
[----:B------:R-:W-:-:S03]  /*46e50*/  IMAD.X R59, R59, 0x1, R3, P1 ;  /* 0x000000013b3b7824 */ /* 0x000fc600008e0603 */
[----:B------:R-:W-:Y:S04]  /*46e60*/  STL [R1+0x2484], R61 ;  /* 0x0024843d01007387 */ /* 0x000fe80000100800 */
[----:B------:R-:W-:Y:S01]  /*46e70*/  STL [R1+0x2490], R58 ;  /* 0x0024903a01007387 */ /* 0x000fe20000100800 */
[----:B------:R-:W-:-:S03]  /*46e80*/  IMAD.X R57, R57, 0x1, R3, P3 ;  /* 0x0000000139397824 */ /* 0x000fc600018e0603 */
[----:B------:R1:W-:Y:S01]  /*46e90*/  STL [R1+0x248c], R59 ;  /* 0x00248c3b01007387 */ /* 0x0003e20000100800 */
[----:B---3--:R-:W-:-:S03]  /*46ea0*/  IADD3 R54, P1, R54, R4, RZ ;  /* 0x0000000436367210 */ /* 0x008fc60007f3e0ff */
[----:B------:R-:W-:Y:S02]  /*46eb0*/  STL [R1+0x2498], R56 ;  /* 0x0024983801007387 */ /* 0x000fe40000100800 */
[----:B------:R-:W-:Y:S02]  /*46ec0*/  IMAD.X R55, R55, 0x1, R3, P1 ;  /* 0x0000000137377824 */ /* 0x000fe400008e0603 */
[----:B------:R-:W-:Y:S01]  /*46ed0*/  STL [R1+0x2494], R57 ;  /* 0x0024943901007387 */ /* 0x000fe20000100800 */
[----:B------:R-:W-:-:S03]  /*46ee0*/  IADD3 R52, P3, R52, R4, RZ ;  /* 0x0000000434347210 */ /* 0x000fc60007f7e0ff */
[----:B------:R-:W-:Y:S01]  /*46ef0*/  STL [R1+0x24a0], R54 ;  /* 0x0024a03601007387 */ /* 0x000fe20000100800 */
[-C--:B------:R-:W-:Y:S01]  /*46f00*/  IADD3 R50, P1, R50, R4.reuse, RZ ;  /* 0x0000000432327210 */ /* 0x080fe20007f3e0ff */
[----:B------:R-:W-:Y:S02]  /*46f10*/  IMAD.X R53, R53, 0x1, R3, P3 ;  /* 0x0000000135357824 */ /* 0x000fe400018e0603 */
[----:B------:R3:W-:Y:S01]  /*46f20*/  STL [R1+0x249c], R55 ;  /* 0x00249c3701007387 */ /* 0x0007e20000100800 */
[----:B------:R-:W-:-:S03]  /*46f30*/  IADD3 R2, P3, R2, R4, RZ ;  /* 0x0000000402027210 */ /* 0x000fc60007f7e0ff */
[----:B------:R-:W-:Y:S01]  /*46f40*/  STL [R1+0x24a8], R52 ;  /* 0x0024a83401007387 */ /* 0x000fe20000100800 */
[----:B-1----:R-:W-:-:S03]  /*46f50*/  MOV R124, R62 ;  /* 0x0000003e007c7202 */ /* 0x002fc60000000f00 */
[----:B------:R1:W-:Y:S01]  /*46f60*/  STL [R1+0x24a4], R53 ;  /* 0x0024a43501007387 */ /* 0x0003e20000100800 */
[----:B------:R-:W-:-:S03]  /*46f70*/  IMAD.MOV.U32 R125, RZ, RZ, R63 ;  /* 0x000000ffff7d7224 */ /* 0x000fc600078e003f */
[----:B------:R-:W-:Y:S04]  /*46f80*/  STL [R1+0x24b0], R50 ;  /* 0x0024b03201007387 */ /* 0x000fe80000100800 */
[----:B------:R1:W-:Y:S02]  /*46f90*/  LDGSTS.E [R6+0x8c00], [R124.64], P2 ;  /* 0x08c000007c067fae */ /* 0x0003e40009121844 */
[----:B-1----:R-:W-:Y:S01]  /*46fa0*/  IMAD.MOV.U32 R124, RZ, RZ, R60 ;  /* 0x000000ffff7c7224 */ /* 0x002fe200078e003c */
[----:B------:R-:W-:-:S05]  /*46fb0*/  MOV R125, R61 ;  /* 0x0000003d007d7202 */ /* 0x000fca0000000f00 */
[----:B------:R1:W-:Y:S02]  /*46fc0*/  LDGSTS.E [R6+0x8c80], [R124.64], P2 ;  /* 0x08c800007c067fae */ /* 0x0003e40009121844 */
[----:B-1----:R-:W-:Y:S01]  /*46fd0*/  MOV R124, R58 ;  /* 0x0000003a007c7202 */ /* 0x002fe20000000f00 */
[----:B------:R-:W-:-:S05]  /*46fe0*/  IMAD.MOV.U32 R125, RZ, RZ, R59 ;  /* 0x000000ffff7d7224 */ /* 0x000fca00078e003b */
[----:B------:R1:W-:Y:S02]  /*46ff0*/  LDGSTS.E [R6+0x8d00], [R124.64], P2 ;  /* 0x08d000007c067fae */ /* 0x0003e40009121844 */
[----:B-1----:R-:W-:Y:S01]  /*47000*/  IMAD.MOV.U32 R124, RZ, RZ, R56 ;  /* 0x000000ffff7c7224 */ /* 0x002fe200078e0038 */
[----:B------:R-:W-:-:S05]  /*47010*/  MOV R125, R57 ;  /* 0x00000039007d7202 */ /* 0x000fca0000000f00 */
[----:B------:R1:W-:Y:S02]  /*47020*/  LDGSTS.E [R6+0x8d80], [R124.64], P2 ;  /* 0x08d800007c067fae */ /* 0x0003e40009121844 */
[----:B-1----:R-:W-:Y:S01]  /*47030*/  MOV R124, R54 ;  /* 0x00000036007c7202 */ /* 0x002fe20000000f00 */
[----:B------:R-:W-:-:S05]  /*47040*/  IMAD.MOV.U32 R125, RZ, RZ, R55 ;  /* 0x000000ffff7d7224 */ /* 0x000fca00078e0037 */
[----:B------:R1:W-:Y:S01]  /*47050*/  LDGSTS.E [R6+0x8e00], [R124.64], P2 ;  /* 0x08e000007c067fae */ /* 0x0003e20009121844 */
[----:B--2---:R-:W-:-:S05]  /*47060*/  IMAD.X R51, R51, 0x1, R3, P1 ;  /* 0x0000000133337824 */ /* 0x004fca00008e0603 */
[----:B------:R2:W-:Y:S01]  /*47070*/  STL [R1+0x24ac], R51 ;  /* 0x0024ac3301007387 */ /* 0x0005e20000100800 */
[----:B----4-:R-:W-:-:S03]  /*47080*/  IMAD.X R7, R7, 0x1, R3, P3 ;  /* 0x0000000107077824 */ /* 0x010fc600018e0603 */
[----:B------:R-:W-:Y:S04]  /*47090*/  STL [R1+0x24b8], R2 ;  /* 0x0024b80201007387 */ /* 0x000fe80000100800 */
[----:B------:R-:W4:Y:S04]  /*470a0*/  LDL.LU.64 R68, [R1+0x1af0] ;  /* 0x001af00001447983 */ /* 0x000f280000300a00 */
[----:B------:R1:W-:Y:S04]  /*470b0*/  STL [R1+0x24b4], R7 ;  /* 0x0024b40701007387 */ /* 0x0003e80000100800 */
[----:B------:R-:W4:Y:S04]  /*470c0*/  LDL.LU.64 R66, [R1+0x1ae8] ;  /* 0x001ae80001427983 */ /* 0x000f280000300a00 */
[----:B------:R-:W4:Y:S04]  /*470d0*/  LDL.LU.64 R58, [R1+0x1ae0] ;  /* 0x001ae000013a7983 */ /* 0x000f280000300a00 */
[----:B------:R-:W4:Y:S04]  /*470e0*/  LDL.LU.64 R64, [R1+0x1ad8] ;  /* 0x001ad80001407983 */ /* 0x000f280000300a00 */
[----:B------:R-:W4:Y:S04]  /*470f0*/  LDL.LU.64 R62, [R1+0x1ad0] ;  /* 0x001ad000013e7983 */ /* 0x000f280000300a00 */
[----:B------:R-:W4:Y:S04]  /*47100*/  LDL.LU.64 R60, [R1+0x1ac8] ;  /* 0x001ac800013c7983 */ /* 0x000f280000300a00 */
[----:B------:R-:W4:Y:S04]  /*47110*/  LDL.LU.64 R70, [R1+0x1ac0] ;  /* 0x001ac00001467983 */ /* 0x000f280000300a00 */
[----:B---3--:R-:W3:Y:S01]  /*47120*/  LDL.LU.64 R54, [R1+0x1ab8] ;  /* 0x001ab80001367983 */ /* 0x008ee20000300a00 */
[----:B-1----:R-:W-:Y:S01]  /*47130*/  IMAD.MOV.U32 R124, RZ, RZ, R52 ;  /* 0x000000ffff7c7224 */ /* 0x002fe200078e0034 */
[----:B------:R-:W-:-:S02]  /*47140*/  MOV R125, R53 ;  /* 0x00000035007d7202 */ /* 0x000fc40000000f00 */
[C---:B------:R-:W-:Y:S01]  /*47150*/  ISETP.GT.AND P1, PT, R0.reuse, 0x15, PT ;  /* 0x000000150000780c */ /* 0x040fe20003f24270 */
[----:B------:R-:W3:Y:S04]  /*47160*/  LDL.LU.64 R52, [R1+0x1ab0] ;  /* 0x001ab00001347983 */ /* 0x000ee80000300a00 */
[----:B------:R1:W-:Y:S02]  /*47170*/  LDGSTS.E [R6+0x8e80], [R124.64], P2 ;  /* 0x08e800007c067fae */ /* 0x0003e40009121844 */
[----:B-1----:R-:W-:Y:S01]  /*47180*/  MOV R124, R50 ;  /* 0x00000032007c7202 */ /* 0x002fe20000000f00 */
[----:B------:R-:W-:Y:S01]  /*47190*/  IMAD.MOV.U32 R125, RZ, RZ, R51 ;  /* 0x000000ffff7d7224 */ /* 0x000fe200078e0033 */
[----:B------:R-:W-:Y:S01]  /*471a0*/  ISETP.GT.AND P4, PT, R0, 0x1d, PT ;  /* 0x0000001d0000780c */ /* 0x000fe20003f84270 */
[----:B--2---:R-:W2:Y:S04]  /*471b0*/  LDL.LU.64 R50, [R1+0x1aa8] ;  /* 0x001aa80001327983 */ /* 0x004ea80000300a00 */
[----:B------:R1:W-:Y:S04]  /*471c0*/  LDGSTS.E [R6+0x8f00], [R124.64], P2 ;  /* 0x08f000007c067fae */ /* 0x0003e80009121844 */
[----:B------:R-:W2:Y:S01]  /*471d0*/  LDL.LU R57, [R1+0x1cc0] ;  /* 0x001cc00001397983 */ /* 0x000ea20000300800 */
[----:B-1----:R-:W-:Y:S01]  /*471e0*/  IMAD.MOV.U32 R124, RZ, RZ, R2 ;  /* 0x000000ffff7c7224 */ /* 0x002fe200078e0002 */
[----:B------:R-:W-:-:S02]  /*471f0*/  MOV R125, R7 ;  /* 0x00000007007d7202 */ /* 0x000fc40000000f00 */
[----:B------:R-:W-:-:S03]  /*47200*/  SEL R7, RZ, 0x4, !P1 ;  /* 0x00000004ff077807 */ /* 0x000fc60004800000 */
[----:B------:R1:W-:Y:S01]  /*47210*/  LDGSTS.E [R6+0x8f80], [R124.64], P2 ;  /* 0x08f800007c067fae */ /* 0x0003e20009121844 */
[C---:B------:R-:W-:Y:S02]  /*47220*/  ISETP.GT.AND P2, PT, R0.reuse, 0x19, PT ;  /* 0x000000190000780c */ /* 0x040fe40003f44270 */
[----:B------:R-:W-:Y:S02]  /*47230*/  SEL R7, R7, RZ, !P0 ;  /* 0x000000ff07077207 */ /* 0x000fe40004000000 */
[----:B------:R-:W-:Y:S02]  /*47240*/  SEL R2, RZ, 0x4, !P2 ;  /* 0x00000004ff027807 */ /* 0x000fe40005000000 */
[----:B------:R-:W-:Y:S02]  /*47250*/  ISETP.GT.AND P1, PT, R0, 0x2, PT ;  /* 0x000000020000780c */ /* 0x000fe40003f24270 */
[----:B------:R-:W-:Y:S02]  /*47260*/  ISETP.NE.U32.AND P3, PT, R7, RZ, PT ;  /* 0x000000ff0700720c */ /* 0x000fe40003f65070 */
[----:B------:R-:W-:-:S02]  /*47270*/  SEL R2, R2, RZ, !P0 ;  /* 0x000000ff02027207 */ /* 0x000fc40004000000 */
[----:B------:R-:W-:Y:S02]  /*47280*/  SEL R7, RZ, 0x4, !P1 ;  /* 0x00000004ff077807 */ /* 0x000fe40004800000 */
[----:B------:R-:W-:Y:S02]  /*47290*/  ISETP.NE.U32.AND P2, PT, R2, RZ, PT ;  /* 0x000000ff0200720c */ /* 0x000fe40003f45070 */
[----:B------:R-:W-:Y:S02]  /*472a0*/  SEL R7, R7, RZ, !P0 ;  /* 0x000000ff07077207 */ /* 0x000fe40004000000 */
[----:B------:R-:W-:Y:S02]  /*472b0*/  SEL R2, RZ, 0x4, !P4 ;  /* 0x00000004ff027807 */ /* 0x000fe40006000000 */
[----:B------:R-:W-:Y:S02]  /*472c0*/  ISETP.NE.U32.AND P1, PT, R7, RZ, PT ;  /* 0x000000ff0700720c */ /* 0x000fe40003f25070 */
[----:B------:R-:W-:-:S04]  /*472d0*/  SEL R2, R2, RZ, !P0 ;  /* 0x000000ff02027207 */ /* 0x000fc80004000000 */
[----:B------:R-:W-:Y:S02]  /*472e0*/  ISETP.NE.U32.AND P4, PT, R2, RZ, PT ;  /* 0x000000ff0200720c */ /* 0x000fe40003f85070 */
[----:B----4-:R-:W-:-:S05]  /*472f0*/  IADD3 R7, P5, R68, R4, RZ ;  /* 0x0000000444077210 */ /* 0x010fca0007fbe0ff */
[----:B------:R-:W-:Y:S02]  /*47300*/  IMAD.X R2, R69, 0x1, R3, P5 ;  /* 0x0000000145027824 */ /* 0x000fe400028e0603 */
[----:B------:R-:W4:Y:S01]  /*47310*/  LDL.LU.64 R68, [R1+0x1aa0] ;  /* 0x001aa00001447983 */ /* 0x000f220000300a00 */
[----:B-1----:R-:W-:-:S05]  /*47320*/  IADD3 R125, P5, R66, R4, RZ ;  /* 0x00000004427d7210 */ /* 0x002fca0007fbe0ff */
[----:B------:R-:W-:Y:S01]  /*47330*/  IMAD.X R124, R67, 0x1, R3, P5 ;  /* 0x00000001437c7824 */ /* 0x000fe200028e0603 */
[-C--:B------:R-:W-:Y:S01]  /*47340*/  IADD3 R127, P5, R58, R4.reuse, RZ ;  /* 0x000000043a7f7210 */ /* 0x080fe20007fbe0ff */
[----:B------:R-:W4:Y:S03]  /*47350*/  LDL.LU.64 R66, [R1+0x1a98] ;  /* 0x001a980001427983 */ /* 0x000f260000300a00 */
[----:B------:R-:W-:Y:S02]  /*47360*/  IADD3.X R126, R59, R3, RZ, P5, !PT ;  /* 0x000000033b7e7210 */ /* 0x000fe40002ffe4ff */
[----:B------:R-:W4:Y:S01]  /*47370*/  LDL.LU.64 R58, [R1+0x1a90] ;  /* 0x001a9000013a7983 */ /* 0x000f220000300a00 */
[----:B------:R-:W-:-:S05]  /*47380*/  IADD3 R129, P5, R64, R4, RZ ;  /* 0x0000000440817210 */ /* 0x000fca0007fbe0ff */
[----:B------:R-:W-:Y:S02]  /*47390*/  IMAD.X R128, R65, 0x1, R3, P5 ;  /* 0x0000000141807824 */ /* 0x000fe400028e0603 */
[----:B------:R-:W4:Y:S01]  /*473a0*/  LDL.LU.64 R64, [R1+0x1a88] ;  /* 0x001a880001407983 */ /* 0x000f220000300a00 */
[----:B------:R-:W-:-:S03]  /*473b0*/  IADD3 R131, P5, R62, R4, RZ ;  /* 0x000000043e837210 */ /* 0x000fc60007fbe0ff */
[----:B------:R-:W4:Y:S02]  /*473c0*/  LDL.LU.64 R74, [R1+0x1a80] ;  /* 0x001a8000014a7983 */ /* 0x000f240000300a00 */
[--C-:B------:R-:W-:Y:S01]  /*473d0*/  IMAD.X R130, R63, 0x1, R3.reuse, P5 ;  /* 0x000000013f827824 */ /* 0x100fe200028e0603 */
[-C--:B------:R-:W-:Y:S01]  /*473e0*/  IADD3 R133, P5, R60, R4.reuse, RZ ;  /* 0x000000043c857210 */ /* 0x080fe20007fbe0ff */
[----:B------:R-:W4:Y:S03]  /*473f0*/  LDL.LU.64 R62, [R1+0x1a78] ;  /* 0x001a7800013e7983 */ /* 0x000f260000300a00 */
[----:B------:R-:W-:Y:S02]  /*47400*/  IADD3.X R132, R61, R3, RZ, P5, !PT ;  /* 0x000000033d847210 */ /* 0x000fe40002ffe4ff */
[-C--:B------:R-:W-:Y:S01]  /*47410*/  IADD3 R135, P5, R70, R4.reuse, RZ ;  /* 0x0000000446877210 */ /* 0x080fe20007fbe0ff */
[----:B------:R-:W4:Y:S04]  /*47420*/  LDL.LU.64 R60, [R1+0x18f0] ;  /* 0x0018f000013c7983 */ /* 0x000f280000300a00 */
[--C-:B------:R-:W-:Y:S01]  /*47430*/  IMAD.X R134, R71, 0x1, R3.reuse, P5 ;  /* 0x0000000147867824 */ /* 0x100fe200028e0603 */
[----:B---3--:R-:W-:Y:S01]  /*47440*/  IADD3 R137, P5, R54, R4, RZ ;  /* 0x0000000436897210 */ /* 0x008fe20007fbe0ff */
[----:B------:R-:W3:Y:S04]  /*47450*/  LDL.LU.64 R72, [R1+0x18e8] ;  /* 0x0018e80001487983 */ /* 0x000ee80000300a00 */
[----:B------:R-:W-:-:S02]  /*47460*/  IMAD.X R136, R55, 0x1, R3, P5 ;  /* 0x0000000137887824 */ /* 0x000fc400028e0603 */
[----:B------:R-:W3:Y:S01]  /*47470*/  LDL.LU.64 R54, [R1+0x18e0] ;  /* 0x0018e00001367983 */ /* 0x000ee20000300a00 */
[----:B------:R-:W-:-:S04]  /*47480*/  IADD3 R139, P5, R52, R4, RZ ;  /* 0x00000004348b7210 */ /* 0x000fc80007fbe0ff */
[----:B------:R-:W-:Y:S02]  /*47490*/  IADD3.X R138, R53, R3, RZ, P5, !PT ;  /* 0x00000003358a7210 */ /* 0x000fe40002ffe4ff */
[----:B------:R-:W3:Y:S01]  /*474a0*/  LDL.LU.64 R52, [R1+0x18d8] ;  /* 0x0018d80001347983 */ /* 0x000ee20000300a00 */
[----:B--2---:R-:W-:-:S03]  /*474b0*/  IADD3 R141, P5, R50, R4, RZ ;  /* 0x00000004328d7210 */ /* 0x004fc60007fbe0ff */
[----:B------:R-:W2:Y:S02]  /*474c0*/  LDL.LU.64 R70, [R1+0x18d0] ;  /* 0x0018d00001467983 */ /* 0x000ea40000300a00 */
[----:B------:R-:W-:Y:S02]  /*474d0*/  IMAD.X R140, R51, 0x1, R3, P5 ;  /* 0x00000001338c7824 */ /* 0x000fe400028e0603 */
[----:B------:R-:W2:Y:S01]  /*474e0*/  LDL.LU.64 R50, [R1+0x18c8] ;  /* 0x0018c80001327983 */ /* 0x000ea20000300a00 */
[----:B----4-:R-:W-:-:S05]  /*474f0*/  IADD3 R143, P5, R68, R4, RZ ;  /* 0x00000004448f7210 */ /* 0x010fca0007fbe0ff */
[----:B------:R-:W-:Y:S02]  /*47500*/  IMAD.X R142, R69, 0x1, R3, P5 ;  /* 0x00000001458e7824 */ /* 0x000fe400028e0603 */
[----:B------:R-:W4:Y:S01]  /*47510*/  LDL.LU.64 R68, [R1+0x18c0] ;  /* 0x0018c00001447983 */ /* 0x000f220000300a00 */
[----:B------:R-:W-:-:S04]  /*47520*/  IADD3 R145, P5, R66, R4, RZ ;  /* 0x0000000442917210 */ /* 0x000fc80007fbe0ff */
[----:B------:R-:W-:Y:S02]  /*47530*/  IADD3.X R144, R67, R3, RZ, P5, !PT ;  /* 0x0000000343907210 */ /* 0x000fe40002ffe4ff */
[-C--:B------:R-:W-:Y:S01]  /*47540*/  IADD3 R147, P5, R58, R4.reuse, RZ ;  /* 0x000000043a937210 */ /* 0x080fe20007fbe0ff */
[----:B------:R-:W4:Y:S04]  /*47550*/  LDL.LU.64 R66, [R1+0x18b8] ;  /* 0x0018b80001427983 */ /* 0x000f280000300a00 */
[----:B------:R-:W-:Y:S02]  /*47560*/  IMAD.X R146, R59, 0x1, R3, P5 ;  /* 0x000000013b927824 */ /* 0x000fe400028e0603 */
[----:B------:R-:W4:Y:S01]  /*47570*/  LDL.LU.64 R58, [R1+0x18b0] ;  /* 0x0018b000013a7983 */ /* 0x000f220000300a00 */
[----:B------:R-:W-:-:S05]  /*47580*/  IADD3 R149, P5, R64, R4, RZ ;  /* 0x0000000440957210 */ /* 0x000fca0007fbe0ff */
[----:B------:R-:W-:Y:S01]  /*47590*/  IMAD.X R148, R65, 0x1, R3, P5 ;  /* 0x0000000141947824 */ /* 0x000fe200028e0603 */
[-C--:B------:R-:W-:Y:S01]  /*475a0*/  IADD3 R151, P5, R74, R4.reuse, RZ ;  /* 0x000000044a977210 */ /* 0x080fe20007fbe0ff */
[----:B------:R-:W4:Y:S03]  /*475b0*/  LDL.LU.64 R64, [R1+0x18a8] ;  /* 0x0018a80001407983 */ /* 0x000f260000300a00 */
[----:B------:R-:W-:Y:S02]  /*475c0*/  IADD3.X R150, R75, R3, RZ, P5, !PT ;  /* 0x000000034b967210 */ /* 0x000fe40002ffe4ff */
[----:B------:R-:W-:-:S05]  /*475d0*/  IADD3 R153, P5, R62, R4, RZ ;  /* 0x000000043e997210 */ /* 0x000fca0007fbe0ff */
[--C-:B------:R-:W-:Y:S01]  /*475e0*/  IMAD.X R152, R63, 0x1, R3.reuse, P5 ;  /* 0x000000013f987824 */ /* 0x100fe200028e0603 */
[-C--:B------:R-:W-:Y:S01]  /*475f0*/  IADD3 R155, P5, R60, R4.reuse, RZ ;  /* 0x000000043c9b7210 */ /* 0x080fe20007fbe0ff */
[----:B------:R-:W4:Y:S04]  /*47600*/  LDL.LU.64 R62, [R1+0x18a0] ;  /* 0x0018a000013e7983 */ /* 0x000f280000300a00 */
[----:B------:R-:W-:Y:S01]  /*47610*/  IMAD.X R154, R61, 0x1, R3, P5 ;  /* 0x000000013d9a7824 */ /* 0x000fe200028e0603 */
[----:B---3--:R-:W-:Y:S01]  /*47620*/  IADD3 R221, P5, R72, R4, RZ ;  /* 0x0000000448dd7210 */ /* 0x008fe20007fbe0ff */
[----:B------:R-:W3:Y:S03]  /*47630*/  LDL.LU.64 R60, [R1+0x1898] ;  /* 0x00189800013c7983 */ /* 0x000ee60000300a00 */
[----:B------:R-:W-:-:S02]  /*47640*/  IADD3.X R220, R73, R3, RZ, P5, !PT ;  /* 0x0000000349dc7210 */ /* 0x000fc40002ffe4ff */
[----:B------:R-:W-:-:S05]  /*47650*/  IADD3 R223, P5, R54, R4, RZ ;  /* 0x0000000436df7210 */ /* 0x000fca0007fbe0ff */
[----:B------:R-:W-:Y:S02]  /*47660*/  IMAD.X R222, R55, 0x1, R3, P5 ;  /* 0x0000000137de7824 */ /* 0x000fe400028e0603 */
[----:B------:R-:W3:Y:S01]  /*47670*/  LDL.LU.64 R54, [R1+0x1890] ;  /* 0x0018900001367983 */ /* 0x000ee20000300a00 */
[----:B------:R-:W-:-:S04]  /*47680*/  IADD3 R225, P5, R52, R4, RZ ;  /* 0x0000000434e17210 */ /* 0x000fc80007fbe0ff */
[----:B------:R-:W-:Y:S02]  /*47690*/  IADD3.X R224, R53, R3, RZ, P5, !PT ;  /* 0x0000000335e07210 */ /* 0x000fe40002ffe4ff */
[-C--:B--2---:R-:W-:Y:S01]  /*476a0*/  IADD3 R227, P5, R70, R4.reuse, RZ ;  /* 0x0000000446e37210 */ /* 0x084fe20007fbe0ff */
[----:B------:R-:W2:Y:S04]  /*476b0*/  LDL.LU.64 R52, [R1+0x1888] ;  /* 0x0018880001347983 */ /* 0x000ea80000300a00 */
[----:B------:R-:W-:Y:S01]  /*476c0*/  IMAD.X R226, R71, 0x1, R3, P5 ;  /* 0x0000000147e27824 */ /* 0x000fe200028e0603 */
[----:B------:R-:W-:-:S04]  /*476d0*/  IADD3 R229, P5, R50, R4, RZ ;  /* 0x0000000432e57210 */ /* 0x000fc80007fbe0ff */
[----:B------:R-:W-:Y:S02]  /*476e0*/  IADD3.X R228, R51, R3, RZ, P5, !PT ;  /* 0x0000000333e47210 */ /* 0x000fe40002ffe4ff */
[----:B------:R-:W2:Y:S04]  /*476f0*/  LDL.LU.64 R50, [R1+0x1880] ;  /* 0x0018800001327983 */ /* 0x000ea80000300a00 */
[----:B------:R-:W2:Y:S01]  /*47700*/  LDL.LU.64 R84, [R1+0x1878] ;  /* 0x0018780001547983 */ /* 0x000ea20000300a00 */
[----:B----4-:R-:W-:-:S05]  /*47710*/  IADD3 R231, P5, R68, R4, RZ ;  /* 0x0000000444e77210 */ /* 0x010fca0007fbe0ff */
[----:B------:R-:W-:Y:S01]  /*47720*/  IMAD.X R230, R69, 0x1, R3, P5 ;  /* 0x0000000145e67824 */ /* 0x000fe200028e0603 */
[----:B------:R-:W-:-:S04]  /*47730*/  IADD3 R233, P5, R66, R4, RZ ;  /* 0x0000000442e97210 */ /* 0x000fc80007fbe0ff */
[----:B------:R-:W-:Y:S02]  /*47740*/  IADD3.X R232, R67, R3, RZ, P5, !PT ;  /* 0x0000000343e87210 */ /* 0x000fe40002ffe4ff */
[----:B------:R-:W-:-:S05]  /*47750*/  IADD3 R235, P5, R58, R4, RZ ;  /* 0x000000043aeb7210 */ /* 0x000fca0007fbe0ff */
[----:B------:R-:W-:Y:S02]  /*47760*/  IMAD.X R234, R59, 0x1, R3, P5 ;  /* 0x000000013bea7824 */ /* 0x000fe400028e0603 */
[----:B------:R-:W4:Y:S04]  /*47770*/  LDL.LU.64 R58, [R1+0x16f0] ;  /* 0x0016f000013a7983 */ /* 0x000f280000300a00 */
[----:B------:R-:W4:Y:S04]  /*47780*/  LDL.LU.64 R82, [R1+0x16e8] ;  /* 0x0016e80001527983 */ /* 0x000f280000300a00 */
[----:B------:R-:W4:Y:S04]  /*47790*/  LDL.LU.64 R80, [R1+0x16e0] ;  /* 0x0016e00001507983 */ /* 0x000f280000300a00 */
[----:B------:R-:W4:Y:S01]  /*477a0*/  LDL.LU.64 R78, [R1+0x16d8] ;  /* 0x0016d800014e7983 */ /* 0x000f220000300a00 */
[----:B------:R-:W-:-:S03]  /*477b0*/  IADD3 R95, P5, R64, R4, RZ ;  /* 0x00000004405f7210 */ /* 0x000fc60007fbe0ff */
[----:B------:R-:W4:Y:S01]  /*477c0*/  LDL.LU.64 R76, [R1+0x16d0] ;  /* 0x0016d000014c7983 */ /* 0x000f220000300a00 */
[-C--:B------:R-:W-:Y:S02]  /*477d0*/  IADD3.X R96, R65, R3.reuse, RZ, P5, !PT ;  /* 0x0000000341607210 */ /* 0x080fe40002ffe4ff */
[-C--:B------:R-:W-:Y:S01]  /*477e0*/  IADD3 R93, P5, R62, R4.reuse, RZ ;  /* 0x000000043e5d7210 */ /* 0x080fe20007fbe0ff */
[----:B------:R-:W4:Y:S04]  /*477f0*/  LDL.LU.64 R74, [R1+0x16c8] ;  /* 0x0016c800014a7983 */ /* 0x000f280000300a00 */
[----:B------:R-:W-:Y:S01]  /*47800*/  IMAD.X R94, R63, 0x1, R3, P5 ;  /* 0x000000013f5e7824 */ /* 0x000fe200028e0603 */
[-C--:B---3--:R-:W-:Y:S01]  /*47810*/  IADD3 R91, P5, R60, R4.reuse, RZ ;  /* 0x000000043c5b7210 */ /* 0x088fe20007fbe0ff */
[----:B------:R-:W3:Y:S03]  /*47820*/  LDL.LU.64 R72, [R1+0x16c0] ;  /* 0x0016c00001487983 */ /* 0x000ee60000300a00 */
[----:B------:R-:W-:Y:S01]  /*47830*/  IADD3.X R92, R61, R3, RZ, P5, !PT ;  /* 0x000000033d5c7210 */ /* 0x000fe20002ffe4ff */
[----:B------:R-:W3:Y:S01]  /*47840*/  LDL.LU.64 R70, [R1+0x16b8] ;  /* 0x0016b80001467983 */ /* 0x000ee20000300a00 */
[----:B------:R-:W-:-:S05]  /*47850*/  IADD3 R89, P5, R54, R4, RZ ;  /* 0x0000000436597210 */ /* 0x000fca0007fbe0ff */
[----:B------:R-:W-:Y:S02]  /*47860*/  IMAD.X R90, R55, 0x1, R3, P5 ;  /* 0x00000001375a7824 */ /* 0x000fe400028e0603 */
[----:B------:R-:W3:Y:S04]  /*47870*/  LDL.LU.64 R54, [R1+0x16b0] ;  /* 0x0016b00001367983 */ /* 0x000ee80000300a00 */
[----:B------:R-:W3:Y:S04]  /*47880*/  LDL.LU.64 R68, [R1+0x16a8] ;  /* 0x0016a80001447983 */ /* 0x000ee80000300a00 */
[----:B------:R-:W3:Y:S04]  /*47890*/  LDL.LU.64 R66, [R1+0x16a0] ;  /* 0x0016a00001427983 */ /* 0x000ee80000300a00 */
[----:B------:R-:W3:Y:S04]  /*478a0*/  LDL.LU.64 R64, [R1+0x1698] ;  /* 0x0016980001407983 */ /* 0x000ee80000300a00 */
[----:B------:R-:W3:Y:S04]  /*478b0*/  LDL.LU.64 R62, [R1+0x1690] ;  /* 0x00169000013e7983 */ /* 0x000ee80000300a00 */
[----:B------:R-:W3:Y:S04]  /*478c0*/  LDL.LU.64 R60, [R1+0x1688] ;  /* 0x00168800013c7983 */ /* 0x000ee80000300a00 */
[----:B------:R-:W3:Y:S04]  /*478d0*/  LDL.LU.64 R100, [R1+0x1680] ;  /* 0x0016800001647983 */ /* 0x000ee80000300a00 */
[----:B------:R-:W3:Y:S01]  /*478e0*/  LDL.LU.64 R98, [R1+0x1678] ;  /* 0x0016780001627983 */ /* 0x000ee20000300a00 */
[----:B--2---:R-:W-:-:S04]  /*478f0*/  IADD3 R87, P5, R52, R4, RZ ;  /* 0x0000000434577210 */ /* 0x004fc80007fbe0ff */
[----:B------:R-:W-:Y:S02]  /*47900*/  IADD3.X R88, R53, R3, RZ, P5, !PT ;  /* 0x0000000335587210 */ /* 0x000fe40002ffe4ff */
[----:B------:R-:W-:-:S05]  /*47910*/  IADD3 R52, P5, R50, R4, RZ ;  /* 0x0000000432347210 */ /* 0x000fca0007fbe0ff */
[----:B------:R-:W-:Y:S01]  /*47920*/  IMAD.X R53, R51, 0x1, R3, P5 ;  /* 0x0000000133357824 */ /* 0x000fe200028e0603 */
[----:B------:R-:W-:-:S04]  /*47930*/  IADD3 R50, P5, R84, R4, RZ ;  /* 0x0000000454327210 */ /* 0x000fc80007fbe0ff */
[----:B------:R-:W-:Y:S02]  /*47940*/  IADD3.X R51, R85, R3, RZ, P5, !PT ;  /* 0x0000000355337210 */ /* 0x000fe40002ffe4ff */
[----:B------:R-:W-:Y:S02]  /*47950*/  LOP3.LUT R125, R125, R124, RZ, 0x3c, !PT ;  /* 0x0000007c7d7d7212 */ /* 0x000fe400078e3cff */
[----:B------:R-:W-:Y:S02]  /*47960*/  LOP3.LUT R127, R127, R126, RZ, 0x3c, !PT ;  /* 0x0000007e7f7f7212 */ /* 0x000fe400078e3cff */
[----:B------:R-:W-:Y:S02]  /*47970*/  LOP3.LUT R129, R129, R128, RZ, 0x3c, !PT ;  /* 0x0000008081817212 */ /* 0x000fe400078e3cff */
[----:B------:R-:W-:Y:S02]  /*47980*/  LOP3.LUT R131, R131, R130, RZ, 0x3c, !PT ;  /* 0x0000008283837212 */ /* 0x000fe400078e3cff */
[----:B------:R-:W-:-:S02]  /*47990*/  LOP3.LUT R124, R125, R124, RZ, 0x3c, !PT ;  /* 0x0000007c7d7c7212 */ /* 0x000fc400078e3cff */
[----:B------:R-:W-:Y:S02]  /*479a0*/  LOP3.LUT R133, R133, R132, RZ, 0x3c, !PT ;  /* 0x0000008485857212 */ /* 0x000fe400078e3cff */
[----:B------:R-:W-:Y:S02]  /*479b0*/  LOP3.LUT R126, R127, R126, RZ, 0x3c, !PT ;  /* 0x0000007e7f7e7212 */ /* 0x000fe400078e3cff */
[----:B------:R-:W-:Y:S01]  /*479c0*/  LOP3.LUT R135, R135, R134, RZ, 0x3c, !PT ;  /* 0x0000008687877212 */ /* 0x000fe200078e3cff */
[----:B------:R-:W-:Y:S01]  /*479d0*/  IMAD.MOV.U32 R236, RZ, RZ, R7 ;  /* 0x000000ffffec7224 */ /* 0x000fe200078e0007 */
[----:B------:R-:W-:Y:S02]  /*479e0*/  LOP3.LUT R128, R129, R128, RZ, 0x3c, !PT ;  /* 0x0000008081807212 */ /* 0x000fe400078e3cff */
[----:B------:R-:W-:Y:S02]  /*479f0*/  LOP3.LUT R137, R137, R136, RZ, 0x3c, !PT ;  /* 0x0000008889897212 */ /* 0x000fe400078e3cff */
[----:B------:R-:W-:-:S02]  /*47a00*/  MOV R237, R2 ;  /* 0x0000000200ed7202 */ /* 0x000fc40000000f00 */
[----:B------:R-:W-:Y:S02]  /*47a10*/  LOP3.LUT R130, R131, R130, RZ, 0x3c, !PT ;  /* 0x0000008283827212 */ /* 0x000fe400078e3cff */
[----:B------:R-:W-:Y:S02]  /*47a20*/  LOP3.LUT R139, R139, R138, RZ, 0x3c, !PT ;  /* 0x0000008a8b8b7212 */ /* 0x000fe400078e3cff */
[----:B------:R-:W-:Y:S02]  /*47a30*/  LOP3.LUT R141, R141, R140, RZ, 0x3c, !PT ;  /* 0x0000008c8d8d7212 */ /* 0x000fe400078e3cff */
[----:B------:R-:W-:Y:S02]  /*47a40*/  LOP3.LUT R143, R143, R142, RZ, 0x3c, !PT ;  /* 0x0000008e8f8f7212 */ /* 0x000fe400078e3cff */
[----:B------:R-:W-:Y:S01]  /*47a50*/  LOP3.LUT R145, R145, R144, RZ, 0x3c, !PT ;  /* 0x0000009091917212 */ /* 0x000fe200078e3cff */
[----:B------:R-:W-:Y:S01]  /*47a60*/  IMAD.MOV.U32 R97, RZ, RZ, R96 ;  /* 0x000000ffff617224 */ /* 0x000fe200078e0060 */
[----:B------:R-:W-:Y:S01]  /*47a70*/  LOP3.LUT R125, R125, R124, RZ, 0x3c, !PT ;  /* 0x0000007c7d7d7212 */ /* 0x000fe200078e3cff */
[----:B------:R-:W-:Y:S01]  /*47a80*/  IMAD.MOV.U32 R122, RZ, RZ, R147 ;  /* 0x000000ffff7a7224 */ /* 0x000fe200078e0093 */
[----:B------:R-:W-:Y:S01]  /*47a90*/  LOP3.LUT R132, R133, R132, RZ, 0x3c, !PT ;  /* 0x0000008485847212 */ /* 0x000fe200078e3cff */
[----:B------:R-:W-:Y:S01]  /*47aa0*/  IMAD.MOV.U32 R120, RZ, RZ, R149 ;  /* 0x000000ffff787224 */ /* 0x000fe200078e0095 */
[----:B------:R-:W-:-:S02]  /*47ab0*/  LOP3.LUT R127, R127, R126, RZ, 0x3c, !PT ;  /* 0x0000007e7f7f7212 */ /* 0x000fc400078e3cff */
[----:B------:R-:W-:Y:S01]  /*47ac0*/  MOV R123, R146 ;  /* 0x00000092007b7202 */ /* 0x000fe20000000f00 */
[----:B------:R-:W-:Y:S01]  /*47ad0*/  IMAD.MOV.U32 R118, RZ, RZ, R151 ;  /* 0x000000ffff767224 */ /* 0x000fe200078e0097 */
[----:B------:R-:W-:Y:S02]  /*47ae0*/  LOP3.LUT R134, R135, R134, RZ, 0x3c, !PT ;  /* 0x0000008687867212 */ /* 0x000fe400078e3cff */
[----:B------:R-:W-:Y:S01]  /*47af0*/  MOV R121, R148 ;  /* 0x0000009400797202 */ /* 0x000fe20000000f00 */
[----:B------:R-:W-:Y:S01]  /*47b00*/  IMAD.MOV.U32 R116, RZ, RZ, R153 ;  /* 0x000000ffff747224 */ /* 0x000fe200078e0099 */
[----:B------:R-:W-:Y:S02]  /*47b10*/  LOP3.LUT R129, R129, R128, RZ, 0x3c, !PT ;  /* 0x0000008081817212 */ /* 0x000fe400078e3cff */
[----:B------:R-:W-:Y:S01]  /*47b20*/  MOV R119, R150 ;  /* 0x0000009600777202 */ /* 0x000fe20000000f00 */
        /* <DEDUP_REMOVED lines=19> */
[----:B------:R-:W-:Y:S01]  /*47c60*/  LOP3.LUT R142, R143, R142, RZ, 0x3c, !PT ;  /* 0x0000008e8f8e7212 */ /* 0x000fe200078e3cff */
[----:B------:R1:W-:Y:S01]  /*47c70*/  LDGSTS.E [R6+0xa800], [R236.64], P3 ;  /* 0x0a800000ec067fae */ /* 0x0003e20009921844 */
[----:B------:R-:W-:-:S02]  /*47c80*/  LOP3.LUT R137, R137, R136, RZ, 0x3c, !PT ;  /* 0x0000008889897212 */ /* 0x000fc400078e3cff */
[----:B------:R-:W-:Y:S01]  /*47c90*/  LOP3.LUT R144, R145, R144, RZ, 0x3c, !PT ;  /* 0x0000009091907212 */ /* 0x000fe200078e3cff */
[----:B------:R1:W-:Y:S01]  /*47ca0*/  LDGSTS.E [R6+0xa880], [R124.64], P3 ;  /* 0x0a8800007c067fae */ /* 0x0003e20009921844 */
[----:B------:R-:W-:Y:S02]  /*47cb0*/  LOP3.LUT R139, R139, R138, RZ, 0x3c, !PT ;  /* 0x0000008a8b8b7212 */ /* 0x000fe400078e3cff */
[----:B------:R-:W-:Y:S01]  /*47cc0*/  LOP3.LUT R141, R141, R140, RZ, 0x3c, !PT ;  /* 0x0000008c8d8d7212 */ /* 0x000fe200078e3cff */
[----:B------:R1:W-:Y:S01]  /*47cd0*/  LDGSTS.E [R6+0xa900], [R126.64], P3 ;  /* 0x0a9000007e067fae */ /* 0x0003e20009921844 */
[----:B------:R-:W-:Y:S02]  /*47ce0*/  LOP3.LUT R143, R143, R142, RZ, 0x3c, !PT ;  /* 0x0000008e8f8f7212 */ /* 0x000fe400078e3cff */
[----:B------:R-:W-:Y:S01]  /*47cf0*/  LOP3.LUT R145, R145, R144, RZ, 0x3c, !PT ;  /* 0x0000009091917212 */ /* 0x000fe200078e3cff */
[----:B------:R1:W-:Y:S01]  /*47d00*/  LDGSTS.E [R6+0xa980], [R128.64], P3 ;  /* 0x0a98000080067fae */ /* 0x0003e20009921844 */
[----:B------:R-:W-:Y:S01]  /*47d10*/  MOV R96, R95 ;  /* 0x0000005f00607202 */ /* 0x000fe20000000f00 */
[----:B------:R-:W-:Y:S01]  /*47d20*/  IMAD.MOV.U32 R95, RZ, RZ, R94 ;  /* 0x000000ffff5f7224 */ /* 0x000fe200078e005e */
[----:B------:R-:W-:Y:S01]  /*47d30*/  MOV R94, R93 ;  /* 0x0000005d005e7202 */ /* 0x000fe20000000f00 */
[----:B------:R-:W-:Y:S01]  /*47d40*/  IMAD.MOV.U32 R93, RZ, RZ, R92 ;  /* 0x000000ffff5d7224 */ /* 0x000fe200078e005c */
[----:B------:R-:W-:Y:S01]  /*47d50*/  MOV R92, R91 ;  /* 0x0000005b005c7202 */ /* 0x000fe20000000f00 */
[----:B------:R-:W-:Y:S01]  /*47d60*/  IMAD.MOV.U32 R91, RZ, RZ, R90 ;  /* 0x000000ffff5b7224 */ /* 0x000fe200078e005a */
[----:B------:R-:W-:Y:S01]  /*47d70*/  MOV R90, R89 ;  /* 0x00000059005a7202 */ /* 0x000fe20000000f00 */
[----:B------:R-:W-:Y:S01]  /*47d80*/  IMAD.MOV.U32 R89, RZ, RZ, R88 ;  /* 0x000000ffff597224 */ /* 0x000fe200078e0058 */
[----:B------:R-:W-:Y:S01]  /*47d90*/  MOV R88, R87 ;  /* 0x0000005700587202 */ /* 0x000fe20000000f00 */
[----:B------:R1:W-:Y:S01]  /*47da0*/  LDGSTS.E [R6+0xaa00], [R130.64], P3 ;  /* 0x0aa0000082067fae */ /* 0x0003e20009921844 */
[----:B------:R-:W-:-:S02]  /*47db0*/  MOV R105, R228 ;  /* 0x000000e400697202 */ /* 0x000fc40000000f00 */
[----:B------:R-:W-:Y:S01]  /*47dc0*/  MOV R103, R230 ;  /* 0x000000e600677202 */ /* 0x000fe20000000f00 */
        /* <DEDUP_REMOVED lines=17> */
[----:B------:R1:W-:Y:S01]  /*47ee0*/  LDGSTS.E [R6+0xcb00], [R102.64], P2 ;  /* 0x0cb0000066067fae */ /* 0x0003e20009121844 */
[----:B----4-:R-:W-:-:S05]  /*47ef0*/  IADD3 R85, P5, R58, R4, RZ ;  /* 0x000000043a557210 */ /* 0x010fca0007fbe0ff */
[----:B------:R-:W-:Y:S01]  /*47f00*/  IMAD.X R86, R59, 0x1, R3, P5 ;  /* 0x000000013b567824 */ /* 0x000fe200028e0603 */
[----:B------:R-:W-:-:S04]  /*47f10*/  IADD3 R58, P5, R82, R4, RZ ;  /* 0x00000004523a7210 */ /* 0x000fc80007fbe0ff */
[----:B------:R-:W-:Y:S02]  /*47f20*/  IADD3.X R59, R83, R3, RZ, P5, !PT ;  /* 0x00000003533b7210 */ /* 0x000fe40002ffe4ff */
[----:B------:R-:W-:-:S05]  /*47f30*/  IADD3 R83, P5, R80, R4, RZ ;  /* 0x0000000450537210 */ /* 0x000fca0007fbe0ff */
[----:B------:R-:W-:Y:S01]  /*47f40*/  IMAD.X R84, R81, 0x1, R3, P5 ;  /* 0x0000000151547824 */ /* 0x000fe200028e0603 */
[----:B------:R-:W-:-:S04]  /*47f50*/  IADD3 R81, P5, R78, R4, RZ ;  /* 0x000000044e517210 */ /* 0x000fc80007fbe0ff */
[----:B------:R-:W-:Y:S02]  /*47f60*/  IADD3.X R82, R79, R3, RZ, P5, !PT ;  /* 0x000000034f527210 */ /* 0x000fe40002ffe4ff */
[----:B------:R-:W-:-:S05]  /*47f70*/  IADD3 R79, P5, R76, R4, RZ ;  /* 0x000000044c4f7210 */ /* 0x000fca0007fbe0ff */
[----:B------:R-:W-:Y:S01]  /*47f80*/  IMAD.X R80, R77, 0x1, R3, P5 ;  /* 0x000000014d507824 */ /* 0x000fe200028e0603 */
[----:B------:R-:W-:-:S04]  /*47f90*/  IADD3 R77, P5, R74, R4, RZ ;  /* 0x000000044a4d7210 */ /* 0x000fc80007fbe0ff */
[----:B------:R-:W-:Y:S02]  /*47fa0*/  IADD3.X R78, R75, R3, RZ, P5, !PT ;  /* 0x000000034b4e7210 */ /* 0x000fe40002ffe4ff */
[----:B---3--:R-:W-:-:S05]  /*47fb0*/  IADD3 R75, P5, R72, R4, RZ ;  /* 0x00000004484b7210 */ /* 0x008fca0007fbe0ff */
        /* <DEDUP_REMOVED lines=20> */
[----:B------:R-:W-:Y:S04]  /*48100*/  STL [R1+0x1cc0], R57 ;  /* 0x001cc03901007387 */ /* 0x000fe80000100800 */
        /* <DEDUP_REMOVED lines=12> */
[----:B------:R-:W-:-:S03]  /*481d0*/  IMAD.MOV.U32 R87, RZ, RZ, R86 ;  /* 0x000000ffff577224 */ /* 0x000fc600078e0056 */
[----:B------:R-:W-:Y:S01]  /*481e0*/  STL.64 [R1+0x1a90], R122 ;  /* 0x001a907a01007387 */ /* 0x000fe20000100a00 */
[----:B------:R-:W-:-:S03]  /*481f0*/  MOV R86, R85 ;  /* 0x0000005500567202 */ /* 0x000fc60000000f00 */
[----:B------:R-:W-:Y:S01]  /*48200*/  STL.64 [R1+0x1a88], R120 ;  /* 0x001a887801007387 */ /* 0x000fe20000100a00 */
[----:B------:R-:W-:-:S03]  /*48210*/  IMAD.MOV.U32 R85, RZ, RZ, R84 ;  /* 0x000000ffff557224 */ /* 0x000fc600078e0054 */
[----:B------:R-:W-:Y:S01]  /*48220*/  STL.64 [R1+0x1a80], R118 ;  /* 0x001a807601007387 */ /* 0x000fe20000100a00 */
[----:B------:R-:W-:-:S03]  /*48230*/  IMAD.MOV.U32 R100, RZ, RZ, R233 ;  /* 0x000000ffff647224 */ /* 0x000fc600078e00e9 */
[----:B------:R-:W-:Y:S01]  /*48240*/  STL.64 [R1+0x1a78], R116 ;  /* 0x001a787401007387 */ /* 0x000fe20000100a00 */
[----:B------:R-:W-:-:S03]  /*48250*/  MOV R101, R232 ;  /* 0x000000e800657202 */ /* 0x000fc60000000f00 */
[----:B------:R-:W-:Y:S01]  /*48260*/  STL.64 [R1+0x18f0], R114 ;  /* 0x0018f07201007387 */ /* 0x000fe20000100a00 */
[----:B------:R-:W-:Y:S01]  /*48270*/  MOV R84, R83 ;  /* 0x0000005300547202 */ /* 0x000fe20000000f00 */
[----:B------:R-:W-:Y:S02]  /*48280*/  IMAD.MOV.U32 R98, RZ, RZ, R235 ;  /* 0x000000ffff627224 */ /* 0x000fe400078e00eb */
[----:B------:R-:W-:Y:S01]  /*48290*/  STL.64 [R1+0x18e8], R112 ;  /* 0x0018e87001007387 */ /* 0x000fe20000100a00 */
[----:B------:R-:W-:Y:S01]  /*482a0*/  MOV R99, R234 ;  /* 0x000000ea00637202 */ /* 0x000fe20000000f00 */
[----:B------:R-:W-:Y:S02]  /*482b0*/  IMAD.MOV.U32 R83, RZ, RZ, R82 ;  /* 0x000000ffff537224 */ /* 0x000fe400078e0052 */
[----:B------:R-:W-:Y:S01]  /*482c0*/  STL.64 [R1+0x18e0], R110 ;  /* 0x0018e06e01007387 */ /* 0x000fe20000100a00 */
[----:B------:R-:W-:Y:S01]  /*482d0*/  MOV R82, R81 ;  /* 0x0000005100527202 */ /* 0x000fe20000000f00 */
[----:B------:R-:W-:-:S02]  /*482e0*/  IMAD.MOV.U32 R81, RZ, RZ, R80 ;  /* 0x000000ffff517224 */ /* 0x000fc400078e0050 */
[----:B------:R-:W-:Y:S01]  /*482f0*/  STL.64 [R1+0x18d8], R108 ;  /* 0x0018d86c01007387 */ /* 0x000fe20000100a00 */
[----:B------:R-:W-:-:S03]  /*48300*/  MOV R80, R79 ;  /* 0x0000004f00507202 */ /* 0x000fc60000000f00 */
[----:B------:R-:W-:Y:S01]  /*48310*/  STL.64 [R1+0x18d0], R106 ;  /* 0x0018d06a01007387 */ /* 0x000fe20000100a00 */
[----:B------:R-:W-:-:S03]  /*48320*/  IMAD.MOV.U32 R79, RZ, RZ, R78 ;  /* 0x000000ffff4f7224 */ /* 0x000fc600078e004e */
        /* <DEDUP_REMOVED lines=18> */
[----:B------:R2:W-:Y:S01]  /*48450*/  STL.64 [R1+0x1880], R52 ;  /* 0x0018803401007387 */ /* 0x0005e20000100a00 */
[----:B------:R-:W-:-:S03]  /*48460*/  IMAD.MOV.U32 R69, RZ, RZ, R68 ;  /* 0x000000ffff457224 */ /* 0x000fc600078e0044 */
[----:B------:R3:W-:Y:S01]  /*48470*/  STL.64 [R1+0x1878], R50 ;  /* 0x0018783201007387 */ /* 0x0007e20000100a00 */
[----:B------:R-:W-:-:S03]  /*48480*/  MOV R68, R67 ;  /* 0x0000004300447202 */ /* 0x000fc60000000f00 */
[----:B------:R-:W-:Y:S01]  /*48490*/  STL.64 [R1+0x16f0], R86 ;  /* 0x0016f05601007387 */ /* 0x000fe20000100a00 */
[----:B------:R-:W-:-:S03]  /*484a0*/  IMAD.MOV.U32 R67, RZ, RZ, R66 ;  /* 0x000000ffff437224 */ /* 0x000fc600078e0042 */
[----:B------:R2:W-:Y:S01]  /*484b0*/  STL.64 [R1+0x16e8], R58 ;  /* 0x0016e83a01007387 */ /* 0x0005e20000100a00 */
        /* <DEDUP_REMOVED lines=13> */
[----:B------:R-:W-:Y:S04]  /*48590*/  STL.64 [R1+0x16b0], R72 ;  /* 0x0016b04801007387 */ /* 0x000fe80000100a00 */
[----:B------:R1:W-:Y:S04]  /*485a0*/  STL.64 [R1+0x16a8], R54 ;  /* 0x0016a83601007387 */ /* 0x0003e80000100a00 */
[----:B------:R-:W-:Y:S04]  /*485b0*/  STL.64 [R1+0x16a0], R70 ;  /* 0x0016a04601007387 */ /* 0x000fe80000100a00 */
[----:B------:R-:W-:Y:S04]  /*485c0*/  STL.64 [R1+0x1698], R68 ;  /* 0x0016984401007387 */ /* 0x000fe80000100a00 */
[----:B------:R-:W-:Y:S04]  /*485d0*/  STL.64 [R1+0x1690], R66 ;  /* 0x0016904201007387 */ /* 0x000fe80000100a00 */
[----:B------:R-:W-:Y:S04]  /*485e0*/  STL.64 [R1+0x1688], R64 ;  /* 0x0016884001007387 */ /* 0x000fe80000100a00 */
[----:B------:R-:W-:Y:S04]  /*485f0*/  STL.64 [R1+0x1680], R62 ;  /* 0x0016803e01007387 */ /* 0x000fe80000100a00 */
[----:B------:R1:W-:Y:S04]  /*48600*/  STL.64 [R1+0x1678], R60 ;  /* 0x0016783c01007387 */ /* 0x0003e80000100a00 */
[----:B------:R-:W4:Y:S04]  /*48610*/  LDL.LU R7, [R1+0x1cbc] ;  /* 0x001cbc0001077983 */ /* 0x000f280000300800 */
        /* <DEDUP_REMOVED lines=10> */
[----:B--2---:R-:W2:Y:S04]  /*486c0*/  LDL.LU R52, [R1+0x1cc8] ;  /* 0x001cc80001347983 */ /* 0x004ea80000300800 */
[----:B---3--:R-:W3:Y:S04]  /*486d0*/  LDL.LU R50, [R1+0x1cd0] ;  /* 0x001cd00001327983 */ /* 0x008ee80000300800 */
[----:B------:R1:W-:Y:S04]  /*486e0*/  LDGSTS.E [R6+0xe880], [R58.64], P4 ;  /* 0x0e8800003a067fae */ /* 0x0003e8000a121844 */
[----:B------:R1:W-:Y:S04]  /*486f0*/  LDGSTS.E [R6+0xe900], [R84.64], P4 ;  /* 0x0e90000054067fae */ /* 0x0003e8000a121844 */
[----:B------:R1:W-:Y:S04]  /*48700*/  LDGSTS.E [R6+0xe980], [R82.64], P4 ;  /* 0x0e98000052067fae */ /* 0x0003e8000a121844 */
[----:B-1----:R-:W3:Y:S04]  /*48710*/  LDL.LU R58, [R1+0x1cc4] ;  /* 0x001cc400013a7983 */ /* 0x002ee80000300800 */
[----:B------:R-:W3:Y:S04]  /*48720*/  LDL.LU R56, [R1+0x1ccc] ;  /* 0x001ccc0001387983 */ /* 0x000ee80000300800 */
[----:B------:R1:W-:Y:S04]  /*48730*/  LDGSTS.E [R6+0xea00], [R80.64], P4 ;  /* 0x0ea0000050067fae */ /* 0x0003e8000a121844 */
[----:B------:R1:W-:Y:S04]  /*48740*/  LDGSTS.E [R6+0xea80], [R78.64], P4 ;  /* 0x0ea800004e067fae */ /* 0x0003e8000a121844 */
[----:B------:R1:W-:Y:S04]  /*48750*/  LDGSTS.E [R6+0xeb00], [R76.64], P4 ;  /* 0x0eb000004c067fae */ /* 0x0003e8000a121844 */
[----:B------:R1:W-:Y:S04]  /*48760*/  LDGSTS.E [R6+0xeb80], [R74.64], P4 ;  /* 0x0eb800004a067fae */ /* 0x0003e8000a121844 */
[----:B------:R1:W-:Y:S04]  /*48770*/  LDGSTS.E [R6+0xec00], [R72.64], P4 ;  /* 0x0ec0000048067fae */ /* 0x0003e8000a121844 */
[----:B------:R1:W-:Y:S01]  /*48780*/  LDGSTS.E [R6+0xec80], [R54.64], P4 ;  /* 0x0ec8000036067fae */ /* 0x0003e2000a121844 */
[----:B------:R-:W-:-:S03]  /*48790*/  IMAD.SHL.U32 R5, R5, 0x4, RZ ;  /* 0x0000000405057824 */ /* 0x000fc600078e00ff */
[----:B------:R1:W-:Y:S04]  /*487a0*/  LDGSTS.E [R6+0xed00], [R70.64], P4 ;  /* 0x0ed0000046067fae */ /* 0x0003e8000a121844 */
[----:B-1----:R-:W3:Y:S04]  /*487b0*/  LDL.LU R54, [R1+0x1cd8] ;  /* 0x001cd80001367983 */ /* 0x002ee80000300800 */
[----:B------:R-:W3:Y:S04]  /*487c0*/  LDL.LU R51, [R1+0x1ce0] ;  /* 0x001ce00001337983 */ /* 0x000ee80000300800 */
[----:B------:R-:W3:Y:S04]  /*487d0*/  LDL.LU R59, [R1+0x1cd4] ;  /* 0x001cd400013b7983 */ /* 0x000ee80000300800 */
[----:B------:R-:W3:Y:S01]  /*487e0*/  LDL.LU R55, [R1+0x1cdc] ;  /* 0x001cdc0001377983 */ /* 0x000ee20000300800 */
[----:B------:R-:W-:-:S03]  /*487f0*/  LOP3.LUT R2, R5, 0x40, RZ, 0x3c, !PT ;  /* 0x0000004005027812 */ /* 0x000fc600078e3cff */
[----:B------:R1:W-:Y:S04]  /*48800*/  LDGSTS.E [R6+0xed80], [R68.64], P4 ;  /* 0x0ed8000044067fae */ /* 0x0003e8000a121844 */
[----:B------:R-:W3:Y:S04]  /*48810*/  LDL.LU R53, [R1+0x1ce8] ;  /* 0x001ce80001357983 */ /* 0x000ee80000300800 */
[----:B------:R1:W-:Y:S04]  /*48820*/  LDGSTS.E [R6+0xee00], [R66.64], P4 ;  /* 0x0ee0000042067fae */ /* 0x0003e8000a121844 */
[----:B------:R1:W-:Y:S04]  /*48830*/  LDGSTS.E [R6+0xee80], [R64.64], P4 ;  /* 0x0ee8000040067fae */ /* 0x0003e8000a121844 */
[----:B------:R1:W-:Y:S04]  /*48840*/  LDGSTS.E [R6+0xef00], [R62.64], P4 ;  /* 0x0ef000003e067fae */ /* 0x0003e8000a121844 */
[----:B------:R-:W3:Y:S04]  /*48850*/  LDL.LU R5, [R1+0x1cf0] ;  /* 0x001cf00001057983 */ /* 0x000ee80000300800 */
[----:B------:R1:W-:Y:S02]  /*48860*/  LDGSTS.E [R6+0xef80], [R60.64], P4 ;  /* 0x0ef800003c067fae */ /* 0x0003e4000a121844 */
[----:B-1----:R-:W-:-:S02]  /*48870*/  MOV R6, R57 ;  /* 0x0000003900067202 */ /* 0x002fc40000000f00 */
[----:B----4-:R-:W-:-:S05]  /*48880*/  IADD3.X R7, R7, R3, RZ, P5, !PT ;  /* 0x0000000307077210 */ /* 0x010fca0002ffe4ff */
[----:B------:R-:W-:Y:S04]  /*48890*/  STL [R1+0x1cbc], R7 ;  /* 0x001cbc0701007387 */ /* 0x000fe80000100800 */
[----:B------:R-:W4:Y:S04]  /*488a0*/  LDL.LU R60, [R1+0x1ce4] ;  /* 0x001ce400013c7983 */ /* 0x000f280000300800 */
[----:B------:R-:W4:Y:S01]  /*488b0*/  LDL.LU R57, [R1+0x1cec] ;  /* 0x001cec0001397983 */ /* 0x000f220000300800 */
[----:B------:R-:W-:-:S05]  /*488c0*/  IMAD R2, R252, 0x10000, R2 ;  /* 0x00010000fc027824 */ /* 0x000fca00078e0202 */
[----:B------:R1:W-:Y:S01]  /*488d0*/  LDGSTS.E [R2+0x1000], [R6.64], P1 ;  /* 0x0100000006027fae */ /* 0x0003e20008921844 */
[-C--:B--2---:R-:W-:Y:S02]  /*488e0*/  IADD3 R52, P2, R52, R4.reuse, RZ ;  /* 0x0000000434347210 */ /* 0x084fe40007f5e0ff */
[----:B---3--:R-:W-:-:S03]  /*488f0*/  IADD3 R50, P3, R50, R4, RZ ;  /* 0x0000000432327210 */ /* 0x008fc60007f7e0ff */
[----:B------:R2:W-:Y:S01]  /*48900*/  STL [R1+0x1cc8], R52 ;  /* 0x001cc83401007387 */ /* 0x0005e20000100800 */
[----:B-1----:R-:W-:Y:S02]  /*48910*/  IMAD.MOV.U32 R6, RZ, RZ, R52 ;  /* 0x000000ffff067224 */ /* 0x002fe400078e0034 */
[----:B------:R-:W-:Y:S01]  /*48920*/  IMAD.X R58, R58, 0x1, R3, P2 ;  /* 0x000000013a3a7824 */ /* 0x000fe200010e0603 */
[----:B------:R-:W-:-:S04]  /*48930*/  IADD3.X R56, R56, R3, RZ, P3, !PT ;  /* 0x0000000338387210 */ /* 0x000fc80001ffe4ff */
[----:B------:R1:W-:Y:S04]  /*48940*/  STL [R1+0x1cc4], R58 ;  /* 0x001cc43a01007387 */ /* 0x0003e80000100800 */
[----:B------:R-:W-:Y:S04]  /*48950*/  STL [R1+0x1cd0], R50 ;  /* 0x001cd03201007387 */ /* 0x000fe80000100800 */
[----:B--2---:R-:W2:Y:S01]  /*48960*/  LDL.LU R52, [R1+0x1cf8] ;  /* 0x001cf80001347983 */ /* 0x004ea20000300800 */
[----:B------:R-:W-:-:S03]  /*48970*/  MOV R7, R58 ;  /* 0x0000003a00077202 */ /* 0x000fc60000000f00 */
[----:B------:R3:W-:Y:S04]  /*48980*/  STL [R1+0x1ccc], R56 ;  /* 0x001ccc3801007387 */ /* 0x0007e80000100800 */
[----:B------:R-:W2:Y:S04]  /*48990*/  LDL.LU R61, [R1+0x1d00] ;  /* 0x001d0000013d7983 */ /* 0x000ea80000300800 */
[----:B-1----:R-:W2:Y:S04]  /*489a0*/  LDL.LU R58, [R1+0x1cf4] ;  /* 0x001cf400013a7983 */ /* 0x002ea80000300800 */
[----:B------:R1:W-:Y:S04]  /*489b0*/  LDGSTS.E [R2+0x1080], [R6.64], P1 ;  /* 0x0108000006027fae */ /* 0x0003e80008921844 */
[----:B------:R-:W2:Y:S01]  /*489c0*/  LDL.LU R62, [R1+0x1cfc] ;  /* 0x001cfc00013e7983 */ /* 0x000ea20000300800 */
[----:B------:R-:W-:Y:S01]  /*489d0*/  IADD3 R54, P2, R54, R4, RZ ;  /* 0x0000000436367210 */ /* 0x000fe20007f5e0ff */
[----:B-1----:R-:W-:Y:S01]  /*489e0*/  IMAD.MOV.U32 R6, RZ, RZ, R50 ;  /* 0x000000ffff067224 */ /* 0x002fe200078e0032 */
[----:B------:R-:W-:-:S02]  /*489f0*/  MOV R7, R56 ;  /* 0x0000003800077202 */ /* 0x000fc40000000f00 */
[----:B------:R-:W-:Y:S01]  /*48a00*/  IADD3 R51, P3, R51, R4, RZ ;  /* 0x0000000433337210 */ /* 0x000fe20007f7e0ff */
[----:B---3--:R-:W2:Y:S01]  /*48a10*/  LDL.LU R56, [R1+0x1d08] ;  /* 0x001d080001387983 */ /* 0x008ea20000300800 */
[----:B------:R-:W-:-:S03]  /*48a20*/  IMAD.X R59, R59, 0x1, R3, P2 ;  /* 0x000000013b3b7824 */ /* 0x000fc600010e0603 */
[----:B------:R-:W2:Y:S04]  /*48a30*/  LDL.LU R50, [R1+0x1d10] ;  /* 0x001d100001327983 */ /* 0x000ea80000300800 */
[----:B------:R-:W-:Y:S01]  /*48a40*/  STL [R1+0x1cd8], R54 ;  /* 0x001cd83601007387 */ /* 0x000fe20000100800 */
[----:B------:R-:W-:-:S03]  /*48a50*/  IADD3.X R55, R55, R3, RZ, P3, !PT ;  /* 0x0000000337377210 */ /* 0x000fc60001ffe4ff */
[----:B------:R1:W-:Y:S04]  /*48a60*/  LDGSTS.E [R2+0x1100], [R6.64], P1 ;  /* 0x0110000006027fae */ /* 0x0003e80008921844 */
[----:B------:R1:W-:Y:S04]  /*48a70*/  STL [R1+0x1cd4], R59 ;  /* 0x001cd43b01007387 */ /* 0x0003e80000100800 */
[----:B------:R-:W-:Y:S01]  /*48a80*/  STL [R1+0x1ce0], R51 ;  /* 0x001ce03301007387 */ /* 0x000fe20000100800 */
[----:B-1----:R-:W-:-:S03]  /*48a90*/  MOV R7, R59 ;  /* 0x0000003b00077202 */ /* 0x002fc60000000f00 */
[----:B------:R-:W2:Y:S01]  /*48aa0*/  LDL.LU R59, [R1+0x1d04] ;  /* 0x001d0400013b7983 */ /* 0x000ea20000300800 */
[----:B------:R-:W-:-:S03]  /*48ab0*/  IMAD.MOV.U32 R6, RZ, RZ, R54 ;  /* 0x000000ffff067224 */ /* 0x000fc600078e0036 */
        /* <DEDUP_REMOVED lines=11> */
[----:B-1----:R-:W-:-:S02]  /*48b70*/  IMAD.MOV.U32 R6, RZ, RZ, R53 ;  /* 0x000000ffff067224 */ /* 0x002fc400078e0035 */
[----:B----4-:R-:W-:Y:S01]  /*48b80*/  IMAD.X R60, R60, 0x1, R3, P2 ;  /* 0x000000013c3c7824 */ /* 0x010fe200010e0603 */
[----:B------:R-:W-:-:S04]  /*48b90*/  IADD3.X R57, R57, R3, RZ, P3, !PT ;  /* 0x0000000339397210 */ /* 0x000fc80001ffe4ff */
[----:B------:R1:W-:Y:S01]  /*48ba0*/  STL [R1+0x1ce4], R60 ;  /* 0x001ce43c01007387 */ /* 0x0003e20000100800 */
[----:B------:R-:W-:-:S03]  /*48bb0*/  MOV R7, R60 ;  /* 0x0000003c00077202 */ /* 0x000fc60000000f00 */
        /* <DEDUP_REMOVED lines=10> */
[----:B--2---:R-:W-:-:S05]  /*48c60*/  IADD3 R52, P2, R52, R4, RZ ;  /* 0x0000000434347210 */ /* 0x004fca0007f5e0ff */
[----:B------:R-:W-:Y:S01]  /*48c70*/  STL [R1+0x1cf8], R52 ;  /* 0x001cf83401007387 */ /* 0x000fe20000100800 */
[----:B------:R-:W-:Y:S01]  /*48c80*/  IADD3 R61, P3, R61, R4, RZ ;  /* 0x000000043d3d7210 */ /* 0x000fe20007f7e0ff */
[----:B------:R-:W-:Y:S02]  /*48c90*/  IMAD.X R58, R58, 0x1, R3, P2 ;  /* 0x000000013a3a7824 */ /* 0x000fe400010e0603 */
[----:B-1----:R-:W-:-:S03]  /*48ca0*/  IMAD.MOV.U32 R6, RZ, RZ, R52 ;  /* 0x000000ffff067224 */ /* 0x002fc600078e0034 */
[----:B------:R1:W-:Y:S01]  /*48cb0*/  STL [R1+0x1cf4], R58 ;  /* 0x001cf43a01007387 */ /* 0x0003e20000100800 */
[----:B------:R-:W-:Y:S02]  /*48cc0*/  MOV R7, R58 ;  /* 0x0000003a00077202 */ /* 0x000fe40000000f00 */
[----:B------:R-:W-:Y:S01]  /*48cd0*/  IADD3.X R62, R62, R3, RZ, P3, !PT ;  /* 0x000000033e3e7210 */ /* 0x000fe20001ffe4ff */
[----:B------:R-:W-:Y:S04]  /*48ce0*/  STL [R1+0x1d00], R61 ;  /* 0x001d003d01007387 */ /* 0x000fe80000100800 */
[----:B------:R2:W-:Y:S04]  /*48cf0*/  LDGSTS.E [R2+0x1380], [R6.64], P1 ;  /* 0x0138000006027fae */ /* 0x0005e80008921844 */
[----:B-1----:R-:W4:Y:S01]  /*48d00*/  LDL.LU R58, [R1+0x1d24] ;  /* 0x001d2400013a7983 */ /* 0x002f220000300800 */
[----:B------:R-:W-:-:S03]  /*48d10*/  IADD3 R56, P2, R56, R4, RZ ;  /* 0x0000000438387210 */ /* 0x000fc60007f5e0ff */
[----:B------:R-:W-:Y:S04]  /*48d20*/  STL [R1+0x1cfc], R62 ;  /* 0x001cfc3e01007387 */ /* 0x000fe80000100800 */
[----:B------:R-:W4:Y:S01]  /*48d30*/  LDL.LU R52, [R1+0x1d2c] ;  /* 0x001d2c0001347983 */ /* 0x000f220000300800 */
[----:B--2---:R-:W-:Y:S01]  /*48d40*/  IMAD.MOV.U32 R6, RZ, RZ, R61 ;  /* 0x000000ffff067224 */ /* 0x004fe200078e003d */
[----:B------:R-:W-:Y:S02]  /*48d50*/  MOV R7, R62 ;  /* 0x0000003e00077202 */ /* 0x000fe40000000f00 */
[----:B------:R-:W-:-:S03]  /*48d60*/  IADD3 R50, P3, R50, R4, RZ ;  /* 0x0000000432327210 */ /* 0x000fc60007f7e0ff */
[----:B------:R1:W-:Y:S04]  /*48d70*/  LDGSTS.E [R2+0x1400], [R6.64], P1 ;  /* 0x0140000006027fae */ /* 0x0003e80008921844 */
[----:B------:R-:W-:Y:S01]  /*48d80*/  STL [R1+0x1d08], R56 ;  /* 0x001d083801007387 */ /* 0x000fe20000100800 */
[----:B------:R-:W-:Y:S02]  /*48d90*/  IMAD.X R59, R59, 0x1, R3, P2 ;  /* 0x000000013b3b7824 */ /* 0x000fe400010e0603 */
[----:B-1----:R-:W-:-:S03]  /*48da0*/  IMAD.MOV.U32 R6, RZ, RZ, R56 ;  /* 0x000000ffff067224 */ /* 0x002fc600078e0038 */
[----:B------:R-:W-:Y:S02]  /*48db0*/  MOV R7, R59 ;  /* 0x0000003b00077202 */ /* 0x000fe40000000f00 */
[----:B------:R-:W-:Y:S01]  /*48dc0*/  IADD3.X R54, R54, R3, RZ, P3, !PT ;  /* 0x0000000336367210 */ /* 0x000fe20001ffe4ff */
[----:B------:R-:W-:Y:S04]  /*48dd0*/  STL [R1+0x1d04], R59 ;  /* 0x001d043b01007387 */ /* 0x000fe80000100800 */
[----:B------:R-:W-:Y:S04]  /*48de0*/  STL [R1+0x1d10], R50 ;  /* 0x001d103201007387 */ /* 0x000fe80000100800 */
[----:B------:R1:W-:Y:S04]  /*48df0*/  LDGSTS.E [R2+0x1480], [R6.64], P1 ;  /* 0x0148000006027fae */ /* 0x0003e80008921844 */
[----:B------:R2:W-:Y:S01]  /*48e00*/  STL [R1+0x1d0c], R54 ;  /* 0x001d0c3601007387 */ /* 0x0005e20000100800 */
[----:B-1----:R-:W-:Y:S01]  /*48e10*/  MOV R7, R54 ;  /* 0x0000003600077202 */ /* 0x002fe20000000f00 */
[----:B------:R-:W-:-:S02]  /*48e20*/  IMAD.MOV.U32 R6, RZ, RZ, R50 ;  /* 0x000000ffff067224 */ /* 0x000fc400078e0032 */
[----:B--2---:R-:W4:Y:S04]  /*48e30*/  LDL.LU R54, [R1+0x1d34] ;  /* 0x001d340001367983 */ /* 0x004f280000300800 */
[----:B------:R-:W4:Y:S01]  /*48e40*/  LDL.LU R50, [R1+0x1d38] ;  /* 0x001d380001327983 */ /* 0x000f220000300800 */
[----:B------:R-:W-:-:S03]  /*48e50*/  IADD3 R55, P2, R55, R4, RZ ;  /* 0x0000000437377210 */ /* 0x000fc60007f5e0ff */
[----:B------:R-:W4:Y:S04]  /*48e60*/  LDL.LU R59, [R1+0x1ebc] ;  /* 0x001ebc00013b7983 */ /* 0x000f280000300800 */
[----:B------:R-:W4:Y:S01]  /*48e70*/  LDL.LU R56, [R1+0x1ec0] ;  /* 0x001ec00001387983 */ /* 0x000f220000300800 */
[----:B------:R-:W-:-:S03]  /*48e80*/  IADD3 R51, P3, R51, R4, RZ ;  /* 0x0000000433337210 */ /* 0x000fc60007f7e0ff */
[----:B------:R1:W-:Y:S04]  /*48e90*/  LDGSTS.E [R2+0x1500], [R6.64], P1 ;  /* 0x0150000006027fae */ /* 0x0003e80008921844 */
[----:B------:R-:W-:Y:S01]  /*48ea0*/  STL [R1+0x1d18], R55 ;  /* 0x001d183701007387 */ /* 0x000fe20000100800 */
[----:B-1----:R-:W-:Y:S02]  /*48eb0*/  IMAD.MOV.U32 R6, RZ, RZ, R55 ;  /* 0x000000ffff067224 */ /* 0x002fe400078e0037 */
[----:B---3--:R-:W-:-:S05]  /*48ec0*/  IMAD.X R60, R60, 0x1, R3, P2 ;  /* 0x000000013c3c7824 */ /* 0x008fca00010e0603 */
[----:B------:R-:W-:Y:S02]  /*48ed0*/  MOV R7, R60 ;  /* 0x0000003c00077202 */ /* 0x000fe40000000f00 */
[----:B------:R-:W-:Y:S01]  /*48ee0*/  IADD3.X R53, R53, R3, RZ, P3, !PT ;  /* 0x0000000335357210 */ /* 0x000fe20001ffe4ff */
[----:B------:R1:W-:Y:S04]  /*48ef0*/  STL [R1+0x1d14], R60 ;  /* 0x001d143c01007387 */ /* 0x0003e80000100800 */
[----:B------:R-:W-:Y:S04]  /*48f00*/  STL [R1+0x1d20], R51 ;  /* 0x001d203301007387 */ /* 0x000fe80000100800 */
[----:B------:R3:W-:Y:S04]  /*48f10*/  LDGSTS.E [R2+0x1580], [R6.64], P1 ;  /* 0x0158000006027fae */ /* 0x0007e80008921844 */
[----:B------:R3:W-:Y:S04]  /*48f20*/  STL [R1+0x1d1c], R53 ;  /* 0x001d1c3501007387 */ /* 0x0007e80000100800 */
[----:B-1----:R-:W2:Y:S01]  /*48f30*/  LDL.LU R60, [R1+0x1ec4] ;  /* 0x001ec400013c7983 */ /* 0x002ea20000300800 */
[----:B---3--:R-:W-:-:S03]  /*48f40*/  MOV R7, R53 ;  /* 0x0000003500077202 */ /* 0x008fc60000000f00 */
[----:B------:R-:W3:Y:S01]  /*48f50*/  LDL.LU R53, [R1+0x1ec8] ;  /* 0x001ec80001357983 */ /* 0x000ee20000300800 */
[----:B------:R-:W-:-:S03]  /*48f60*/  IMAD.MOV.U32 R6, RZ, RZ, R51 ;  /* 0x000000ffff067224 */ /* 0x000fc600078e0033 */
[----:B------:R-:W2:Y:S04]  /*48f70*/  LDL.LU R55, [R1+0x1ecc] ;  /* 0x001ecc0001377983 */ /* 0x000ea80000300800 */
[----:B------:R-:W2:Y:S01]  /*48f80*/  LDL.LU R51, [R1+0x1ed0] ;  /* 0x001ed00001337983 */ /* 0x000ea20000300800 */
[-C--:B----4-:R-:W-:Y:S02]  /*48f90*/  IADD3 R57, P2, R57, R4.reuse, RZ ;  /* 0x0000000439397210 */ /* 0x090fe40007f5e0ff */
[----:B------:R-:W-:Y:S01]  /*48fa0*/  IADD3 R5, P3, R5, R4, RZ ;  /* 0x0000000405057210 */ /* 0x000fe20007f7e0ff */
[----:B------:R1:W-:Y:S04]  /*48fb0*/  LDGSTS.E [R2+0x1600], [R6.64], P1 ;  /* 0x0160000006027fae */ /* 0x0003e80008921844 */
[----:B------:R-:W-:Y:S01]  /*48fc0*/  STL [R1+0x1d28], R57 ;  /* 0x001d283901007387 */ /* 0x000fe20000100800 */
[----:B-1----:R-:W-:-:S02]  /*48fd0*/  IMAD.MOV.U32 R6, RZ, RZ, R57 ;  /* 0x000000ffff067224 */ /* 0x002fc400078e0039 */
[----:B------:R-:W-:-:S05]  /*48fe0*/  IMAD.X R58, R58, 0x1, R3, P2 ;  /* 0x000000013a3a7824 */ /* 0x000fca00010e0603 */
[----:B------:R-:W-:Y:S02]  /*48ff0*/  MOV R7, R58 ;  /* 0x0000003a00077202 */ /* 0x000fe40000000f00 */
[----:B------:R-:W-:Y:S01]  /*49000*/  IADD3.X R52, R52, R3, RZ, P3, !PT ;  /* 0x0000000334347210 */ /* 0x000fe20001ffe4ff */
[----:B------:R1:W-:Y:S04]  /*49010*/  STL [R1+0x1d24], R58 ;  /* 0x001d243a01007387 */ /* 0x0003e80000100800 */
[----:B------:R-:W-:Y:S04]  /*49020*/  STL [R1+0x1d30], R5 ;  /* 0x001d300501007387 */ /* 0x000fe80000100800 */
[----:B------:R4:W-:Y:S04]  /*49030*/  LDGSTS.E [R2+0x1680], [R6.64], P1 ;  /* 0x0168000006027fae */ /* 0x0009e80008921844 */
[----:B------:R4:W-:Y:S04]  /*49040*/  STL [R1+0x1d2c], R52 ;  /* 0x001d2c3401007387 */ /* 0x0009e80000100800 */
[----:B-1----:R-:W2:Y:S01]  /*49050*/  LDL.LU R58, [R1+0x1ed4] ;  /* 0x001ed400013a7983 */ /* 0x002ea20000300800 */
[----:B----4-:R-:W-:-:S03]  /*49060*/  MOV R7, R52 ;  /* 0x0000003400077202 */ /* 0x010fc60000000f00 */
[----:B------:R-:W4:Y:S01]  /*49070*/  LDL.LU R52, [R1+0x1ed8] ;  /* 0x001ed80001347983 */ /* 0x000f220000300800 */
[----:B------:R-:W-:Y:S01]  /*49080*/  IMAD.MOV.U32 R6, RZ, RZ, R5 ;  /* 0x000000ffff067224 */ /* 0x000fe200078e0005 */
[----:B------:R-:W-:Y:S02]  /*49090*/  ISETP.GT.AND P2, PT, R0, 0x6, PT ;  /* 0x000000060000780c */ /* 0x000fe40003f44270 */
[----:B------:R-:W4:Y:S04]  /*490a0*/  LDL.LU R57, [R1+0x1edc] ;  /* 0x001edc0001397983 */ /* 0x000f280000300800 */
[----:B------:R-:W4:Y:S04]  /*490b0*/  LDL.LU R5, [R1+0x1ee0] ;  /* 0x001ee00001057983 */ /* 0x000f280000300800 */
[----:B------:R1:W-:Y:S02]  /*490c0*/  LDGSTS.E [R2+0x1700], [R6.64], P1 ;  /* 0x0170000006027fae */ /* 0x0003e40008921844 */
[----:B-1----:R-:W-:-:S04]  /*490d0*/  SEL R6, RZ, 0x4, !P2 ;  /* 0x00000004ff067807 */ /* 0x002fc80005000000 */
[----:B------:R-:W-:Y:S02]  /*490e0*/  SEL R6, R6, RZ, !P0 ;  /* 0x000000ff06067207 */ /* 0x000fe40004000000 */
[----:B------:R-:W-:-:S05]  /*490f0*/  IADD3 R50, P3, R50, R4, RZ ;  /* 0x0000000432327210 */ /* 0x000fca0007f7e0ff */
[----:B------:R-:W-:Y:S01]  /*49100*/  IMAD.X R54, R54, 0x1, R3, P3 ;  /* 0x0000000136367824 */ /* 0x000fe200018e0603 */
[----:B------:R-:W-:Y:S01]  /*49110*/  IADD3 R56, P4, R56, R4, RZ ;  /* 0x0000000438387210 */ /* 0x000fe20007f9e0ff */
[----:B------:R-:W-:Y:S01]  /*49120*/  STL [R1+0x1d38], R50 ;  /* 0x001d383201007387 */ /* 0x000fe20000100800 */
[----:B------:R-:W-:Y:S01]  /*49130*/  ISETP.NE.U32.AND P2, PT, R6, RZ, PT ;  /* 0x000000ff0600720c */ /* 0x000fe20003f45070 */
[----:B------:R-:W-:Y:S01]  /*49140*/  IMAD.MOV.U32 R6, RZ, RZ, R50 ;  /* 0x000000ffff067224 */ /* 0x000fe200078e0032 */
[----:B------:R-:W-:Y:S01]  /*49150*/  IADD3.X R59, R59, R3, RZ, P4, !PT ;  /* 0x000000033b3b7210 */ /* 0x000fe200027fe4ff */
[----:B------:R1:W-:Y:S01]  /*49160*/  STL [R1+0x1d34], R54 ;  /* 0x001d343601007387 */ /* 0x0003e20000100800 */
[----:B------:R-:W-:-:S03]  /*49170*/  MOV R7, R54 ;  /* 0x0000003600077202 */ /* 0x000fc60000000f00 */
[----:B------:R-:W-:Y:S04]  /*49180*/  STL [R1+0x1ec0], R56 ;  /* 0x001ec03801007387 */ /* 0x000fe80000100800 */
[----:B------:R1:W-:Y:S04]  /*49190*/  LDGSTS.E [R2+0x1780], [R6.64], P1 ;  /* 0x0178000006027fae */ /* 0x0003e80008921844 */
[----:B-1----:R-:W4:Y:S04]  /*491a0*/  LDL.LU R54, [R1+0x1ee8] ;  /* 0x001ee80001367983 */ /* 0x002f280000300800 */
[----:B------:R1:W-:Y:S04]  /*491b0*/  STL [R1+0x1ebc], R59 ;  /* 0x001ebc3b01007387 */ /* 0x0003e80000100800 */
[----:B------:R-:W4:Y:S01]  /*491c0*/  LDL.LU R50, [R1+0x1ef0] ;  /* 0x001ef00001327983 */ /* 0x000f220000300800 */
[----:B------:R-:W-:-:S03]  /*491d0*/  MOV R7, R59 ;  /* 0x0000003b00077202 */ /* 0x000fc60000000f00 */
[----:B-1----:R-:W4:Y:S01]  /*491e0*/  LDL.LU R59, [R1+0x1ee4] ;  /* 0x001ee400013b7983 */ /* 0x002f220000300800 */
[----:B------:R-:W-:-:S03]  /*491f0*/  IMAD.MOV.U32 R6, RZ, RZ, R56 ;  /* 0x000000ffff067224 */ /* 0x000fc600078e0038 */
[----:B------:R-:W4:Y:S04]  /*49200*/  LDL.LU R56, [R1+0x1eec] ;  /* 0x001eec0001387983 */ /* 0x000f280000300800 */
[----:B------:R1:W-:Y:S01]  /*49210*/  LDGSTS.E [R2+0x3000], [R6.64], P2 ;  /* 0x0300000006027fae */ /* 0x0003e20009121844 */
[----:B---3--:R-:W-:-:S05]  /*49220*/  IADD3 R53, P1, R53, R4, RZ ;  /* 0x0000000435357210 */ /* 0x008fca0007f3e0ff */
[----:B--2---:R-:W-:Y:S01]  /*49230*/  IMAD.X R60, R60, 0x1, R3, P1 ;  /* 0x000000013c3c7824 */ /* 0x004fe200008e0603 */
[----:B------:R-:W-:Y:S01]  /*49240*/  IADD3 R51, P3, R51, R4, RZ ;  /* 0x0000000433337210 */ /* 0x000fe20007f7e0ff */
[----:B------:R2:W-:Y:S01]  /*49250*/  STL [R1+0x1ec8], R53 ;  /* 0x001ec83501007387 */ /* 0x0005e20000100800 */
[----:B-1----:R-:W-:Y:S02]  /*49260*/  IMAD.MOV.U32 R6, RZ, RZ, R53 ;  /* 0x000000ffff067224 */ /* 0x002fe400078e0035 */
[----:B------:R-:W-:Y:S01]  /*49270*/  IADD3.X R55, R55, R3, RZ, P3, !PT ;  /* 0x0000000337377210 */ /* 0x000fe20001ffe4ff */
[----:B------:R1:W-:Y:S04]  /*49280*/  STL [R1+0x1ec4], R60 ;  /* 0x001ec43c01007387 */ /* 0x0003e80000100800 */
[----:B------:R-:W-:Y:S04]  /*49290*/  STL [R1+0x1ed0], R51 ;  /* 0x001ed03301007387 */ /* 0x000fe80000100800 */
[----:B--2---:R-:W2:Y:S01]  /*492a0*/  LDL.LU R53, [R1+0x1ef8] ;  /* 0x001ef80001357983 */ /* 0x004ea20000300800 */
[----:B------:R-:W-:-:S03]  /*492b0*/  MOV R7, R60 ;  /* 0x0000003c00077202 */ /* 0x000fc60000000f00 */
[----:B------:R3:W-:Y:S04]  /*492c0*/  STL [R1+0x1ecc], R55 ;  /* 0x001ecc3701007387 */ /* 0x0007e80000100800 */
[----:B------:R-:W2:Y:S04]  /*492d0*/  LDL.LU R61, [R1+0x1f00] ;  /* 0x001f0000013d7983 */ /* 0x000ea80000300800 */
[----:B-1----:R-:W2:Y:S04]  /*492e0*/  LDL.LU R60, [R1+0x1ef4] ;  /* 0x001ef400013c7983 */ /* 0x002ea80000300800 */
[----:B------:R-:W2:Y:S04]  /*492f0*/  LDL.LU R62, [R1+0x1efc] ;  /* 0x001efc00013e7983 */ /* 0x000ea80000300800 */
[----:B------:R1:W-:Y:S02]  /*49300*/  LDGSTS.E [R2+0x3080], [R6.64], P2 ;  /* 0x0308000006027fae */ /* 0x0003e40009121844 */
[----:B-1----:R-:W-:Y:S01]  /*49310*/  IMAD.MOV.U32 R6, RZ, RZ, R51 ;  /* 0x000000ffff067224 */ /* 0x002fe200078e0033 */
[----:B------:R-:W-:-:S02]  /*49320*/  MOV R7, R55 ;  /* 0x0000003700077202 */ /* 0x000fc40000000f00 */
[----:B---3--:R-:W3:Y:S04]  /*49330*/  LDL.LU R55, [R1+0x1f08] ;  /* 0x001f080001377983 */ /* 0x008ee80000300800 */
[----:B------:R-:W3:Y:S04]  /*49340*/  LDL.LU R51, [R1+0x1f10] ;  /* 0x001f100001337983 */ /* 0x000ee80000300800 */
[----:B------:R1:W-:Y:S01]  /*49350*/  LDGSTS.E [R2+0x3100], [R6.64], P2 ;  /* 0x0310000006027fae */ /* 0x0003e20009121844 */
[----:B----4-:R-:W-:-:S05]  /*49360*/  IADD3 R52, P1, R52, R4, RZ ;  /* 0x0000000434347210 */ /* 0x010fca0007f3e0ff */
[----:B------:R-:W-:Y:S01]  /*49370*/  IMAD.X R58, R58, 0x1, R3, P1 ;  /* 0x000000013a3a7824 */ /* 0x000fe200008e0603 */
[----:B------:R-:W-:Y:S01]  /*49380*/  IADD3 R5, P3, R5, R4, RZ ;  /* 0x0000000405057210 */ /* 0x000fe20007f7e0ff */
[----:B------:R-:W-:Y:S03]  /*49390*/  STL [R1+0x1ed8], R52 ;  /* 0x001ed83401007387 */ /* 0x000fe60000100800 */
[----:B-1----:R-:W-:Y:S01]  /*493a0*/  MOV R7, R58 ;  /* 0x0000003a00077202 */ /* 0x002fe20000000f00 */
[----:B------:R1:W-:Y:S01]  /*493b0*/  STL [R1+0x1ed4], R58 ;  /* 0x001ed43a01007387 */ /* 0x0003e20000100800 */
[----:B------:R-:W-:-:S03]  /*493c0*/  IADD3.X R57, R57, R3, RZ, P3, !PT ;  /* 0x0000000339397210 */ /* 0x000fc60001ffe4ff */
[----:B------:R-:W-:Y:S01]  /*493d0*/  STL [R1+0x1ee0], R5 ;  /* 0x001ee00501007387 */ /* 0x000fe20000100800 */
[----:B------:R-:W-:-:S03]  /*493e0*/  IMAD.MOV.U32 R6, RZ, RZ, R52 ;  /* 0x000000ffff067224 */ /* 0x000fc600078e0034 */
[----:B-1----:R-:W4:Y:S04]  /*493f0*/  LDL.LU R58, [R1+0x1f04] ;  /* 0x001f0400013a7983 */ /* 0x002f280000300800 */
[----:B------:R1:W-:Y:S04]  /*49400*/  STL [R1+0x1edc], R57 ;  /* 0x001edc3901007387 */ /* 0x0003e80000100800 */
[----:B------:R-:W4:Y:S04]  /*49410*/  LDL.LU R52, [R1+0x1f0c] ;  /* 0x001f0c0001347983 */ /* 0x000f280000300800 */
[----:B------:R1:W-:Y:S02]  /*49420*/  LDGSTS.E [R2+0x3180], [R6.64], P2 ;  /* 0x0318000006027fae */ /* 0x0003e40009121844 */
[----:B-1----:R-:W-:Y:S01]  /*49430*/  IMAD.MOV.U32 R6, RZ, RZ, R5 ;  /* 0x000000ffff067224 */ /* 0x002fe200078e0005 */
[----:B------:R-:W-:-:S02]  /*49440*/  MOV R7, R57 ;  /* 0x0000003900077202 */ /* 0x000fc40000000f00 */
[----:B------:R-:W4:Y:S04]  /*49450*/  LDL.LU R57, [R1+0x1f18] ;  /* 0x001f180001397983 */ /* 0x000f280000300800 */
[----:B------:R-:W4:Y:S01]  /*49460*/  LDL.LU R5, [R1+0x1f20] ;  /* 0x001f200001057983 */ /* 0x000f220000300800 */
[----:B------:R-:W-:-:S03]  /*49470*/  IADD3 R54, P1, R54, R4, RZ ;  /* 0x0000000436367210 */ /* 0x000fc60007f3e0ff */
[----:B------:R1:W-:Y:S04]  /*49480*/  LDGSTS.E [R2+0x3200], [R6.64], P2 ;  /* 0x0320000006027fae */ /* 0x0003e80009121844 */
[----:B------:R-:W-:Y:S01]  /*49490*/  STL [R1+0x1ee8], R54 ;  /* 0x001ee83601007387 */ /* 0x000fe20000100800 */
[----:B------:R-:W-:Y:S01]  /*494a0*/  IADD3 R50, P3, R50, R4, RZ ;  /* 0x0000000432327210 */ /* 0x000fe20007f7e0ff */
[----:B------:R-:W-:-:S03]  /*494b0*/  IMAD.X R59, R59, 0x1, R3, P1 ;  /* 0x000000013b3b7824 */ /* 0x000fc600008e0603 */
[----:B------:R-:W-:Y:S02]  /*494c0*/  IADD3.X R56, R56, R3, RZ, P3, !PT ;  /* 0x0000000338387210 */ /* 0x000fe40001ffe4ff */
[----:B------:R1:W-:Y:S02]  /*494d0*/  STL [R1+0x1ee4], R59 ;  /* 0x001ee43b01007387 */ /* 0x0003e40000100800 */
[----:B-1----:R-:W-:Y:S02]  /*494e0*/  MOV R7, R59 ;  /* 0x0000003b00077202 */ /* 0x002fe40000000f00 */
[----:B------:R-:W-:Y:S01]  /*494f0*/  STL [R1+0x1ef0], R50 ;  /* 0x001ef03201007387 */ /* 0x000fe20000100800 */
[----:B------:R-:W-:-:S03]  /*49500*/  IMAD.MOV.U32 R6, RZ, RZ, R54 ;  /* 0x000000ffff067224 */ /* 0x000fc600078e0036 */
        /* <DEDUP_REMOVED lines=11> */
[----:B------:R-:W-:Y:S01]  /*495c0*/  IMAD.X R60, R60, 0x1, R3, P1 ;  /* 0x000000013c3c7824 */ /* 0x000fe200008e0603 */
[----:B------:R-:W-:Y:S01]  /*495d0*/  STL [R1+0x1ef8], R53 ;  /* 0x001ef83501007387 */ /* 0x000fe20000100800 */
[----:B------:R-:W-:-:S03]  /*495e0*/  IADD3.X R62, R62, R3, RZ, P3, !PT ;  /* 0x000000033e3e7210 */ /* 0x000fc60001ffe4ff */
[----:B------:R2:W-:Y:S01]  /*495f0*/  STL [R1+0x1ef4], R60 ;  /* 0x001ef43c01007387 */ /* 0x0005e20000100800 */
[----:B-1----:R-:W-:Y:S01]  /*49600*/  MOV R7, R60 ;  /* 0x0000003c00077202 */ /* 0x002fe20000000f00 */
[----:B------:R-:W-:Y:S02]  /*49610*/  IMAD.MOV.U32 R6, RZ, RZ, R53 ;  /* 0x000000ffff067224 */ /* 0x000fe400078e0035 */
[----:B------:R-:W-:Y:S04]  /*49620*/  STL [R1+0x1f00], R61 ;  /* 0x001f003d01007387 */ /* 0x000fe80000100800 */
[----:B------:R1:W-:Y:S04]  /*49630*/  LDGSTS.E [R2+0x3380], [R6.64], P2 ;  /* 0x0338000006027fae */ /* 0x0003e80009121844 */
[----:B--2---:R-:W2:Y:S04]  /*49640*/  LDL.LU R60, [R1+0x1f24] ;  /* 0x001f2400013c7983 */ /* 0x004ea80000300800 */
[----:B------:R-:W-:Y:S04]  /*49650*/  STL [R1+0x1efc], R62 ;  /* 0x001efc3e01007387 */ /* 0x000fe80000100800 */
[----:B------:R-:W2:Y:S01]  /*49660*/  LDL.LU R53, [R1+0x1f2c] ;  /* 0x001f2c0001357983 */ /* 0x000ea20000300800 */
[----:B---3--:R-:W-:Y:S01]  /*49670*/  IADD3 R55, P1, R55, R4, RZ ;  /* 0x0000000437377210 */ /* 0x008fe20007f3e0ff */
[----:B-1----:R-:W-:Y:S01]  /*49680*/  IMAD.MOV.U32 R6, RZ, RZ, R61 ;  /* 0x000000ffff067224 */ /* 0x002fe200078e003d */
[----:B------:R-:W-:-:S02]  /*49690*/  MOV R7, R62 ;  /* 0x0000003e00077202 */ /* 0x000fc40000000f00 */
[----:B------:R-:W-:-:S03]  /*496a0*/  IADD3 R51, P3, R51, R4, RZ ;  /* 0x0000000433337210 */ /* 0x000fc60007f7e0ff */
[----:B------:R1:W-:Y:S04]  /*496b0*/  LDGSTS.E [R2+0x3400], [R6.64], P2 ;  /* 0x0340000006027fae */ /* 0x0003e80009121844 */
[----:B------:R-:W-:Y:S01]  /*496c0*/  STL [R1+0x1f08], R55 ;  /* 0x001f083701007387 */ /* 0x000fe20000100800 */
[----:B-1----:R-:W-:Y:S02]  /*496d0*/  IMAD.MOV.U32 R6, RZ, RZ, R55 ;  /* 0x000000ffff067224 */ /* 0x002fe400078e0037 */
[----:B----4-:R-:W-:-:S05]  /*496e0*/  IMAD.X R58, R58, 0x1, R3, P1 ;  /* 0x000000013a3a7824 */ /* 0x010fca00008e0603 */
        /* <DEDUP_REMOVED lines=8> */
[----:B---3--:R-:W4:Y:S01]  /*49770*/  LDL.LU R52, [R1+0x1f34] ;  /* 0x001f340001347983 */ /* 0x008f220000300800 */
[----:B------:R-:W-:-:S03]  /*49780*/  IADD3 R57, P1, R57, R4, RZ ;  /* 0x0000000439397210 */ /* 0x000fc60007f3e0ff */
[----:B------:R-:W4:Y:S01]  /*49790*/  LDL.LU R51, [R1+0x1f38] ;  /* 0x001f380001337983 */ /* 0x000f220000300800 */
[----:B------:R-:W-:-:S03]  /*497a0*/  IADD3 R5, P3, R5, R4, RZ ;  /* 0x0000000405057210 */ /* 0x000fc60007f7e0ff */
[----:B------:R-:W4:Y:S04]  /*497b0*/  LDL.LU R58, [R1+0x20bc] ;  /* 0x0020bc00013a7983 */ /* 0x000f280000300800 */
[----:B------:R-:W4:Y:S04]  /*497c0*/  LDL.LU R55, [R1+0x20c0] ;  /* 0x0020c00001377983 */ /* 0x000f280000300800 */
        /* <DEDUP_REMOVED lines=10> */
[----:B-1----:R-:W4:Y:S01]  /*49870*/  LDL.LU R59, [R1+0x20c4] ;  /* 0x0020c400013b7983 */ /* 0x002f220000300800 */
[----:B------:R-:W-:-:S03]  /*49880*/  MOV R7, R54 ;  /* 0x0000003600077202 */ /* 0x000fc60000000f00 */
[----:B------:R-:W4:Y:S01]  /*49890*/  LDL.LU R54, [R1+0x20c8] ;  /* 0x0020c80001367983 */ /* 0x000f220000300800 */
[----:B------:R-:W-:Y:S01]  /*498a0*/  IMAD.MOV.U32 R6, RZ, RZ, R5 ;  /* 0x000000ffff067224 */ /* 0x000fe200078e0005 */
[-C--:B------:R-:W-:Y:S02]  /*498b0*/  IADD3 R56, P1, R56, R4.reuse, RZ ;  /* 0x0000000438387210 */ /* 0x080fe40007f3e0ff */
[----:B------:R-:W4:Y:S01]  /*498c0*/  LDL.LU R57, [R1+0x20cc] ;  /* 0x0020cc0001397983 */ /* 0x000f220000300800 */
[----:B------:R-:W-:-:S03]  /*498d0*/  IADD3 R50, P3, R50, R4, RZ ;  /* 0x0000000432327210 */ /* 0x000fc60007f7e0ff */
[----:B------:R-:W4:Y:S04]  /*498e0*/  LDL.LU R5, [R1+0x20d0] ;  /* 0x0020d00001057983 */ /* 0x000f280000300800 */
[----:B------:R-:W-:Y:S04]  /*498f0*/  STL [R1+0x1f28], R56 ;  /* 0x001f283801007387 */ /* 0x000fe80000100800 */
[----:B------:R1:W-:Y:S02]  /*49900*/  LDGSTS.E [R2+0x3600], [R6.64], P2 ;  /* 0x0360000006027fae */ /* 0x0003e40009121844 */
[----:B-1----:R-:W-:-:S02]  /*49910*/  IMAD.MOV.U32 R6, RZ, RZ, R56 ;  /* 0x000000ffff067224 */ /* 0x002fc400078e0038 */
[----:B--2---:R-:W-:-:S05]  /*49920*/  IMAD.X R60, R60, 0x1, R3, P1 ;  /* 0x000000013c3c7824 */ /* 0x004fca00008e0603 */
[----:B------:R1:W-:Y:S01]  /*49930*/  STL [R1+0x1f24], R60 ;  /* 0x001f243c01007387 */ /* 0x0003e20000100800 */
[----:B------:R-:W-:-:S03]  /*49940*/  IADD3.X R53, R53, R3, RZ, P3, !PT ;  /* 0x0000000335357210 */ /* 0x000fc60001ffe4ff */
[----:B------:R-:W-:Y:S01]  /*49950*/  STL [R1+0x1f30], R50 ;  /* 0x001f303201007387 */ /* 0x000fe20000100800 */
[----:B------:R-:W-:-:S03]  /*49960*/  MOV R7, R60 ;  /* 0x0000003c00077202 */ /* 0x000fc60000000f00 */
[----:B------:R2:W-:Y:S04]  /*49970*/  STL [R1+0x1f2c], R53 ;  /* 0x001f2c3501007387 */ /* 0x0005e80000100800 */
[----:B-1----:R-:W3:Y:S04]  /*49980*/  LDL.LU R60, [R1+0x20d4] ;  /* 0x0020d400013c7983 */ /* 0x002ee80000300800 */
[----:B------:R-:W3:Y:S04]  /*49990*/  LDL.LU R56, [R1+0x20d8] ;  /* 0x0020d80001387983 */ /* 0x000ee80000300800 */
[----:B------:R1:W-:Y:S02]  /*499a0*/  LDGSTS.E [R2+0x3680], [R6.64], P2 ;  /* 0x0368000006027fae */ /* 0x0003e40009121844 */
[----:B-1----:R-:W-:Y:S01]  /*499b0*/  MOV R7, R53 ;  /* 0x0000003500077202 */ /* 0x002fe20000000f00 */
[----:B------:R-:W-:Y:S01]  /*499c0*/  IMAD.MOV.U32 R6, RZ, RZ, R50 ;  /* 0x000000ffff067224 */ /* 0x000fe200078e0032 */
[----:B--2---:R-:W2:Y:S04]  /*499d0*/  LDL.LU R53, [R1+0x20dc] ;  /* 0x0020dc0001357983 */ /* 0x004ea80000300800 */
[----:B------:R-:W2:Y:S01]  /*499e0*/  LDL.LU R50, [R1+0x20e0] ;  /* 0x0020e00001327983 */ /* 0x000ea20000300800 */
[----:B------:R-:W-:-:S03]  /*499f0*/  ISETP.GT.AND P1, PT, R0, 0xa, PT ;  /* 0x0000000a0000780c */ /* 0x000fc60003f24270 */
[----:B------:R1:W-:Y:S02]  /*49a00*/  LDGSTS.E [R2+0x3700], [R6.64], P2 ;  /* 0x0370000006027fae */ /* 0x0003e40009121844 */
[----:B-1----:R-:W-:-:S04]  /*49a10*/  SEL R6, RZ, 0x4, !P1 ;  /* 0x00000004ff067807 */ /* 0x002fc80004800000 */
[----:B------:R-:W-:-:S04]  /*49a20*/  SEL R6, R6, RZ, !P0 ;  /* 0x000000ff06067207 */ /* 0x000fc80004000000 */
[----:B------:R-:W-:Y:S02]  /*49a30*/  ISETP.NE.U32.AND P1, PT, R6, RZ, PT ;  /* 0x000000ff0600720c */ /* 0x000fe40003f25070 */
[----:B----4-:R-:W-:-:S05]  /*49a40*/  IADD3 R51, P3, R51, R4, RZ ;  /* 0x0000000433337210 */ /* 0x010fca0007f7e0ff */
[----:B------:R-:W-:Y:S01]  /*49a50*/  IMAD.X R52, R52, 0x1, R3, P3 ;  /* 0x0000000134347824 */ /* 0x000fe200018e0603 */
[----:B------:R-:W-:Y:S01]  /*49a60*/  IADD3 R55, P4, R55, R4, RZ ;  /* 0x0000000437377210 */ /* 0x000fe20007f9e0ff */
[----:B------:R1:W-:Y:S01]  /*49a70*/  STL [R1+0x1f38], R51 ;  /* 0x001f383301007387 */ /* 0x0003e20000100800 */
[----:B------:R-:W-:Y:S02]  /*49a80*/  IMAD.MOV.U32 R6, RZ, RZ, R51 ;  /* 0x000000ffff067224 */ /* 0x000fe400078e0033 */
[----:B------:R-:W-:Y:S02]  /*49a90*/  MOV R7, R52 ;  /* 0x0000003400077202 */ /* 0x000fe40000000f00 */
[----:B------:R-:W-:Y:S01]  /*49aa0*/  IADD3.X R58, R58, R3, RZ, P4, !PT ;  /* 0x000000033a3a7210 */ /* 0x000fe200027fe4ff */
[----:B------:R4:W-:Y:S04]  /*49ab0*/  STL [R1+0x1f34], R52 ;  /* 0x001f343401007387 */ /* 0x0009e80000100800 */
[----:B------:R-:W-:Y:S04]  /*49ac0*/  STL [R1+0x20c0], R55 ;  /* 0x0020c03701007387 */ /* 0x000fe80000100800 */
[----:B-1----:R-:W2:Y:S04]  /*49ad0*/  LDL.LU R51, [R1+0x20e8] ;  /* 0x0020e80001337983 */ /* 0x002ea80000300800 */
[----:B------:R1:W-:Y:S04]  /*49ae0*/  STL [R1+0x20bc], R58 ;  /* 0x0020bc3a01007387 */ /* 0x0003e80000100800 */
[----:B------:R1:W-:Y:S04]  /*49af0*/  LDGSTS.E [R2+0x3780], [R6.64], P2 ;  /* 0x0378000006027fae */ /* 0x0003e80009121844 */
[----:B----4-:R-:W4:Y:S01]  /*49b00*/  LDL.LU R52, [R1+0x20f0] ;  /* 0x0020f00001347983 */ /* 0x010f220000300800 */
[----:B-1----:R-:W-:-:S03]  /*49b10*/  MOV R7, R58 ;  /* 0x0000003a00077202 */ /* 0x002fc60000000f00 */
[----:B------:R-:W4:Y:S01]  /*49b20*/  LDL.LU R58, [R1+0x20e4] ;  /* 0x0020e400013a7983 */ /* 0x000f220000300800 */
[----:B------:R-:W-:-:S03]  /*49b30*/  IMAD.MOV.U32 R6, RZ, RZ, R55 ;  /* 0x000000ffff067224 */ /* 0x000fc600078e0037 */
[----:B------:R-:W4:Y:S04]  /*49b40*/  LDL.LU R55, [R1+0x20ec] ;  /* 0x0020ec0001377983 */ /* 0x000f280000300800 */
[----:B------:R1:W-:Y:S01]  /*49b50*/  LDGSTS.E [R2+0x5000], [R6.64], P1 ;  /* 0x0500000006027fae */ /* 0x0003e20008921844 */
[----:B------:R-:W-:-:S05]  /*49b60*/  IADD3 R54, P2, R54, R4, RZ ;  /* 0x0000000436367210 */ /* 0x000fca0007f5e0ff */
[----:B------:R-:W-:Y:S01]  /*49b70*/  IMAD.X R59, R59, 0x1, R3, P2 ;  /* 0x000000013b3b7824 */ /* 0x000fe200010e0603 */
[----:B------:R-:W-:Y:S01]  /*49b80*/  IADD3 R5, P3, R5, R4, RZ ;  /* 0x0000000405057210 */ /* 0x000fe20007f7e0ff */
[----:B------:R1:W-:Y:S02]  /*49b90*/  STL [R1+0x20c8], R54 ;  /* 0x0020c83601007387 */ /* 0x0003e40000100800 */
[----:B-1----:R-:W-:Y:S01]  /*49ba0*/  IMAD.MOV.U32 R6, RZ, RZ, R54 ;  /* 0x000000ffff067224 */ /* 0x002fe200078e0036 */
[----:B------:R-:W-:Y:S01]  /*49bb0*/  IADD3.X R57, R57, R3, RZ, P3, !PT ;  /* 0x0000000339397210 */ /* 0x000fe20001ffe4ff */
[----:B------:R1:W-:Y:S04]  /*49bc0*/  STL [R1+0x20c4], R59 ;  /* 0x0020c43b01007387 */ /* 0x0003e80000100800 */
[----:B------:R-:W-:Y:S04]  /*49bd0*/  STL [R1+0x20d0], R5 ;  /* 0x0020d00501007387 */ /* 0x000fe80000100800 */
[----:B------:R-:W4:Y:S01]  /*49be0*/  LDL.LU R54, [R1+0x20f8] ;  /* 0x0020f80001367983 */ /* 0x000f220000300800 */
[----:B------:R-:W-:-:S03]  /*49bf0*/  MOV R7, R59 ;  /* 0x0000003b00077202 */ /* 0x000fc60000000f00 */
[----:B------:R1:W-:Y:S04]  /*49c00*/  STL [R1+0x20cc], R57 ;  /* 0x0020cc3901007387 */ /* 0x0003e80000100800 */
[----:B------:R-:W4:Y:S04]  /*49c10*/  LDL.LU R61, [R1+0x2100] ;  /* 0x00210000013d7983 */ /* 0x000f280000300800 */
[----:B-1----:R-:W4:Y:S04]  /*49c20*/  LDL.LU R59, [R1+0x20f4] ;  /* 0x0020f400013b7983 */ /* 0x002f280000300800 */
[----:B------:R1:W-:Y:S04]  /*49c30*/  LDGSTS.E [R2+0x5080], [R6.64], P1 ;  /* 0x0508000006027fae */ /* 0x0003e80008921844 */
[----:B------:R-:W4:Y:S01]  /*49c40*/  LDL.LU R62, [R1+0x20fc] ;  /* 0x0020fc00013e7983 */ /* 0x000f220000300800 */
[----:B-1----:R-:W-:Y:S01]  /*49c50*/  IMAD.MOV.U32 R6, RZ, RZ, R5 ;  /* 0x000000ffff067224 */ /* 0x002fe200078e0005 */
[----:B------:R-:W-:-:S02]  /*49c60*/  MOV R7, R57 ;  /* 0x0000003900077202 */ /* 0x000fc40000000f00 */
[----:B------:R-:W4:Y:S04]  /*49c70*/  LDL.LU R57, [R1+0x2108] ;  /* 0x0021080001397983 */ /* 0x000f280000300800 */
[----:B------:R-:W4:Y:S04]  /*49c80*/  LDL.LU R5, [R1+0x2110] ;  /* 0x0021100001057983 */ /* 0x000f280000300800 */
[----:B------:R1:W-:Y:S01]  /*49c90*/  LDGSTS.E [R2+0x5100], [R6.64], P1 ;  /* 0x0510000006027fae */ /* 0x0003e20008921844 */
[----:B---3--:R-:W-:-:S05]  /*49ca0*/  IADD3 R56, P2, R56, R4, RZ ;  /* 0x0000000438387210 */ /* 0x008fca0007f5e0ff */
[----:B------:R-:W-:Y:S01]  /*49cb0*/  IMAD.X R60, R60, 0x1, R3, P2 ;  /* 0x000000013c3c7824 */ /* 0x000fe200010e0603 */
[----:B------:R-:W-:Y:S04]  /*49cc0*/  STL [R1+0x20d8], R56 ;  /* 0x0020d83801007387 */ /* 0x000fe80000100800 */
[----:B------:R3:W-:Y:S01]  /*49cd0*/  STL [R1+0x20d4], R60 ;  /* 0x0020d43c01007387 */ /* 0x0007e20000100800 */
[----:B-1----:R-:W-:Y:S01]  /*49ce0*/  MOV R7, R60 ;  /* 0x0000003c00077202 */ /* 0x002fe20000000f00 */
[----:B------:R-:W-:-:S05]  /*49cf0*/  IMAD.MOV.U32 R6, RZ, RZ, R56 ;  /* 0x000000ffff067224 */ /* 0x000fca00078e0038 */
[----:B------:R1:W-:Y:S01]  /*49d00*/  LDGSTS.E [R2+0x5180], [R6.64], P1 ;  /* 0x0518000006027fae */ /* 0x0003e20008921844 */
[----:B--2---:R-:W-:-:S04]  /*49d10*/  IADD3 R50, P3, R50, R4, RZ ;  /* 0x0000000432327210 */ /* 0x004fc80007f7e0ff */
[----:B------:R-:W-:Y:S01]  /*49d20*/  IADD3.X R53, R53, R3, RZ, P3, !PT ;  /* 0x0000000335357210 */ /* 0x000fe20001ffe4ff */
[----:B------:R-:W-:Y:S04]  /*49d30*/  STL [R1+0x20e0], R50 ;  /* 0x0020e03201007387 */ /* 0x000fe80000100800 */
[----:B---3--:R-:W2:Y:S04]  /*49d40*/  LDL.LU R60, [R1+0x2104] ;  /* 0x00210400013c7983 */ /* 0x008ea80000300800 */
[----:B------:R3:W-:Y:S04]  /*49d50*/  STL [R1+0x20dc], R53 ;  /* 0x0020dc3501007387 */ /* 0x0007e80000100800 */
[----:B------:R-:W2:Y:S01]  /*49d60*/  LDL.LU R56, [R1+0x210c] ;  /* 0x00210c0001387983 */ /* 0x000ea20000300800 */
[----:B-1----:R-:W-:Y:S01]  /*49d70*/  IMAD.MOV.U32 R6, RZ, RZ, R50 ;  /* 0x000000ffff067224 */ /* 0x002fe200078e0032 */
[----:B------:R-:W-:-:S02]  /*49d80*/  MOV R7, R53 ;  /* 0x0000003500077202 */ /* 0x000fc40000000f00 */
[----:B---3--:R-:W3:Y:S04]  /*49d90*/  LDL.LU R53, [R1+0x2118] ;  /* 0x0021180001357983 */ /* 0x008ee80000300800 */
[----:B------:R-:W3:Y:S04]  /*49da0*/  LDL.LU R50, [R1+0x2120] ;  /* 0x0021200001327983 */ /* 0x000ee80000300800 */
[----:B------:R1:W-:Y:S01]  /*49db0*/  LDGSTS.E [R2+0x5200], [R6.64], P1 ;  /* 0x0520000006027fae */ /* 0x0003e20008921844 */
[----:B------:R-:W-:-:S05]  /*49dc0*/  IADD3 R51, P2, R51, R4, RZ ;  /* 0x0000000433337210 */ /* 0x000fca0007f5e0ff */
[----:B------:R-:W-:Y:S01]  /*49dd0*/  STL [R1+0x20e8], R51 ;  /* 0x0020e83301007387 */ /* 0x000fe20000100800 */
[----:B----4-:R-:W-:Y:S01]  /*49de0*/  IADD3 R52, P3, R52, R4, RZ ;  /* 0x0000000434347210 */ /* 0x010fe20007f7e0ff */
[----:B-1----:R-:W-:Y:S02]  /*49df0*/  IMAD.MOV.U32 R6, RZ, RZ, R51 ;  /* 0x000000ffff067224 */ /* 0x002fe400078e0033 */
[----:B------:R-:W-:Y:S01]  /*49e00*/  IMAD.X R58, R58, 0x1, R3, P2 ;  /* 0x000000013a3a7824 */ /* 0x000fe200010e0603 */
        /* <DEDUP_REMOVED lines=10> */
[----:B-1----:R-:W3:Y:S04]  /*49eb0*/  LDL.LU R55, [R1+0x2128] ;  /* 0x0021280001377983 */ /* 0x002ee80000300800 */
[----:B------:R-:W3:Y:S01]  /*49ec0*/  LDL.LU R52, [R1+0x2130] ;  /* 0x0021300001347983 */ /* 0x000ee20000300800 */
[----:B------:R-:W-:-:S03]  /*49ed0*/  IADD3 R54, P2, R54, R4, RZ ;  /* 0x0000000436367210 */ /* 0x000fc60007f5e0ff */
[----:B------:R1:W-:Y:S01]  /*49ee0*/  LDGSTS.E [R2+0x5300], [R6.64], P1 ;  /* 0x0530000006027fae */ /* 0x0003e20008921844 */
[----:B------:R-:W-:Y:S01]  /*49ef0*/  IADD3 R61, P3, R61, R4, RZ ;  /* 0x000000043d3d7210 */ /* 0x000fe20007f7e0ff */
[----:B------:R-:W-:Y:S02]  /*49f00*/  IMAD.X R59, R59, 0x1, R3, P2 ;  /* 0x000000013b3b7824 */ /* 0x000fe400010e0603 */
[----:B------:R-:W-:Y:S01]  /*49f10*/  STL [R1+0x20f8], R54 ;  /* 0x0020f83601007387 */ /* 0x000fe20000100800 */
[----:B-1----:R-:W-:-:S03]  /*49f20*/  IMAD.MOV.U32 R6, RZ, RZ, R54 ;  /* 0x000000ffff067224 */ /* 0x002fc600078e0036 */
[----:B------:R1:W-:Y:S01]  /*49f30*/  STL [R1+0x20f4], R59 ;  /* 0x0020f43b01007387 */ /* 0x0003e20000100800 */
[----:B------:R-:W-:Y:S02]  /*49f40*/  MOV R7, R59 ;  /* 0x0000003b00077202 */ /* 0x000fe40000000f00 */
[----:B------:R-:W-:Y:S01]  /*49f50*/  IADD3.X R62, R62, R3, RZ, P3, !PT ;  /* 0x000000033e3e7210 */ /* 0x000fe20001ffe4ff */
[----:B------:R-:W-:Y:S04]  /*49f60*/  STL [R1+0x2100], R61 ;  /* 0x0021003d01007387 */ /* 0x000fe80000100800 */
[----:B------:R1:W-:Y:S04]  /*49f70*/  LDGSTS.E [R2+0x5380], [R6.64], P1 ;  /* 0x0538000006027fae */ /* 0x0003e80008921844 */
[----:B-1----:R-:W3:Y:S01]  /*49f80*/  LDL.LU R59, [R1+0x2124] ;  /* 0x00212400013b7983 */ /* 0x002ee20000300800 */
[----:B------:R-:W-:-:S03]  /*49f90*/  IADD3 R57, P2, R57, R4, RZ ;  /* 0x0000000439397210 */ /* 0x000fc60007f5e0ff */
[----:B------:R-:W-:Y:S04]  /*49fa0*/  STL [R1+0x20fc], R62 ;  /* 0x0020fc3e01007387 */ /* 0x000fe80000100800 */
[----:B------:R-:W3:Y:S01]  /*49fb0*/  LDL.LU R54, [R1+0x212c] ;  /* 0x00212c0001367983 */ /* 0x000ee20000300800 */
[----:B------:R-:W-:Y:S01]  /*49fc0*/  IMAD.MOV.U32 R6, RZ, RZ, R61 ;  /* 0x000000ffff067224 */ /* 0x000fe200078e003d */
[----:B------:R-:W-:Y:S02]  /*49fd0*/  MOV R7, R62 ;  /* 0x0000003e00077202 */ /* 0x000fe40000000f00 */
[----:B------:R-:W-:-:S03]  /*49fe0*/  IADD3 R5, P3, R5, R4, RZ ;  /* 0x0000000405057210 */ /* 0x000fc60007f7e0ff */
[----:B------:R1:W-:Y:S04]  /*49ff0*/  LDGSTS.E [R2+0x5400], [R6.64], P1 ;  /* 0x0540000006027fae */ /* 0x0003e80008921844 */
[----:B------:R2:W-:Y:S01]  /*4a000*/  STL [R1+0x2108], R57 ;  /* 0x0021083901007387 */ /* 0x0005e20000100800 */
[----:B-1----:R-:W-:Y:S02]  /*4a010*/  IMAD.MOV.U32 R6, RZ, RZ, R57 ;  /* 0x000000ffff067224 */ /* 0x002fe400078e0039 */
[----:B--2---:R-:W-:-:S05]  /*4a020*/  IMAD.X R60, R60, 0x1, R3, P2 ;  /* 0x000000013c3c7824 */ /* 0x004fca00010e0603 */
[----:B------:R-:W-:Y:S02]  /*4a030*/  MOV R7, R60 ;  /* 0x0000003c00077202 */ /* 0x000fe40000000f00 */
[----:B------:R-:W-:Y:S01]  /*4a040*/  IADD3.X R56, R56, R3, RZ, P3, !PT ;  /* 0x0000000338387210 */ /* 0x000fe20001ffe4ff */
[----:B------:R-:W-:Y:S04]  /*4a050*/  STL [R1+0x2104], R60 ;  /* 0x0021043c01007387 */ /* 0x000fe80000100800 */
[----:B------:R1:W-:Y:S04]  /*4a060*/  STL [R1+0x2110], R5 ;  /* 0x0021100501007387 */ /* 0x0003e80000100800 */
[----:B------:R2:W-:Y:S04]  /*4a070*/  LDGSTS.E [R2+0x5480], [R6.64], P1 ;  /* 0x0548000006027fae */ /* 0x0005e80008921844 */
[----:B------:R1:W-:Y:S04]  /*4a080*/  STL [R1+0x210c], R56 ;  /* 0x00210c3801007387 */ /* 0x0003e80000100800 */
[----:B------:R-:W4:Y:S01]  /*4a090*/  LDL.LU R57, [R1+0x2134] ;  /* 0x0021340001397983 */ /* 0x000f220000300800 */
[----:B--2---:R-:W-:-:S03]  /*4a0a0*/  IMAD.MOV.U32 R6, RZ, RZ, R5 ;  /* 0x000000ffff067224 */ /* 0x004fc600078e0005 */
[----:B-1----:R-:W2:Y:S01]  /*4a0b0*/  LDL.LU R5, [R1+0x2138] ;  /* 0x0021380001057983 */ /* 0x002ea20000300800 */
[----:B------:R-:W-:-:S03]  /*4a0c0*/  MOV R7, R56 ;  /* 0x0000003800077202 */ /* 0x000fc60000000f00 */
[----:B------:R-:W4:Y:S04]  /*4a0d0*/  LDL.LU R60, [R1+0x22bc] ;  /* 0x0022bc00013c7983 */ /* 0x000f280000300800 */
[----:B------:R-:W4:Y:S01]  /*4a0e0*/  LDL.LU R56, [R1+0x22c0] ;  /* 0x0022c00001387983 */ /* 0x000f220000300800 */
[-C--:B---3--:R-:W-:Y:S02]  /*4a0f0*/  IADD3 R53, P2, R53, R4.reuse, RZ ;  /* 0x0000000435357210 */ /* 0x088fe40007f5e0ff */
[----:B------:R-:W-:Y:S01]  /*4a100*/  IADD3 R50, P3, R50, R4, RZ ;  /* 0x0000000432327210 */ /* 0x000fe20007f7e0ff */
[----:B------:R1:W-:Y:S04]  /*4a110*/  LDGSTS.E [R2+0x5500], [R6.64], P1 ;  /* 0x0550000006027fae */ /* 0x0003e80008921844 */
[----:B------:R-:W-:Y:S01]  /*4a120*/  STL [R1+0x2118], R53 ;  /* 0x0021183501007387 */ /* 0x000fe20000100800 */
[----:B-1----:R-:W-:-:S02]  /*4a130*/  IMAD.MOV.U32 R6, RZ, RZ, R53 ;  /* 0x000000ffff067224 */ /* 0x002fc400078e0035 */
[----:B------:R-:W-:-:S05]  /*4a140*/  IMAD.X R58, R58, 0x1, R3, P2 ;  /* 0x000000013a3a7824 */ /* 0x000fca00010e0603 */
[----:B------:R1:W-:Y:S01]  /*4a150*/  STL [R1+0x2114], R58 ;  /* 0x0021143a01007387 */ /* 0x0003e20000100800 */
[----:B------:R-:W-:-:S03]  /*4a160*/  IADD3.X R51, R51, R3, RZ, P3, !PT ;  /* 0x0000000333337210 */ /* 0x000fc60001ffe4ff */
[----:B------:R-:W-:Y:S01]  /*4a170*/  STL [R1+0x2120], R50 ;  /* 0x0021203201007387 */ /* 0x000fe20000100800 */
[----:B------:R-:W-:-:S03]  /*4a180*/  MOV R7, R58 ;  /* 0x0000003a00077202 */ /* 0x000fc60000000f00 */
[----:B------:R3:W-:Y:S04]  /*4a190*/  STL [R1+0x211c], R51 ;  /* 0x00211c3301007387 */ /* 0x0007e80000100800 */
[----:B-1----:R-:W4:Y:S04]  /*4a1a0*/  LDL.LU R58, [R1+0x22c4] ;  /* 0x0022c400013a7983 */ /* 0x002f280000300800 */
[----:B------:R-:W4:Y:S01]  /*4a1b0*/  LDL.LU R53, [R1+0x22c8] ;  /* 0x0022c80001357983 */ /* 0x000f220000300800 */
[----:B------:R-:W-:-:S03]  /*4a1c0*/  IADD3 R55, P2, R55, R4, RZ ;  /* 0x0000000437377210 */ /* 0x000fc60007f5e0ff */
[----:B------:R1:W-:Y:S01]  /*4a1d0*/  LDGSTS.E [R2+0x5580], [R6.64], P1 ;  /* 0x0558000006027fae */ /* 0x0003e20008921844 */
[----:B------:R-:W-:Y:S02]  /*4a1e0*/  IADD3 R52, P3, R52, R4, RZ ;  /* 0x0000000434347210 */ /* 0x000fe40007f7e0ff */
[----:B-1----:R-:W-:Y:S01]  /*4a1f0*/  MOV R7, R51 ;  /* 0x0000003300077202 */ /* 0x002fe20000000f00 */
[----:B------:R-:W-:Y:S01]  /*4a200*/  IMAD.MOV.U32 R6, RZ, RZ, R50 ;  /* 0x000000ffff067224 */ /* 0x000fe200078e0032 */
[----:B---3--:R-:W3:Y:S04]  /*4a210*/  LDL.LU R51, [R1+0x22cc] ;  /* 0x0022cc0001337983 */ /* 0x008ee80000300800 */
[----:B------:R-:W3:Y:S04]  /*4a220*/  LDL.LU R50, [R1+0x22d0] ;  /* 0x0022d00001327983 */ /* 0x000ee80000300800 */
[----:B------:R1:W-:Y:S01]  /*4a230*/  LDGSTS.E [R2+0x5600], [R6.64], P1 ;  /* 0x0560000006027fae */ /* 0x0003e20008921844 */
[----:B------:R-:W-:-:S03]  /*4a240*/  IMAD.X R59, R59, 0x1, R3, P2 ;  /* 0x000000013b3b7824 */ /* 0x000fc600010e0603 */
[----:B------:R-:W-:Y:S01]  /*4a250*/  STL [R1+0x2128], R55 ;  /* 0x0021283701007387 */ /* 0x000fe20000100800 */
[----:B------:R-:W-:Y:S01]  /*4a260*/  IADD3.X R54, R54, R3, RZ, P3, !PT ;  /* 0x0000000336367210 */ /* 0x000fe20001ffe4ff */
[----:B-1----:R-:W-:Y:S01]  /*4a270*/  IMAD.MOV.U32 R6, RZ, RZ, R55 ;  /* 0x000000ffff067224 */ /* 0x002fe200078e0037 */
[----:B------:R-:W-:Y:S01]  /*4a280*/  MOV R7, R59 ;  /* 0x0000003b00077202 */ /* 0x000fe20000000f00 */
[----:B------:R1:W-:Y:S04]  /*4a290*/  STL [R1+0x2124], R59 ;  /* 0x0021243b01007387 */ /* 0x0003e80000100800 */
[----:B------:R-:W-:Y:S04]  /*4a2a0*/  STL [R1+0x2130], R52 ;  /* 0x0021303401007387 */ /* 0x000fe80000100800 */
[----:B------:R1:W-:Y:S04]  /*4a2b0*/  LDGSTS.E [R2+0x5680], [R6.64], P1 ;  /* 0x0568000006027fae */ /* 0x0003e80008921844 */
[----:B------:R1:W-:Y:S04]  /*4a2c0*/  STL [R1+0x212c], R54 ;  /* 0x00212c3601007387 */ /* 0x0003e80000100800 */
[----:B-1----:R-:W3:Y:S01]  /*4a2d0*/  LDL.LU R59, [R1+0x22d4] ;  /* 0x0022d400013b7983 */ /* 0x002ee20000300800 */
[----:B------:R-:W-:-:S03]  /*4a2e0*/  MOV R7, R54 ;  /* 0x0000003600077202 */ /* 0x000fc60000000f00 */
[----:B------:R-:W3:Y:S01]  /*4a2f0*/  LDL.LU R54, [R1+0x22d8] ;  /* 0x0022d80001367983 */ /* 0x000ee20000300800 */
[----:B------:R-:W-:Y:S01]  /*4a300*/  IMAD.MOV.U32 R6, RZ, RZ, R52 ;  /* 0x000000ffff067224 */ /* 0x000fe200078e0034 */
[----:B------:R-:W-:Y:S02]  /*4a310*/  ISETP.GT.AND P2, PT, R0, 0xe, PT ;  /* 0x0000000e0000780c */ /* 0x000fe40003f44270 */
[----:B------:R-:W3:Y:S04]  /*4a320*/  LDL.LU R55, [R1+0x22dc] ;  /* 0x0022dc0001377983 */ /* 0x000ee80000300800 */
[----:B------:R-:W3:Y:S04]  /*4a330*/  LDL.LU R52, [R1+0x22e0] ;  /* 0x0022e00001347983 */ /* 0x000ee80000300800 */
[----:B------:R1:W-:Y:S02]  /*4a340*/  LDGSTS.E [R2+0x5700], [R6.64], P1 ;  /* 0x0570000006027fae */ /* 0x0003e40008921844 */
[----:B-1----:R-:W-:-:S04]  /*4a350*/  SEL R6, RZ, 0x4, !P2 ;  /* 0x00000004ff067807 */ /* 0x002fc80005000000 */
[----:B------:R-:W-:-:S04]  /*4a360*/  SEL R6, R6, RZ, !P0 ;  /* 0x000000ff06067207 */ /* 0x000fc80004000000 */
[----:B------:R-:W-:Y:S02]  /*4a370*/  ISETP.NE.U32.AND P2, PT, R6, RZ, PT ;  /* 0x000000ff0600720c */ /* 0x000fe40003f45070 */
[----:B--2---:R-:W-:-:S05]  /*4a380*/  IADD3 R5, P3, R5, R4, RZ ;  /* 0x0000000405057210 */ /* 0x004fca0007f7e0ff */
[----:B----4-:R-:W-:Y:S01]  /*4a390*/  IMAD.X R57, R57, 0x1, R3, P3 ;  /* 0x0000000139397824 */ /* 0x010fe200018e0603 */
[----:B------:R-:W-:Y:S01]  /*4a3a0*/  IADD3 R56, P4, R56, R4, RZ ;  /* 0x0000000438387210 */ /* 0x000fe20007f9e0ff */
[----:B------:R-:W-:Y:S01]  /*4a3b0*/  STL [R1+0x2138], R5 ;  /* 0x0021380501007387 */ /* 0x000fe20000100800 */
[----:B------:R-:W-:Y:S02]  /*4a3c0*/  IMAD.MOV.U32 R6, RZ, RZ, R5 ;  /* 0x000000ffff067224 */ /* 0x000fe400078e0005 */
[----:B------:R-:W-:Y:S02]  /*4a3d0*/  MOV R7, R57 ;  /* 0x0000003900077202 */ /* 0x000fe40000000f00 */
[----:B------:R-:W-:Y:S01]  /*4a3e0*/  IADD3.X R60, R60, R3, RZ, P4, !PT ;  /* 0x000000033c3c7210 */ /* 0x000fe200027fe4ff */
[----:B------:R1:W-:Y:S04]  /*4a3f0*/  STL [R1+0x2134], R57 ;  /* 0x0021343901007387 */ /* 0x0003e80000100800 */
[----:B------:R-:W-:Y:S04]  /*4a400*/  STL [R1+0x22c0], R56 ;  /* 0x0022c03801007387 */ /* 0x000fe80000100800 */
[----:B------:R2:W-:Y:S04]  /*4a410*/  LDGSTS.E [R2+0x5780], [R6.64], P1 ;  /* 0x0578000006027fae */ /* 0x0005e80008921844 */
[----:B-1----:R-:W4:Y:S04]  /*4a420*/  LDL.LU R57, [R1+0x22e8] ;  /* 0x0022e80001397983 */ /* 0x002f280000300800 */
[----:B------:R1:W-:Y:S04]  /*4a430*/  STL [R1+0x22bc], R60 ;  /* 0x0022bc3c01007387 */ /* 0x0003e80000100800 */
[----:B------:R-:W4:Y:S01]  /*4a440*/  LDL.LU R5, [R1+0x22f0] ;  /* 0x0022f00001057983 */ /* 0x000f220000300800 */
[----:B--2---:R-:W-:-:S03]  /*4a450*/  MOV R7, R60 ;  /* 0x0000003c00077202 */ /* 0x004fc60000000f00 */
[----:B-1----:R-:W2:Y:S01]  /*4a460*/  LDL.LU R60, [R1+0x22e4] ;  /* 0x0022e400013c7983 */ /* 0x002ea20000300800 */
[----:B------:R-:W-:-:S03]  /*4a470*/  IMAD.MOV.U32 R6, RZ, RZ, R56 ;  /* 0x000000ffff067224 */ /* 0x000fc600078e0038 */
[----:B------:R-:W2:Y:S04]  /*4a480*/  LDL.LU R56, [R1+0x22ec] ;  /* 0x0022ec0001387983 */ /* 0x000ea80000300800 */
[----:B------:R1:W-:Y:S01]  /*4a490*/  LDGSTS.E [R2+0x7000], [R6.64], P2 ;  /* 0x0700000006027fae */ /* 0x0003e20009121844 */
[----:B------:R-:W-:-:S05]  /*4a4a0*/  IADD3 R53, P1, R53, R4, RZ ;  /* 0x0000000435357210 */ /* 0x000fca0007f3e0ff */
[----:B------:R-:W-:Y:S01]  /*4a4b0*/  IMAD.X R58, R58, 0x1, R3, P1 ;  /* 0x000000013a3a7824 */ /* 0x000fe200008e0603 */
[----:B------:R3:W-:Y:S01]  /*4a4c0*/  STL [R1+0x22c8], R53 ;  /* 0x0022c83501007387 */ /* 0x0007e20000100800 */
[----:B-1----:R-:W-:-:S03]  /*4a4d0*/  IMAD.MOV.U32 R6, RZ, RZ, R53 ;  /* 0x000000ffff067224 */ /* 0x002fc600078e0035 */
[----:B------:R1:W-:Y:S01]  /*4a4e0*/  STL [R1+0x22c4], R58 ;  /* 0x0022c43a01007387 */ /* 0x0003e20000100800 */
[----:B------:R-:W-:-:S05]  /*4a4f0*/  MOV R7, R58 ;  /* 0x0000003a00077202 */ /* 0x000fca0000000f00 */
[----:B------:R1:W-:Y:S01]  /*4a500*/  LDGSTS.E [R2+0x7080], [R6.64], P2 ;  /* 0x0708000006027fae */ /* 0x0003e20009121844 */
[----:B---3--:R-:W-:-:S04]  /*4a510*/  IADD3 R50, P3, R50, R4, RZ ;  /* 0x0000000432327210 */ /* 0x008fc80007f7e0ff */
[----:B------:R-:W-:Y:S01]  /*4a520*/  IADD3.X R51, R51, R3, RZ, P3, !PT ;  /* 0x0000000333337210 */ /* 0x000fe20001ffe4ff */
[----:B------:R-:W-:Y:S04]  /*4a530*/  STL [R1+0x22d0], R50 ;  /* 0x0022d03201007387 */ /* 0x000fe80000100800 */
[----:B------:R-:W3:Y:S04]  /*4a540*/  LDL.LU R53, [R1+0x22f8] ;  /* 0x0022f80001357983 */ /* 0x000ee80000300800 */
[----:B------:R1:W-:Y:S04]  /*4a550*/  STL [R1+0x22cc], R51 ;  /* 0x0022cc3301007387 */ /* 0x0003e80000100800 */
[----:B------:R-:W3:Y:S04]  /*4a560*/  LDL.LU R61, [R1+0x2300] ;  /* 0x00230000013d7983 */ /* 0x000ee80000300800 */
[----:B-1----:R-:W3:Y:S01]  /*4a570*/  LDL.LU R58, [R1+0x22f4] ;  /* 0x0022f400013a7983 */ /* 0x002ee20000300800 */
[----:B------:R-:W-:Y:S01]  /*4a580*/  IMAD.MOV.U32 R6, RZ, RZ, R50 ;  /* 0x000000ffff067224 */ /* 0x000fe200078e0032 */
[----:B------:R-:W-:-:S02]  /*4a590*/  MOV R7, R51 ;  /* 0x0000003300077202 */ /* 0x000fc40000000f00 */
[----:B------:R-:W3:Y:S04]  /*4a5a0*/  LDL.LU R62, [R1+0x22fc] ;  /* 0x0022fc00013e7983 */ /* 0x000ee80000300800 */
[----:B------:R-:W3:Y:S04]  /*4a5b0*/  LDL.LU R51, [R1+0x2308] ;  /* 0x0023080001337983 */ /* 0x000ee80000300800 */
[----:B------:R-:W3:Y:S04]  /*4a5c0*/  LDL.LU R50, [R1+0x2310] ;  /* 0x0023100001327983 */ /* 0x000ee80000300800 */
[----:B------:R1:W-:Y:S01]  /*4a5d0*/  LDGSTS.E [R2+0x7100], [R6.64], P2 ;  /* 0x0710000006027fae */ /* 0x0003e20009121844 */
[----:B------:R-:W-:-:S05]  /*4a5e0*/  IADD3 R54, P1, R54, R4, RZ ;  /* 0x0000000436367210 */ /* 0x000fca0007f3e0ff */
[----:B------:R-:W-:Y:S01]  /*4a5f0*/  IMAD.X R59, R59, 0x1, R3, P1 ;  /* 0x000000013b3b7824 */ /* 0x000fe200008e0603 */
[----:B------:R-:W-:Y:S01]  /*4a600*/  IADD3 R52, P3, R52, R4, RZ ;  /* 0x0000000434347210 */ /* 0x000fe20007f7e0ff */
[----:B------:R-:W-:Y:S03]  /*4a610*/  STL [R1+0x22d8], R54 ;  /* 0x0022d83601007387 */ /* 0x000fe60000100800 */
[----:B-1----:R-:W-:Y:S01]  /*4a620*/  MOV R7, R59 ;  /* 0x0000003b00077202 */ /* 0x002fe20000000f00 */
[----:B------:R1:W-:Y:S01]  /*4a630*/  STL [R1+0x22d4], R59 ;  /* 0x0022d43b01007387 */ /* 0x0003e20000100800 */
[----:B------:R-:W-:-:S03]  /*4a640*/  IADD3.X R55, R55, R3, RZ, P3, !PT ;  /* 0x0000000337377210 */ /* 0x000fc60001ffe4ff */
[----:B------:R1:W-:Y:S01]  /*4a650*/  STL [R1+0x22e0], R52 ;  /* 0x0022e03401007387 */ /* 0x0003e20000100800 */
[----:B------:R-:W-:-:S03]  /*4a660*/  IMAD.MOV.U32 R6, RZ, RZ, R54 ;  /* 0x000000ffff067224 */ /* 0x000fc600078e0036 */
[----:B-1----:R-:W3:Y:S04]  /*4a670*/  LDL.LU R59, [R1+0x2304] ;  /* 0x00230400013b7983 */ /* 0x002ee80000300800 */
        /* <DEDUP_REMOVED lines=8> */
[----:B----4-:R-:W-:-:S05]  /*4a700*/  IADD3 R57, P1, R57, R4, RZ ;  /* 0x0000000439397210 */ /* 0x010fca0007f3e0ff */
[----:B------:R-:W-:Y:S01]  /*4a710*/  STL [R1+0x22e8], R57 ;  /* 0x0022e83901007387 */ /* 0x000fe20000100800 */
[----:B------:R-:W-:Y:S01]  /*4a720*/  IADD3 R5, P3, R5, R4, RZ ;  /* 0x0000000405057210 */ /* 0x000fe20007f7e0ff */
[----:B--2---:R-:W-:-:S05]  /*4a730*/  IMAD.X R60, R60, 0x1, R3, P1 ;  /* 0x000000013c3c7824 */ /* 0x004fca00008e0603 */
[----:B------:R2:W-:Y:S01]  /*4a740*/  STL [R1+0x22e4], R60 ;  /* 0x0022e43c01007387 */ /* 0x0005e20000100800 */
[----:B-1----:R-:W-:-:S03]  /*4a750*/  MOV R7, R60 ;  /* 0x0000003c00077202 */ /* 0x002fc60000000f00 */
[----:B------:R-:W-:Y:S01]  /*4a760*/  STL [R1+0x22f0], R5 ;  /* 0x0022f00501007387 */ /* 0x000fe20000100800 */
[----:B------:R-:W-:-:S03]  /*4a770*/  IADD3.X R56, R56, R3, RZ, P3, !PT ;  /* 0x0000000338387210 */ /* 0x000fc60001ffe4ff */
[----:B--2---:R-:W2:Y:S01]  /*4a780*/  LDL.LU R60, [R1+0x2314] ;  /* 0x00231400013c7983 */ /* 0x004ea20000300800 */
[----:B------:R-:W-:-:S03]  /*4a790*/  IMAD.MOV.U32 R6, RZ, RZ, R57 ;  /* 0x000000ffff067224 */ /* 0x000fc600078e0039 */
        /* <DEDUP_REMOVED lines=11> */
[----:B------:R-:W-:-:S05]  /*4a850*/  IMAD.X R58, R58, 0x1, R3, P1 ;  /* 0x000000013a3a7824 */ /* 0x000fca00008e0603 */
[----:B------:R3:W-:Y:S01]  /*4a860*/  STL [R1+0x22f4], R58 ;  /* 0x0022f43a01007387 */ /* 0x0007e20000100800 */
[----:B-1----:R-:W-:-:S03]  /*4a870*/  MOV R7, R58 ;  /* 0x0000003a00077202 */ /* 0x002fc60000000f00 */
[----:B------:R-:W-:Y:S01]  /*4a880*/  STL [R1+0x2300], R61 ;  /* 0x0023003d01007387 */ /* 0x000fe20000100800 */
[----:B------:R-:W-:Y:S01]  /*4a890*/  IADD3.X R62, R62, R3, RZ, P3, !PT ;  /* 0x000000033e3e7210 */ /* 0x000fe20001ffe4ff */
[----:B------:R-:W-:Y:S02]  /*4a8a0*/  IMAD.MOV.U32 R6, RZ, RZ, R53 ;  /* 0x000000ffff067224 */ /* 0x000fe400078e0035 */
[----:B---3--:R-:W3:Y:S01]  /*4a8b0*/  LDL.LU R58, [R1+0x2324] ;  /* 0x00232400013a7983 */ /* 0x008ee20000300800 */
[----:B------:R-:W-:-:S03]  /*4a8c0*/  IADD3 R51, P1, R51, R4, RZ ;  /* 0x0000000433337210 */ /* 0x000fc60007f3e0ff */
[----:B------:R-:W-:Y:S04]  /*4a8d0*/  STL [R1+0x22fc], R62 ;  /* 0x0022fc3e01007387 */ /* 0x000fe80000100800 */
[----:B------:R-:W3:Y:S01]  /*4a8e0*/  LDL.LU R53, [R1+0x232c] ;  /* 0x00232c0001357983 */ /* 0x000ee20000300800 */
[----:B------:R-:W-:-:S03]  /*4a8f0*/  IADD3 R50, P3, R50, R4, RZ ;  /* 0x0000000432327210 */ /* 0x000fc60007f7e0ff */
[----:B------:R1:W-:Y:S04]  /*4a900*/  LDGSTS.E [R2+0x7380], [R6.64], P2 ;  /* 0x0738000006027fae */ /* 0x0003e80009121844 */
[----:B------:R1:W-:Y:S02]  /*4a910*/  STL [R1+0x2308], R51 ;  /* 0x0023083301007387 */ /* 0x0003e40000100800 */
[----:B-1----:R-:W-:Y:S01]  /*4a920*/  IMAD.MOV.U32 R6, RZ, RZ, R61 ;  /* 0x000000ffff067224 */ /* 0x002fe200078e003d */
[----:B------:R-:W-:Y:S01]  /*4a930*/  MOV R7, R62 ;  /* 0x0000003e00077202 */ /* 0x000fe20000000f00 */
[----:B------:R-:W-:-:S04]  /*4a940*/  IMAD.X R59, R59, 0x1, R3, P1 ;  /* 0x000000013b3b7824 */ /* 0x000fc800008e0603 */
[----:B------:R1:W-:Y:S04]  /*4a950*/  LDGSTS.E [R2+0x7400], [R6.64], P2 ;  /* 0x0740000006027fae */ /* 0x0003e80009121844 */
[----:B------:R-:W-:Y:S01]  /*4a960*/  STL [R1+0x2304], R59 ;  /* 0x0023043b01007387 */ /* 0x000fe20000100800 */
[----:B------:R-:W-:-:S03]  /*4a970*/  IADD3.X R54, R54, R3, RZ, P3, !PT ;  /* 0x0000000336367210 */ /* 0x000fc60001ffe4ff */
[----:B------:R-:W-:Y:S01]  /*4a980*/  STL [R1+0x2310], R50 ;  /* 0x0023103201007387 */ /* 0x000fe20000100800 */
[----:B-1----:R-:W-:Y:S01]  /*4a990*/  IMAD.MOV.U32 R6, RZ, RZ, R51 ;  /* 0x000000ffff067224 */ /* 0x002fe200078e0033 */
[----:B------:R-:W-:Y:S02]  /*4a9a0*/  MOV R7, R59 ;  /* 0x0000003b00077202 */ /* 0x000fe40000000f00 */
[----:B------:R-:W3:Y:S04]  /*4a9b0*/  LDL.LU R51, [R1+0x2338] ;  /* 0x0023380001337983 */ /* 0x000ee80000300800 */
[----:B------:R1:W-:Y:S04]  /*4a9c0*/  LDGSTS.E [R2+0x7480], [R6.64], P2 ;  /* 0x0748000006027fae */ /* 0x0003e80009121844 */
[----:B------:R1:W-:Y:S01]  /*4a9d0*/  STL [R1+0x230c], R54 ;  /* 0x00230c3601007387 */ /* 0x0003e20000100800 */
[----:B------:R-:W-:-:S02]  /*4a9e0*/  IADD3 R52, P1, R52, R4, RZ ;  /* 0x0000000434347210 */ /* 0x000fc40007f3e0ff */
[----:B-1----:R-:W-:Y:S02]  /*4a9f0*/  MOV R7, R54 ;  /* 0x0000003600077202 */ /* 0x002fe40000000f00 */
[----:B------:R-:W3:Y:S01]  /*4aa00*/  LDL.LU R54, [R1+0x2334] ;  /* 0x0023340001367983 */ /* 0x000ee20000300800 */
[----:B------:R-:W-:Y:S01]  /*4aa10*/  IMAD.MOV.U32 R6, RZ, RZ, R50 ;  /* 0x000000ffff067224 */ /* 0x000fe200078e0032 */
[----:B------:R-:W-:Y:S02]  /*4aa20*/  IADD3 R55, P3, R55, R4, RZ ;  /* 0x0000000437377210 */ /* 0x000fe40007f7e0ff */
[----:B------:R-:W3:Y:S04]  /*4aa30*/  LDL.LU R59, [R1+0x24c0] ;  /* 0x0024c000013b7983 */ /* 0x000ee80000300800 */
[----:B------:R-:W3:Y:S04]  /*4aa40*/  LDL.LU R50, [R1+0x24c8] ;  /* 0x0024c80001327983 */ /* 0x000ee80000300800 */
[----:B------:R-:W-:Y:S04]  /*4aa50*/  STL [R1+0x2318], R52 ;  /* 0x0023183401007387 */ /* 0x000fe80000100800 */
[----:B------:R1:W-:Y:S02]  /*4aa60*/  LDGSTS.E [R2+0x7500], [R6.64], P2 ;  /* 0x0750000006027fae */ /* 0x0003e40009121844 */
[----:B-1----:R-:W-:-:S02]  /*4aa70*/  IMAD.MOV.U32 R6, RZ, RZ, R52 ;  /* 0x000000ffff067224 */ /* 0x002fc400078e0034 */
[----:B--2---:R-:W-:-:S05]  /*4aa80*/  IMAD.X R60, R60, 0x1, R3, P1 ;  /* 0x000000013c3c7824 */ /* 0x004fca00008e0603 */
[----:B------:R1:W-:Y:S01]  /*4aa90*/  STL [R1+0x2314], R60 ;  /* 0x0023143c01007387 */ /* 0x0003e20000100800 */
[----:B------:R-:W-:Y:S02]  /*4aaa0*/  MOV R7, R60 ;  /* 0x0000003c00077202 */ /* 0x000fe40000000f00 */
[----:B----4-:R-:W-:Y:S01]  /*4aab0*/  IADD3.X R57, R57, R3, RZ, P3, !PT ;  /* 0x0000000339397210 */ /* 0x010fe20001ffe4ff */
[----:B------:R-:W-:Y:S04]  /*4aac0*/  STL [R1+0x2320], R55 ;  /* 0x0023203701007387 */ /* 0x000fe80000100800 */
[----:B------:R2:W-:Y:S04]  /*4aad0*/  LDGSTS.E [R2+0x7580], [R6.64], P2 ;  /* 0x0758000006027fae */ /* 0x0005e80009121844 */
[----:B-1----:R-:W4:Y:S04]  /*4aae0*/  LDL.LU R60, [R1+0x24bc] ;  /* 0x0024bc00013c7983 */ /* 0x002f280000300800 */
[----:B------:R1:W-:Y:S04]  /*4aaf0*/  STL [R1+0x231c], R57 ;  /* 0x00231c3901007387 */ /* 0x0003e80000100800 */
[----:B------:R-:W4:Y:S01]  /*4ab00*/  LDL.LU R52, [R1+0x24c4] ;  /* 0x0024c40001347983 */ /* 0x000f220000300800 */
[----:B------:R-:W-:Y:S01]  /*4ab10*/  IADD3 R56, P1, R56, R4, RZ ;  /* 0x0000000438387210 */ /* 0x000fe20007f3e0ff */
[----:B--2---:R-:W-:Y:S01]  /*4ab20*/  IMAD.MOV.U32 R6, RZ, RZ, R55 ;  /* 0x000000ffff067224 */ /* 0x004fe200078e0037 */
[----:B------:R-:W-:-:S02]  /*4ab30*/  MOV R7, R57 ;  /* 0x0000003900077202 */ /* 0x000fc40000000f00 */
[----:B------:R-:W-:Y:S01]  /*4ab40*/  IADD3 R5, P3, R5, R4, RZ ;  /* 0x0000000405057210 */ /* 0x000fe20007f7e0ff */
[----:B-1----:R-:W2:Y:S04]  /*4ab50*/  LDL.LU R57, [R1+0x24d0] ;  /* 0x0024d00001397983 */ /* 0x002ea80000300800 */
[----:B------:R1:W-:Y:S04]  /*4ab60*/  LDGSTS.E [R2+0x7600], [R6.64], P2 ;  /* 0x0760000006027fae */ /* 0x0003e80009121844 */
[----:B------:R-:W2:Y:S01]  /*4ab70*/  LDL.LU R55, [R1+0x24d8] ;  /* 0x0024d80001377983 */ /* 0x000ea20000300800 */
[----:B-1----:R-:W-:-:S03]  /*4ab80*/  IMAD.MOV.U32 R6, RZ, RZ, R56 ;  /* 0x000000ffff067224 */ /* 0x002fc600078e0038 */
[----:B------:R-:W-:Y:S01]  /*4ab90*/  STL [R1+0x2328], R56 ;  /* 0x0023283801007387 */ /* 0x000fe20000100800 */
[----:B---3--:R-:W-:-:S05]  /*4aba0*/  IMAD.X R58, R58, 0x1, R3, P1 ;  /* 0x000000013a3a7824 */ /* 0x008fca00008e0603 */
[----:B------:R-:W-:Y:S02]  /*4abb0*/  MOV R7, R58 ;  /* 0x0000003a00077202 */ /* 0x000fe40000000f00 */
[----:B------:R-:W-:-:S03]  /*4abc0*/  IADD3.X R53, R53, R3, RZ, P3, !PT ;  /* 0x0000000335357210 */ /* 0x000fc60001ffe4ff */
[----:B------:R1:W-:Y:S01]  /*4abd0*/  LDGSTS.E [R2+0x7680], [R6.64], P2 ;  /* 0x0768000006027fae */ /* 0x0003e20009121844 */
[----:B------:R-:W-:Y:S01]  /*4abe0*/  ISETP.GT.AND P1, PT, R0, 0x12, PT ;  /* 0x000000120000780c */ /* 0x000fe20003f24270 */
[----:B-1----:R-:W-:Y:S01]  /*4abf0*/  IMAD.MOV.U32 R6, RZ, RZ, R5 ;  /* 0x000000ffff067224 */ /* 0x002fe200078e0005 */
[----:B------:R-:W-:-:S05]  /*4ac00*/  MOV R7, R53 ;  /* 0x0000003500077202 */ /* 0x000fca0000000f00 */
[----:B------:R1:W-:Y:S04]  /*4ac10*/  LDGSTS.E [R2+0x7700], [R6.64], P2 ;  /* 0x0770000006027fae */ /* 0x0003e80009121844 */
[----:B------:R3:W-:Y:S01]  /*4ac20*/  STL [R1+0x2324], R58 ;  /* 0x0023243a01007387 */ /* 0x0007e20000100800 */
[----:B-1----:R-:W-:Y:S02]  /*4ac30*/  SEL R6, RZ, 0x4, !P1 ;  /* 0x00000004ff067807 */ /* 0x002fe40004800000 */
[----:B------:R-:W-:Y:S02]  /*4ac40*/  IADD3 R51, P3, R51, R4, RZ ;  /* 0x0000000433337210 */ /* 0x000fe40007f7e0ff */
[----:B------:R-:W-:Y:S01]  /*4ac50*/  SEL R6, R6, RZ, !P0 ;  /* 0x000000ff06067207 */ /* 0x000fe20004000000 */
[----:B------:R-:W-:Y:S03]  /*4ac60*/  STL [R1+0x2330], R5 ;  /* 0x0023300501007387 */ /* 0x000fe60000100800 */
[----:B------:R-:W-:Y:S01]  /*4ac70*/  ISETP.NE.U32.AND P1, PT, R6, RZ, PT ;  /* 0x000000ff0600720c */ /* 0x000fe20003f25070 */
[----:B---3--:R-:W3:Y:S01]  /*4ac80*/  LDL.LU R58, [R1+0x24cc] ;  /* 0x0024cc00013a7983 */ /* 0x008ee20000300800 */
[----:B------:R-:W-:-:S03]  /*4ac90*/  MOV R6, R51 ;  /* 0x0000003300067202 */ /* 0x000fc60000000f00 */
[----:B------:R1:W-:Y:S04]  /*4aca0*/  STL [R1+0x232c], R53 ;  /* 0x00232c3501007387 */ /* 0x0003e80000100800 */
[----:B------:R-:W3:Y:S01]  /*4acb0*/  LDL.LU R56, [R1+0x24d4] ;  /* 0x0024d40001387983 */ /* 0x000ee20000300800 */
[----:B------:R-:W-:-:S03]  /*4acc0*/  IMAD.X R54, R54, 0x1, R3, P3 ;  /* 0x0000000136367824 */ /* 0x000fc600018e0603 */
[----:B-1----:R-:W3:Y:S01]  /*4acd0*/  LDL.LU R53, [R1+0x24e0] ;  /* 0x0024e00001357983 */ /* 0x002ee20000300800 */
[----:B------:R-:W-:-:S03]  /*4ace0*/  IMAD.MOV.U32 R7, RZ, RZ, R54 ;  /* 0x000000ffff077224 */ /* 0x000fc600078e0036 */
[----:B------:R-:W3:Y:S04]  /*4acf0*/  LDL.LU R5, [R1+0x24e8] ;  /* 0x0024e80001057983 */ /* 0x000ee80000300800 */
[----:B------:R1:W-:Y:S01]  /*4ad00*/  LDGSTS.E [R2+0x7780], [R6.64], P2 ;  /* 0x0778000006027fae */ /* 0x0003e20009121844 */
[-C--:B------:R-:W-:Y:S02]  /*4ad10*/  IADD3 R59, P2, R59, R4.reuse, RZ ;  /* 0x000000043b3b7210 */ /* 0x080fe40007f5e0ff */
[----:B------:R-:W-:Y:S01]  /*4ad20*/  IADD3 R50, P3, R50, R4, RZ ;  /* 0x0000000432327210 */ /* 0x000fe20007f7e0ff */
[----:B------:R-:W-:Y:S04]  /*4ad30*/  STL [R1+0x2338], R51 ;  /* 0x0023383301007387 */ /* 0x000fe80000100800 */
[----:B------:R1:W-:Y:S02]  /*4ad40*/  STL [R1+0x2334], R54 ;  /* 0x0023343601007387 */ /* 0x0003e40000100800 */
[----:B-1----:R-:W-:-:S02]  /*4ad50*/  MOV R6, R59 ;  /* 0x0000003b00067202 */ /* 0x002fc40000000f00 */
[----:B------:R-:W3:Y:S04]  /*4ad60*/  LDL.LU R54, [R1+0x24dc] ;  /* 0x0024dc0001367983 */ /* 0x000ee80000300800 */
[----:B------:R-:W3:Y:S04]  /*4ad70*/  LDL.LU R51, [R1+0x24e4] ;  /* 0x0024e40001337983 */ /* 0x000ee80000300800 */
[----:B------:R-:W-:Y:S01]  /*4ad80*/  STL [R1+0x24c0], R59 ;  /* 0x0024c03b01007387 */ /* 0x000fe20000100800 */
[----:B----4-:R-:W-:-:S05]  /*4ad90*/  IADD3.X R60, R60, R3, RZ, P2, !PT ;  /* 0x000000033c3c7210 */ /* 0x010fca00017fe4ff */
[----:B------:R-:W-:Y:S02]  /*4ada0*/  IMAD.MOV.U32 R7, RZ, RZ, R60 ;  /* 0x000000ffff077224 */ /* 0x000fe400078e003c */
[----:B------:R-:W-:Y:S01]  /*4adb0*/  IMAD.X R52, R52, 0x1, R3, P3 ;  /* 0x0000000134347824 */ /* 0x000fe200018e0603 */
[----:B------:R-:W-:Y:S04]  /*4adc0*/  STL [R1+0x24bc], R60 ;  /* 0x0024bc3c01007387 */ /* 0x000fe80000100800 */
[----:B------:R-:W-:Y:S04]  /*4add0*/  STL [R1+0x24c8], R50 ;  /* 0x0024c83201007387 */ /* 0x000fe80000100800 */
[----:B------:R1:W-:Y:S04]  /*4ade0*/  LDGSTS.E [R2+0x9000], [R6.64], P1 ;  /* 0x0900000006027fae */ /* 0x0003e80008921844 */
[----:B------:R4:W-:Y:S01]  /*4adf0*/  STL [R1+0x24c4], R52 ;  /* 0x0024c43401007387 */ /* 0x0009e20000100800 */
[----:B-1----:R-:W-:Y:S01]  /*4ae00*/  IMAD.MOV.U32 R7, RZ, RZ, R52 ;  /* 0x000000ffff077224 */ /* 0x002fe200078e0034 */
[----:B------:R-:W-:-:S02]  /*4ae10*/  MOV R6, R50 ;  /* 0x0000003200067202 */ /* 0x000fc40000000f00 */
[----:B----4-:R-:W4:Y:S04]  /*4ae20*/  LDL.LU R52, [R1+0x24ec] ;  /* 0x0024ec0001347983 */ /* 0x010f280000300800 */
[----:B------:R-:W4:Y:S04]  /*4ae30*/  LDL.LU R50, [R1+0x24f0] ;  /* 0x0024f00001327983 */ /* 0x000f280000300800 */
[----:B------:R-:W4:Y:S04]  /*4ae40*/  LDL.LU R66, [R1+0x24f4] ;  /* 0x0024f40001427983 */ /* 0x000f280000300800 */
[----:B------:R-:W4:Y:S01]  /*4ae50*/  LDL.LU R65, [R1+0x24f8] ;  /* 0x0024f80001417983 */ /* 0x000f220000300800 */
[----:B--2---:R-:W-:-:S02]  /*4ae60*/  IADD3 R57, P2, R57, R4, RZ ;  /* 0x0000000439397210 */ /* 0x004fc40007f5e0ff */
[----:B------:R-:W-:Y:S01]  /*4ae70*/  IADD3 R55, P3, R55, R4, RZ ;  /* 0x0000000437377210 */ /* 0x000fe20007f7e0ff */
[----:B------:R1:W-:Y:S04]  /*4ae80*/  LDGSTS.E [R2+0x9080], [R6.64], P1 ;  /* 0x0908000006027fae */ /* 0x0003e80008921844 */
[----:B------:R2:W-:Y:S01]  /*4ae90*/  STL [R1+0x24d0], R57 ;  /* 0x0024d03901007387 */ /* 0x0005e20000100800 */
[----:B-1----:R-:W-:Y:S02]  /*4aea0*/  MOV R6, R57 ;  /* 0x0000003900067202 */ /* 0x002fe40000000f00 */
[----:B---3--:R-:W-:-:S05]  /*4aeb0*/  IADD3.X R58, R58, R3, RZ, P2, !PT ;  /* 0x000000033a3a7210 */ /* 0x008fca00017fe4ff */
[----:B------:R1:W-:Y:S01]  /*4aec0*/  STL [R1+0x24cc], R58 ;  /* 0x0024cc3a01007387 */ /* 0x0003e20000100800 */
[----:B------:R-:W-:-:S03]  /*4aed0*/  IMAD.X R56, R56, 0x1, R3, P3 ;  /* 0x0000000138387824 */ /* 0x000fc600018e0603 */
[----:B------:R-:W-:Y:S04]  /*4aee0*/  STL [R1+0x24d8], R55 ;  /* 0x0024d83701007387 */ /* 0x000fe80000100800 */
[----:B------:R3:W-:Y:S01]  /*4aef0*/  STL [R1+0x24d4], R56 ;  /* 0x0024d43801007387 */ /* 0x0007e20000100800 */
[----:B------:R-:W-:-:S03]  /*4af00*/  IMAD.MOV.U32 R7, RZ, RZ, R58 ;  /* 0x000000ffff077224 */ /* 0x000fc600078e003a */
[----:B------:R-:W4:Y:S01]  /*4af10*/  LDL.LU R64, [R1+0x24fc] ;  /* 0x0024fc0001407983 */ /* 0x000f220000300800 */
[----:B------:R-:W-:-:S03]  /*4af20*/  IADD3 R53, P2, R53, R4, RZ ;  /* 0x0000000435357210 */ /* 0x000fc60007f5e0ff */
[----:B------:R-:W4:Y:S01]  /*4af30*/  LDL.LU R63, [R1+0x2500] ;  /* 0x00250000013f7983 */ /* 0x000f220000300800 */
[----:B------:R-:W-:-:S03]  /*4af40*/  IADD3 R5, P3, R5, R4, RZ ;  /* 0x0000000405057210 */ /* 0x000fc60007f7e0ff */
[----:B------:R-:W4:Y:S04]  /*4af50*/  LDL.LU R62, [R1+0x2504] ;  /* 0x00250400013e7983 */ /* 0x000f280000300800 */
[----:B------:R-:W4:Y:S04]  /*4af60*/  LDL.LU R61, [R1+0x2508] ;  /* 0x00250800013d7983 */ /* 0x000f280000300800 */
[----:B------:R1:W-:Y:S04]  /*4af70*/  LDGSTS.E [R2+0x9100], [R6.64], P1 ;  /* 0x0910000006027fae */ /* 0x0003e80008921844 */
[----:B------:R-:W4:Y:S01]  /*4af80*/  LDL.LU R59, [R1+0x2510] ;  /* 0x00251000013b7983 */ /* 0x000f220000300800 */
[----:B------:R-:W-:-:S03]  /*4af90*/  IADD3.X R54, R54, R3, RZ, P2, !PT ;  /* 0x0000000336367210 */ /* 0x000fc600017fe4ff */
[----:B--2---:R-:W2:Y:S01]  /*4afa0*/  LDL.LU R57, [R1+0x2518] ;  /* 0x0025180001397983 */ /* 0x004ea20000300800 */
[----:B-1----:R-:W-:Y:S01]  /*4afb0*/  MOV R6, R55 ;  /* 0x0000003700067202 */ /* 0x002fe20000000f00 */
[----:B------:R-:W-:Y:S02]  /*4afc0*/  IMAD.MOV.U32 R7, RZ, RZ, R56 ;  /* 0x000000ffff077224 */ /* 0x000fe400078e0038 */
[----:B------:R-:W-:Y:S01]  /*4afd0*/  STL [R1+0x24e0], R53 ;  /* 0x0024e03501007387 */ /* 0x000fe20000100800 */
[----:B------:R-:W-:-:S03]  /*4afe0*/  IMAD.X R51, R51, 0x1, R3, P3 ;  /* 0x0000000133337824 */ /* 0x000fc600018e0603 */
[----:B------:R1:W-:Y:S04]  /*4aff0*/  STL [R1+0x24dc], R54 ;  /* 0x0024dc3601007387 */ /* 0x0003e80000100800 */
[----:B------:R1:W-:Y:S04]  /*4b000*/  LDGSTS.E [R2+0x9180], [R6.64], P1 ;  /* 0x0918000006027fae */ /* 0x0003e80008921844 */
[----:B------:R-:W-:Y:S04]  /*4b010*/  STL [R1+0x24e8], R5 ;  /* 0x0024e80501007387 */ /* 0x000fe80000100800 */
[----:B------:R-:W2:Y:S01]  /*4b020*/  LDL.LU R60, [R1+0x250c] ;  /* 0x00250c00013c7983 */ /* 0x000ea20000300800 */
[----:B-1----:R-:W-:Y:S01]  /*4b030*/  MOV R6, R53 ;  /* 0x0000003500067202 */ /* 0x002fe20000000f00 */
[----:B------:R-:W-:-:S02]  /*4b040*/  IMAD.MOV.U32 R7, RZ, RZ, R54 ;  /* 0x000000ffff077224 */ /* 0x000fc400078e0036 */
[----:B------:R1:W-:Y:S04]  /*4b050*/  STL [R1+0x24e4], R51 ;  /* 0x0024e43301007387 */ /* 0x0003e80000100800 */
[----:B------:R-:W2:Y:S04]  /*4b060*/  LDL.LU R58, [R1+0x2514] ;  /* 0x00251400013a7983 */ /* 0x000ea80000300800 */
[----:B---3--:R-:W3:Y:S04]  /*4b070*/  LDL.LU R56, [R1+0x251c] ;  /* 0x00251c0001387983 */ /* 0x008ee80000300800 */
[----:B------:R-:W3:Y:S04]  /*4b080*/  LDL.LU R55, [R1+0x2520] ;  /* 0x0025200001377983 */ /* 0x000ee80000300800 */
[----:B------:R1:W-:Y:S04]  /*4b090*/  LDGSTS.E [R2+0x9200], [R6.64], P1 ;  /* 0x0920000006027fae */ /* 0x0003e80008921844 */
[----:B------:R-:W3:Y:S04]  /*4b0a0*/  LDL.LU R54, [R1+0x2524] ;  /* 0x0025240001367983 */ /* 0x000ee80000300800 */
[----:B------:R-:W3:Y:S01]  /*4b0b0*/  LDL.LU R53, [R1+0x2528] ;  /* 0x0025280001357983 */ /* 0x000ee20000300800 */
[----:B-1----:R-:W-:Y:S01]  /*4b0c0*/  MOV R6, R5 ;  /* 0x0000000500067202 */ /* 0x002fe20000000f00 */
[----:B------:R-:W-:-:S02]  /*4b0d0*/  IMAD.MOV.U32 R7, RZ, RZ, R51 ;  /* 0x000000ffff077224 */ /* 0x000fc400078e0033 */
[----:B------:R-:W3:Y:S04]  /*4b0e0*/  LDL.LU R51, [R1+0x2530] ;  /* 0x0025300001337983 */ /* 0x000ee80000300800 */
[----:B------:R-:W3:Y:S04]  /*4b0f0*/  LDL.LU R5, [R1+0x2538] ;  /* 0x0025380001057983 */ /* 0x000ee80000300800 */
[----:B------:R1:W-:Y:S01]  /*4b100*/  LDGSTS.E [R2+0x9280], [R6.64], P1 ;  /* 0x0928000006027fae */ /* 0x0003e20008921844 */
[----:B----4-:R-:W-:-:S04]  /*4b110*/  IADD3 R50, P2, R50, R4, RZ ;  /* 0x0000000432327210 */ /* 0x010fc80007f5e0ff */
[----:B------:R-:W-:Y:S01]  /*4b120*/  IADD3.X R52, R52, R3, RZ, P2, !PT ;  /* 0x0000000334347210 */ /* 0x000fe200017fe4ff */
[----:B------:R-:W-:Y:S01]  /*4b130*/  STL [R1+0x24f0], R50 ;  /* 0x0024f03201007387 */ /* 0x000fe20000100800 */
[----:B------:R-:W-:-:S03]  /*4b140*/  IADD3 R65, P3, R65, R4, RZ ;  /* 0x0000000441417210 */ /* 0x000fc60007f7e0ff */
[----:B------:R4:W-:Y:S01]  /*4b150*/  STL [R1+0x24ec], R52 ;  /* 0x0024ec3401007387 */ /* 0x0009e20000100800 */
[----:B-1----:R-:W-:-:S03]  /*4b160*/  IMAD.MOV.U32 R7, RZ, RZ, R52 ;  /* 0x000000ffff077224 */ /* 0x002fc600078e0034 */
[----:B------:R-:W-:Y:S01]  /*4b170*/  STL [R1+0x24f8], R65 ;  /* 0x0024f84101007387 */ /* 0x000fe20000100800 */
[----:B------:R-:W-:-:S03]  /*4b180*/  IMAD.X R66, R66, 0x1, R3, P3 ;  /* 0x0000000142427824 */ /* 0x000fc600018e0603 */
[----:B----4-:R-:W4:Y:S01]  /*4b190*/  LDL.LU R52, [R1+0x252c] ;  /* 0x00252c0001347983 */ /* 0x010f220000300800 */
[----:B------:R-:W-:-:S03]  /*4b1a0*/  MOV R6, R50 ;  /* 0x0000003200067202 */ /* 0x000fc60000000f00 */
[----:B------:R-:W-:Y:S04]  /*4b1b0*/  STL [R1+0x24f4], R66 ;  /* 0x0024f44201007387 */ /* 0x000fe80000100800 */
[----:B------:R-:W4:Y:S04]  /*4b1c0*/  LDL.LU R50, [R1+0x2534] ;  /* 0x0025340001327983 */ /* 0x000f280000300800 */
[----:B------:R1:W-:Y:S02]  /*4b1d0*/  LDGSTS.E [R2+0x9300], [R6.64], P1 ;  /* 0x0930000006027fae */ /* 0x0003e40008921844 */
[----:B-1----:R-:W-:Y:S01]  /*4b1e0*/  MOV R6, R65 ;  /* 0x0000004100067202 */ /* 0x002fe20000000f00 */
[----:B------:R-:W-:-:S05]  /*4b1f0*/  IMAD.MOV.U32 R7, RZ, RZ, R66 ;  /* 0x000000ffff077224 */ /* 0x000fca00078e0042 */
[----:B------:R1:W-:Y:S01]  /*4b200*/  LDGSTS.E [R2+0x9380], [R6.64], P1 ;  /* 0x0938000006027fae */ /* 0x0003e20008921844 */
[----:B------:R-:W-:-:S04]  /*4b210*/  IADD3 R63, P2, R63, R4, RZ ;  /* 0x000000043f3f7210 */ /* 0x000fc80007f5e0ff */
[----:B------:R-:W-:Y:S02]  /*4b220*/  IADD3.X R64, R64, R3, RZ, P2, !PT ;  /* 0x0000000340407210 */ /* 0x000fe400017fe4ff */
[----:B------:R-:W-:-:S03]  /*4b230*/  IADD3 R61, P3, R61, R4, RZ ;  /* 0x000000043d3d7210 */ /* 0x000fc60007f7e0ff */
[----:B-1----:R-:W-:Y:S01]  /*4b240*/  IMAD.MOV.U32 R7, RZ, RZ, R64 ;  /* 0x000000ffff077224 */ /* 0x002fe200078e0040 */
[----:B------:R-:W-:Y:S01]  /*4b250*/  MOV R6, R63 ;  /* 0x0000003f00067202 */ /* 0x000fe20000000f00 */
[----:B------:R-:W-:-:S04]  /*4b260*/  IMAD.X R62, R62, 0x1, R3, P3 ;  /* 0x000000013e3e7824 */ /* 0x000fc800018e0603 */
[----:B------:R1:W-:Y:S01]  /*4b270*/  LDGSTS.E [R2+0x9400], [R6.64], P1 ;  /* 0x0940000006027fae */ /* 0x0003e20008921844 */
[-C--:B------:R-:W-:Y:S02]  /*4b280*/  IADD3 R59, P2, R59, R4.reuse, RZ ;  /* 0x000000043b3b7210 */ /* 0x080fe40007f5e0ff */
[----:B--2---:R-:W-:Y:S01]  /*4b290*/  IADD3 R57, P3, R57, R4, RZ ;  /* 0x0000000439397210 */ /* 0x004fe20007f7e0ff */
[----:B------:R-:W-:Y:S01]  /*4b2a0*/  STL [R1+0x2500], R63 ;  /* 0x0025003f01007387 */ /* 0x000fe20000100800 */
[----:B-1----:R-:W-:Y:S01]  /*4b2b0*/  MOV R6, R61 ;  /* 0x0000003d00067202 */ /* 0x002fe20000000f00 */
[----:B------:R-:W-:Y:S02]  /*4b2c0*/  IMAD.MOV.U32 R7, RZ, RZ, R62 ;  /* 0x000000ffff077224 */ /* 0x000fe400078e003e */
[----:B------:R-:W-:Y:S04]  /*4b2d0*/  STL [R1+0x24fc], R64 ;  /* 0x0024fc4001007387 */ /* 0x000fe80000100800 */
[----:B------:R1:W-:Y:S04]  /*4b2e0*/  LDGSTS.E [R2+0x9480], [R6.64], P1 ;  /* 0x0948000006027fae */ /* 0x0003e80008921844 */
[----:B------:R-:W-:Y:S01]  /*4b2f0*/  STL [R1+0x2508], R61 ;  /* 0x0025083d01007387 */ /* 0x000fe20000100800 */
[----:B------:R-:W-:-:S03]  /*4b300*/  IADD3.X R60, R60, R3, RZ, P2, !PT ;  /* 0x000000033c3c7210 */ /* 0x000fc600017fe4ff */
[----:B------:R-:W-:Y:S01]  /*4b310*/  STL [R1+0x2504], R62 ;  /* 0x0025043e01007387 */ /* 0x000fe20000100800 */
[----:B-1----:R-:W-:Y:S01]  /*4b320*/  MOV R6, R59 ;  /* 0x0000003b00067202 */ /* 0x002fe20000000f00 */
[----:B------:R-:W-:Y:S02]  /*4b330*/  IMAD.MOV.U32 R7, RZ, RZ, R60 ;  /* 0x000000ffff077224 */ /* 0x000fe400078e003c */
[----:B------:R-:W-:Y:S01]  /*4b340*/  STL [R1+0x2510], R59 ;  /* 0x0025103b01007387 */ /* 0x000fe20000100800 */
[----:B------:R-:W-:-:S03]  /*4b350*/  IMAD.X R58, R58, 0x1, R3, P3 ;  /* 0x000000013a3a7824 */ /* 0x000fc600018e0603 */
[----:B------:R-:W-:Y:S01]  /*4b360*/  STL [R1+0x250c], R60 ;  /* 0x00250c3c01007387 */ /* 0x000fe20000100800 */
[----:B---3--:R-:W-:-:S03]  /*4b370*/  IADD3 R55, P2, R55, R4, RZ ;  /* 0x0000000437377210 */ /* 0x008fc60007f5e0ff */
[----:B------:R-:W-:Y:S01]  /*4b380*/  STL [R1+0x2518], R57 ;  /* 0x0025183901007387 */ /* 0x000fe20000100800 */
[----:B------:R-:W-:-:S03]  /*4b390*/  IADD3.X R56, R56, R3, RZ, P2, !PT ;  /* 0x0000000338387210 */ /* 0x000fc600017fe4ff */
[----:B------:R1:W-:Y:S01]  /*4b3a0*/  LDGSTS.E [R2+0x9500], [R6.64], P1 ;  /* 0x0950000006027fae */ /* 0x0003e20008921844 */
[----:B------:R-:W-:-:S03]  /*4b3b0*/  IADD3 R53, P3, R53, R4, RZ ;  /* 0x0000000435357210 */ /* 0x000fc60007f7e0ff */
[----:B------:R-:W-:Y:S02]  /*4b3c0*/  STL [R1+0x2514], R58 ;  /* 0x0025143a01007387 */ /* 0x000fe40000100800 */
[----:B------:R-:W-:Y:S01]  /*4b3d0*/  IMAD.X R54, R54, 0x1, R3, P3 ;  /* 0x0000000136367824 */ /* 0x000fe200018e0603 */
[-C--:B------:R-:W-:Y:S01]  /*4b3e0*/  IADD3 R51, P2, R51, R4.reuse, RZ ;  /* 0x0000000433337210 */ /* 0x080fe20007f5e0ff */
[----:B-1----:R-:W-:Y:S01]  /*4b3f0*/  IMAD.MOV.U32 R7, RZ, RZ, R58 ;  /* 0x000000ffff077224 */ /* 0x002fe200078e003a */
[----:B------:R-:W-:Y:S01]  /*4b400*/  MOV R6, R57 ;  /* 0x0000003900067202 */ /* 0x000fe20000000f00 */
[----:B------:R-:W-:Y:S01]  /*4b410*/  STL [R1+0x2520], R55 ;  /* 0x0025203701007387 */ /* 0x000fe20000100800 */
[----:B------:R-:W-:-:S03]  /*4b420*/  IADD3 R5, P3, R5, R4, RZ ;  /* 0x0000000405057210 */ /* 0x000fc60007f7e0ff */
[----:B------:R1:W-:Y:S04]  /*4b430*/  STL [R1+0x251c], R56 ;  /* 0x00251c3801007387 */ /* 0x0003e80000100800 */
[----:B------:R-:W-:Y:S04]  /*4b440*/  STL [R1+0x2528], R53 ;  /* 0x0025283501007387 */ /* 0x000fe80000100800 */
[----:B------:R-:W-:Y:S04]  /*4b450*/  STL [R1+0x2524], R54 ;  /* 0x0025243601007387 */ /* 0x000fe80000100800 */
[----:B------:R-:W-:Y:S04]  /*4b460*/  STL [R1+0x2530], R51 ;  /* 0x0025303301007387 */ /* 0x000fe80000100800 */
[----:B------:R2:W-:Y:S02]  /*4b470*/  LDGSTS.E [R2+0x9580], [R6.64], P1 ;  /* 0x0958000006027fae */ /* 0x0005e40008921844 */
[----:B--2---:R-:W-:Y:S01]  /*4b480*/  IMAD.MOV.U32 R7, RZ, RZ, R56 ;  /* 0x000000ffff077224 */ /* 0x004fe200078e0038 */
[----:B------:R-:W-:-:S05]  /*4b490*/  MOV R6, R55 ;  /* 0x0000003700067202 */ /* 0x000fca0000000f00 */
[----:B------:R2:W-:Y:S02]  /*4b4a0*/  LDGSTS.E [R2+0x9600], [R6.64], P1 ;  /* 0x0960000006027fae */ /* 0x0005e40008921844 */
[----:B--2---:R-:W-:Y:S01]  /*4b4b0*/  MOV R6, R53 ;  /* 0x0000003500067202 */ /* 0x004fe20000000f00 */
[----:B------:R-:W-:-:S05]  /*4b4c0*/  IMAD.MOV.U32 R7, RZ, RZ, R54 ;  /* 0x000000ffff077224 */ /* 0x000fca00078e0036 */
[----:B------:R2:W-:Y:S01]  /*4b4d0*/  LDGSTS.E [R2+0x9680], [R6.64], P1 ;  /* 0x0968000006027fae */ /* 0x0005e20008921844 */
[----:B----4-:R-:W-:-:S05]  /*4b4e0*/  IADD3.X R52, R52, R3, RZ, P2, !PT ;  /* 0x0000000334347210 */ /* 0x010fca00017fe4ff */
[----:B------:R3:W-:Y:S01]  /*4b4f0*/  STL [R1+0x252c], R52 ;  /* 0x00252c3401007387 */ /* 0x0007e20000100800 */
[----:B------:R-:W-:-:S03]  /*4b500*/  IMAD.X R50, R50, 0x1, R3, P3 ;  /* 0x0000000132327824 */ /* 0x000fc600018e0603 */
[----:B------:R-:W-:Y:S04]  /*4b510*/  STL [R1+0x2538], R5 ;  /* 0x0025380501007387 */ /* 0x000fe80000100800 */
[----:B-1----:R-:W4:Y:S04]  /*4b520*/  LDL.LU.64 R56, [R1+0x1a70] ;  /* 0x001a700001387983 */ /* 0x002f280000300a00 */
[----:B------:R1:W-:Y:S04]  /*4b530*/  STL [R1+0x2534], R50 ;  /* 0x0025343201007387 */ /* 0x0003e80000100800 */
[----:B------:R-:W4:Y:S01]  /*4b540*/  LDL.LU.64 R68, [R1+0x1a68] ;  /* 0x001a680001447983 */ /* 0x000f220000300a00 */
[----:B--2---:R-:W-:-:S03]  /*4b550*/  IMAD.MOV.U32 R7, RZ, RZ, R52 ;  /* 0x000000ffff077224 */ /* 0x004fc600078e0034 */
[----:B---3--:R-:W2:Y:S04]  /*4b560*/  LDL.LU.64 R52, [R1+0x1a60] ;  /* 0x001a600001347983 */ /* 0x008ea80000300a00 */
[----:B------:R-:W3:Y:S04]  /*4b570*/  LDL.LU.64 R54, [R1+0x1a58] ;  /* 0x001a580001367983 */ /* 0x000ee80000300a00 */
[----:B------:R-:W3:Y:S04]  /*4b580*/  LDL.LU.64 R66, [R1+0x1a50] ;  /* 0x001a500001427983 */ /* 0x000ee80000300a00 */
[----:B------:R-:W3:Y:S04]  /*4b590*/  LDL.LU.64 R64, [R1+0x1a48] ;  /* 0x001a480001407983 */ /* 0x000ee80000300a00 */
[----:B------:R-:W3:Y:S04]  /*4b5a0*/  LDL.LU.64 R70, [R1+0x1a40] ;  /* 0x001a400001467983 */ /* 0x000ee80000300a00 */
[----:B------:R-:W3:Y:S04]  /*4b5b0*/  LDL.LU.64 R62, [R1+0x1a38] ;  /* 0x001a3800013e7983 */ /* 0x000ee80000300a00 */
[----:B------:R-:W3:Y:S04]  /*4b5c0*/  LDL.LU.64 R60, [R1+0x1a30] ;  /* 0x001a3000013c7983 */ /* 0x000ee80000300a00 */
[----:B------:R-:W3:Y:S01]  /*4b5d0*/  LDL.LU.64 R58, [R1+0x1a28] ;  /* 0x001a2800013a7983 */ /* 0x000ee20000300a00 */
[----:B------:R-:W-:-:S05]  /*4b5e0*/  MOV R6, R51 ;  /* 0x0000003300067202 */ /* 0x000fca0000000f00 */
[----:B------:R1:W-:Y:S01]  /*4b5f0*/  LDGSTS.E [R2+0x9700], [R6.64], P1 ;  /* 0x0970000006027fae */ /* 0x0003e20008921844 */
[C---:B------:R-:W-:Y:S02]  /*4b600*/  ISETP.GT.AND P2, PT, R0.reuse, 0x1a, PT ;  /* 0x0000001a0000780c */ /* 0x040fe40003f44270 */
[----:B-1----:R-:W-:Y:S01]  /*4b610*/  MOV R6, R5 ;  /* 0x0000000500067202 */ /* 0x002fe20000000f00 */
[----:B------:R-:W-:Y:S01]  /*4b620*/  IMAD.MOV.U32 R7, RZ, RZ, R50 ;  /* 0x000000ffff077224 */ /* 0x000fe200078e0032 */
[C---:B------:R-:W-:Y:S01]  /*4b630*/  ISETP.GT.AND P4, PT, R0.reuse, 0x1e, PT ;  /* 0x0000001e0000780c */ /* 0x040fe20003f84270 */
[----:B------:R-:W3:Y:S04]  /*4b640*/  LDL.LU R50, [R1+0x1d40] ;  /* 0x001d400001327983 */ /* 0x000ee80000300800 */
[----:B------:R1:W-:Y:S01]  /*4b650*/  LDGSTS.E [R2+0x9780], [R6.64], P1 ;  /* 0x0978000006027fae */ /* 0x0003e20008921844 */
[----:B------:R-:W-:-:S04]  /*4b660*/  ISETP.GT.AND P1, PT, R0, 0x16, PT ;  /* 0x000000160000780c */ /* 0x000fc80003f24270 */
[----:B-1----:R-:W-:Y:S02]  /*4b670*/  SEL R7, RZ, 0x4, !P1 ;  /* 0x00000004ff077807 */ /* 0x002fe40004800000 */
[----:B------:R-:W-:Y:S02]  /*4b680*/  SEL R6, RZ, 0x4, !P2 ;  /* 0x00000004ff067807 */ /* 0x000fe40005000000 */
[----:B------:R-:W-:Y:S02]  /*4b690*/  SEL R7, R7, RZ, !P0 ;  /* 0x000000ff07077207 */ /* 0x000fe40004000000 */
[----:B------:R-:W-:Y:S02]  /*4b6a0*/  ISETP.GT.AND P1, PT, R0, 0x3, PT ;  /* 0x000000030000780c */ /* 0x000fe40003f24270 */
[----:B------:R-:W-:Y:S02]  /*4b6b0*/  SEL R6, R6, RZ, !P0 ;  /* 0x000000ff06067207 */ /* 0x000fe40004000000 */
[----:B------:R-:W-:-:S02]  /*4b6c0*/  ISETP.NE.U32.AND P3, PT, R7, RZ, PT ;  /* 0x000000ff0700720c */ /* 0x000fc40003f65070 */
[----:B------:R-:W-:Y:S02]  /*4b6d0*/  SEL R7, RZ, 0x4, !P1 ;  /* 0x00000004ff077807 */ /* 0x000fe40004800000 */
[----:B------:R-:W-:Y:S02]  /*4b6e0*/  ISETP.NE.U32.AND P2, PT, R6, RZ, PT ;  /* 0x000000ff0600720c */ /* 0x000fe40003f45070 */
[----:B------:R-:W-:Y:S02]  /*4b6f0*/  SEL R6, RZ, 0x4, !P4 ;  /* 0x00000004ff067807 */ /* 0x000fe40006000000 */
[----:B------:R-:W-:Y:S02]  /*4b700*/  SEL R7, R7, RZ, !P0 ;  /* 0x000000ff07077207 */ /* 0x000fe40004000000 */
[----:B------:R-:W-:Y:S02]  /*4b710*/  SEL R6, R6, RZ, !P0 ;  /* 0x000000ff06067207 */ /* 0x000fe40004000000 */
[----:B------:R-:W-:-:S02]  /*4b720*/  ISETP.NE.U32.AND P1, PT, R7, RZ, PT ;  /* 0x000000ff0700720c */ /* 0x000fc40003f25070 */
[----:B------:R-:W-:Y:S02]  /*4b730*/  ISETP.NE.U32.AND P4, PT, R6, RZ, PT ;  /* 0x000000ff0600720c */ /* 0x000fe40003f85070 */
[----:B----4-:R-:W-:-:S04]  /*4b740*/  IADD3 R7, P5, R56, R4, RZ ;  /* 0x0000000438077210 */ /* 0x010fc80007fbe0ff */
[----:B------:R-:W-:Y:S02]  /*4b750*/  IADD3.X R6, R57, R3, RZ, P5, !PT ;  /* 0x0000000339067210 */ /* 0x000fe40002ffe4ff */
[----:B------:R-:W4:Y:S01]  /*4b760*/  LDL.LU.64 R56, [R1+0x1a20] ;  /* 0x001a200001387983 */ /* 0x000f220000300a00 */
[----:B------:R-:W-:-:S05]  /*4b770*/  IADD3 R125, P5, R68, R4, RZ ;  /* 0x00000004447d7210 */ /* 0x000fca0007fbe0ff */
[----:B------:R-:W-:Y:S02]  /*4b780*/  IMAD.X R124, R69, 0x1, R3, P5 ;  /* 0x00000001457c7824 */ /* 0x000fe400028e0603 */
[----:B------:R-:W4:Y:S01]  /*4b790*/  LDL.LU.64 R68, [R1+0x1a18] ;  /* 0x001a180001447983 */ /* 0x000f220000300a00 */
[----:B--2---:R-:W-:-:S04]  /*4b7a0*/  IADD3 R127, P5, R52, R4, RZ ;  /* 0x00000004347f7210 */ /* 0x004fc80007fbe0ff */
[----:B------:R-:W-:Y:S02]  /*4b7b0*/  IADD3.X R126, R53, R3, RZ, P5, !PT ;  /* 0x00000003357e7210 */ /* 0x000fe40002ffe4ff */
[----:B------:R-:W2:Y:S01]  /*4b7c0*/  LDL.LU.64 R52, [R1+0x1a10] ;  /* 0x001a100001347983 */ /* 0x000ea20000300a00 */
[----:B---3--:R-:W-:-:S05]  /*4b7d0*/  IADD3 R129, P5, R54, R4, RZ ;  /* 0x0000000436817210 */ /* 0x008fca0007fbe0ff */
[----:B------:R-:W-:Y:S02]  /*4b7e0*/  IMAD.X R128, R55, 0x1, R3, P5 ;  /* 0x0000000137807824 */ /* 0x000fe400028e0603 */
[----:B------:R-:W3:Y:S01]  /*4b7f0*/  LDL.LU.64 R54, [R1+0x1a08] ;  /* 0x001a080001367983 */ /* 0x000ee20000300a00 */
[----:B------:R-:W-:-:S03]  /*4b800*/  IADD3 R131, P5, R66, R4, RZ ;  /* 0x0000000442837210 */ /* 0x000fc60007fbe0ff */
[----:B------:R-:W3:Y:S01]  /*4b810*/  LDL.LU.64 R74, [R1+0x1a00] ;  /* 0x001a0000014a7983 */ /* 0x000ee20000300a00 */
[-C--:B------:R-:W-:Y:S02]  /*4b820*/  IADD3.X R130, R67, R3.reuse, RZ, P5, !PT ;  /* 0x0000000343827210 */ /* 0x080fe40002ffe4ff */
[-C--:B------:R-:W-:Y:S01]  /*4b830*/  IADD3 R133, P5, R64, R4.reuse, RZ ;  /* 0x0000000440857210 */ /* 0x080fe20007fbe0ff */
[----:B------:R-:W3:Y:S04]  /*4b840*/  LDL.LU.64 R66, [R1+0x19f8] ;  /* 0x0019f80001427983 */ /* 0x000ee80000300a00 */
[----:B------:R-:W-:Y:S01]  /*4b850*/  IMAD.X R132, R65, 0x1, R3, P5 ;  /* 0x0000000141847824 */ /* 0x000fe200028e0603 */
[-C--:B------:R-:W-:Y:S01]  /*4b860*/  IADD3 R135, P5, R70, R4.reuse, RZ ;  /* 0x0000000446877210 */ /* 0x080fe20007fbe0ff */
[----:B------:R-:W3:Y:S03]  /*4b870*/  LDL.LU.64 R64, [R1+0x1870] ;  /* 0x0018700001407983 */ /* 0x000ee60000300a00 */
[----:B------:R-:W-:Y:S01]  /*4b880*/  IADD3.X R134, R71, R3, RZ, P5, !PT ;  /* 0x0000000347867210 */ /* 0x000fe20002ffe4ff */
[----:B------:R-:W3:Y:S01]  /*4b890*/  LDL.LU.64 R72, [R1+0x1868] ;  /* 0x0018680001487983 */ /* 0x000ee20000300a00 */
[----:B------:R-:W-:-:S05]  /*4b8a0*/  IADD3 R137, P5, R62, R4, RZ ;  /* 0x000000043e897210 */ /* 0x000fca0007fbe0ff */
[----:B------:R-:W-:Y:S01]  /*4b8b0*/  IMAD.X R136, R63, 0x1, R3, P5 ;  /* 0x000000013f887824 */ /* 0x000fe200028e0603 */
[-C--:B------:R-:W-:Y:S01]  /*4b8c0*/  IADD3 R139, P5, R60, R4.reuse, RZ ;  /* 0x000000043c8b7210 */ /* 0x080fe20007fbe0ff */
[----:B------:R-:W3:Y:S03]  /*4b8d0*/  LDL.LU.64 R62, [R1+0x1860] ;  /* 0x00186000013e7983 */ /* 0x000ee60000300a00 */
[----:B------:R-:W-:Y:S02]  /*4b8e0*/  IADD3.X R138, R61, R3, RZ, P5, !PT ;  /* 0x000000033d8a7210 */ /* 0x000fe40002ffe4ff */
[----:B------:R-:W3:Y:S01]  /*4b8f0*/  LDL.LU.64 R60, [R1+0x1858] ;  /* 0x00185800013c7983 */ /* 0x000ee20000300a00 */
[----:B------:R-:W-:-:S03]  /*4b900*/  IADD3 R141, P5, R58, R4, RZ ;  /* 0x000000043a8d7210 */ /* 0x000fc60007fbe0ff */
[----:B------:R-:W3:Y:S02]  /*4b910*/  LDL.LU.64 R70, [R1+0x1850] ;  /* 0x0018500001467983 */ /* 0x000ee40000300a00 */
[----:B------:R-:W-:Y:S02]  /*4b920*/  IMAD.X R140, R59, 0x1, R3, P5 ;  /* 0x000000013b8c7824 */ /* 0x000fe400028e0603 */
[----:B------:R-:W3:Y:S01]  /*4b930*/  LDL.LU.64 R58, [R1+0x1848] ;  /* 0x00184800013a7983 */ /* 0x000ee20000300a00 */
        /* <DEDUP_REMOVED lines=10> */
[----:B------:R-:W-:Y:S01]  /*4b9e0*/  IMAD.X R148, R55, 0x1, R3, P5 ;  /* 0x0000000137947824 */ /* 0x000fe200028e0603 */
[-C--:B------:R-:W-:Y:S01]  /*4b9f0*/  IADD3 R151, P5, R74, R4.reuse, RZ ;  /* 0x000000044a977210 */ /* 0x080fe20007fbe0ff */
[----:B------:R-:W3:Y:S03]  /*4ba00*/  LDL.LU.64 R54, [R1+0x1828] ;  /* 0x0018280001367983 */ /* 0x000ee60000300a00 */
[----:B------:R-:W-:Y:S02]  /*4ba10*/  IADD3.X R150, R75, R3, RZ, P5, !PT ;  /* 0x000000034b967210 */ /* 0x000fe40002ffe4ff */
[----:B------:R-:W-:-:S05]  /*4ba20*/  IADD3 R153, P5, R66, R4, RZ ;  /* 0x0000000442997210 */ /* 0x000fca0007fbe0ff */
[--C-:B------:R-:W-:Y:S01]  /*4ba30*/  IMAD.X R152, R67, 0x1, R3.reuse, P5 ;  /* 0x0000000143987824 */ /* 0x100fe200028e0603 */
[-C--:B------:R-:W-:Y:S01]  /*4ba40*/  IADD3 R155, P5, R64, R4.reuse, RZ ;  /* 0x00000004409b7210 */ /* 0x080fe20007fbe0ff */
[----:B------:R-:W3:Y:S03]  /*4ba50*/  LDL.LU.64 R66, [R1+0x1820] ;  /* 0x0018200001427983 */ /* 0x000ee60000300a00 */
[----:B------:R-:W-:Y:S02]  /*4ba60*/  IADD3.X R154, R65, R3, RZ, P5, !PT ;  /* 0x00000003419a7210 */ /* 0x000fe40002ffe4ff */
[-C--:B------:R-:W-:Y:S01]  /*4ba70*/  IADD3 R221, P5, R72, R4.reuse, RZ ;  /* 0x0000000448dd7210 */ /* 0x080fe20007fbe0ff */
[----:B------:R-:W3:Y:S04]  /*4ba80*/  LDL.LU.64 R64, [R1+0x1818] ;  /* 0x0018180001407983 */ /* 0x000ee80000300a00 */
[----:B------:R-:W-:Y:S01]  /*4ba90*/  IMAD.X R220, R73, 0x1, R3, P5 ;  /* 0x0000000149dc7824 */ /* 0x000fe200028e0603 */
[----:B------:R-:W-:-:S04]  /*4baa0*/  IADD3 R223, P5, R62, R4, RZ ;  /* 0x000000043edf7210 */ /* 0x000fc80007fbe0ff */
[-C--:B------:R-:W-:Y:S02]  /*4bab0*/  IADD3.X R222, R63, R3.reuse, RZ, P5, !PT ;  /* 0x000000033fde7210 */ /* 0x080fe40002ffe4ff */
[-C--:B------:R-:W-:Y:S01]  /*4bac0*/  IADD3 R225, P5, R60, R4.reuse, RZ ;  /* 0x000000043ce17210 */ /* 0x080fe20007fbe0ff */
[----:B------:R-:W3:Y:S04]  /*4bad0*/  LDL.LU.64 R62, [R1+0x1810] ;  /* 0x00181000013e7983 */ /* 0x000ee80000300a00 */
[----:B------:R-:W-:Y:S01]  /*4bae0*/  IMAD.X R224, R61, 0x1, R3, P5 ;  /* 0x000000013de07824 */ /* 0x000fe200028e0603 */
[----:B------:R-:W-:Y:S01]  /*4baf0*/  IADD3 R227, P5, R70, R4, RZ ;  /* 0x0000000446e37210 */ /* 0x000fe20007fbe0ff */
[----:B------:R-:W3:Y:S03]  /*4bb00*/  LDL.LU.64 R60, [R1+0x1808] ;  /* 0x00180800013c7983 */ /* 0x000ee60000300a00 */
[----:B------:R-:W-:-:S02]  /*4bb10*/  IADD3.X R226, R71, R3, RZ, P5, !PT ;  /* 0x0000000347e27210 */ /* 0x000fc40002ffe4ff */
[----:B------:R-:W-:-:S05]  /*4bb20*/  IADD3 R229, P5, R58, R4, RZ ;  /* 0x000000043ae57210 */ /* 0x000fca0007fbe0ff */
[----:B------:R-:W-:Y:S02]  /*4bb30*/  IMAD.X R228, R59, 0x1, R3, P5 ;  /* 0x000000013be47824 */ /* 0x000fe400028e0603 */
[----:B------:R-:W3:Y:S01]  /*4bb40*/  LDL.LU.64 R58, [R1+0x1800] ;  /* 0x00180000013a7983 */ /* 0x000ee20000300a00 */
[----:B----4-:R-:W-:-:S04]  /*4bb50*/  IADD3 R231, P5, R56, R4, RZ ;  /* 0x0000000438e77210 */ /* 0x010fc80007fbe0ff */
[----:B------:R-:W-:Y:S02]  /*4bb60*/  IADD3.X R230, R57, R3, RZ, P5, !PT ;  /* 0x0000000339e67210 */ /* 0x000fe40002ffe4ff */
[----:B------:R-:W4:Y:S01]  /*4bb70*/  LDL.LU.64 R56, [R1+0x17f8] ;  /* 0x0017f80001387983 */ /* 0x000f220000300a00 */
[----:B------:R-:W-:-:S05]  /*4bb80*/  IADD3 R233, P5, R68, R4, RZ ;  /* 0x0000000444e97210 */ /* 0x000fca0007fbe0ff */
[----:B------:R-:W-:Y:S01]  /*4bb90*/  IMAD.X R232, R69, 0x1, R3, P5 ;  /* 0x0000000145e87824 */ /* 0x000fe200028e0603 */
[----:B--2---:R-:W-:-:S04]  /*4bba0*/  IADD3 R235, P5, R52, R4, RZ ;  /* 0x0000000434eb7210 */ /* 0x004fc80007fbe0ff */
[----:B------:R-:W-:Y:S02]  /*4bbb0*/  IADD3.X R234, R53, R3, RZ, P5, !PT ;  /* 0x0000000335ea7210 */ /* 0x000fe40002ffe4ff */
[----:B------:R-:W2:Y:S04]  /*4bbc0*/  LDL.LU.64 R52, [R1+0x1670] ;  /* 0x0016700001347983 */ /* 0x000ea80000300a00 */
[----:B------:R-:W2:Y:S04]  /*4bbd0*/  LDL.LU.64 R82, [R1+0x1668] ;  /* 0x0016680001527983 */ /* 0x000ea80000300a00 */
[----:B------:R-:W2:Y:S04]  /*4bbe0*/  LDL.LU.64 R80, [R1+0x1660] ;  /* 0x0016600001507983 */ /* 0x000ea80000300a00 */
[----:B------:R-:W2:Y:S04]  /*4bbf0*/  LDL.LU.64 R78, [R1+0x1658] ;  /* 0x00165800014e7983 */ /* 0x000ea80000300a00 */
[----:B------:R-:W2:Y:S04]  /*4bc00*/  LDL.LU.64 R76, [R1+0x1650] ;  /* 0x00165000014c7983 */ /* 0x000ea80000300a00 */
[----:B------:R-:W2:Y:S04]  /*4bc10*/  LDL.LU.64 R74, [R1+0x1648] ;  /* 0x00164800014a7983 */ /* 0x000ea80000300a00 */
[----:B------:R-:W2:Y:S01]  /*4bc20*/  LDL.LU.64 R72, [R1+0x1640] ;  /* 0x0016400001487983 */ /* 0x000ea20000300a00 */
[----:B---3--:R-:W-:-:S03]  /*4bc30*/  IADD3 R94, P5, R54, R4, RZ ;  /* 0x00000004365e7210 */ /* 0x008fc60007fbe0ff */
[----:B------:R-:W3:Y:S02]  /*4bc40*/  LDL.LU.64 R70, [R1+0x1638] ;  /* 0x0016380001467983 */ /* 0x000ee40000300a00 */
[--C-:B------:R-:W-:Y:S01]  /*4bc50*/  IMAD.X R95, R55, 0x1, R3.reuse, P5 ;  /* 0x00000001375f7824 */ /* 0x100fe200028e0603 */
[-C--:B------:R-:W-:Y:S01]  /*4bc60*/  IADD3 R54, P5, R66, R4.reuse, RZ ;  /* 0x0000000442367210 */ /* 0x080fe20007fbe0ff */
[----:B------:R-:W3:Y:S03]  /*4bc70*/  LDL.LU.64 R68, [R1+0x1630] ;  /* 0x0016300001447983 */ /* 0x000ee60000300a00 */
[-C--:B------:R-:W-:Y:S02]  /*4bc80*/  IADD3.X R55, R67, R3.reuse, RZ, P5, !PT ;  /* 0x0000000343377210 */ /* 0x080fe40002ffe4ff */
[-C--:B------:R-:W-:Y:S01]  /*4bc90*/  IADD3 R92, P5, R64, R4.reuse, RZ ;  /* 0x00000004405c7210 */ /* 0x080fe20007fbe0ff */
[----:B------:R-:W3:Y:S04]  /*4bca0*/  LDL.LU.64 R66, [R1+0x1628] ;  /* 0x0016280001427983 */ /* 0x000ee80000300a00 */
[----:B------:R-:W-:Y:S01]  /*4bcb0*/  IMAD.X R93, R65, 0x1, R3, P5 ;  /* 0x00000001415d7824 */ /* 0x000fe200028e0603 */
[----:B------:R-:W-:Y:S01]  /*4bcc0*/  IADD3 R90, P5, R62, R4, RZ ;  /* 0x000000043e5a7210 */ /* 0x000fe20007fbe0ff */
[----:B------:R-:W3:Y:S03]  /*4bcd0*/  LDL.LU.64 R64, [R1+0x1620] ;  /* 0x0016200001407983 */ /* 0x000ee60000300a00 */
[----:B------:R-:W-:-:S02]  /*4bce0*/  IADD3.X R91, R63, R3, RZ, P5, !PT ;  /* 0x000000033f5b7210 */ /* 0x000fc40002ffe4ff */
[-C--:B------:R-:W-:Y:S01]  /*4bcf0*/  IADD3 R88, P5, R60, R4.reuse, RZ ;  /* 0x000000043c587210 */ /* 0x080fe20007fbe0ff */
[----:B------:R-:W3:Y:S04]  /*4bd00*/  LDL.LU.64 R62, [R1+0x1618] ;  /* 0x00161800013e7983 */ /* 0x000ee80000300a00 */
[----:B------:R-:W-:Y:S01]  /*4bd10*/  IMAD.X R89, R61, 0x1, R3, P5 ;  /* 0x000000013d597824 */ /* 0x000fe200028e0603 */
[----:B------:R-:W-:Y:S01]  /*4bd20*/  IADD3 R86, P5, R58, R4, RZ ;  /* 0x000000043a567210 */ /* 0x000fe20007fbe0ff */
[----:B------:R-:W3:Y:S03]  /*4bd30*/  LDL.LU.64 R60, [R1+0x1610] ;  /* 0x00161000013c7983 */ /* 0x000ee60000300a00 */
[----:B------:R-:W-:-:S02]  /*4bd40*/  IADD3.X R87, R59, R3, RZ, P5, !PT ;  /* 0x000000033b577210 */ /* 0x000fc40002ffe4ff */
[----:B------:R-:W3:Y:S04]  /*4bd50*/  LDL.LU.64 R58, [R1+0x1608] ;  /* 0x00160800013a7983 */ /* 0x000ee80000300a00 */
[----:B------:R-:W3:Y:S04]  /*4bd60*/  LDL.LU.64 R98, [R1+0x1600] ;  /* 0x0016000001627983 */ /* 0x000ee80000300a00 */
[----:B------:R-:W3:Y:S01]  /*4bd70*/  LDL.LU.64 R96, [R1+0x15f8] ;  /* 0x0015f80001607983 */ /* 0x000ee20000300a00 */
[----:B------:R-:W-:Y:S02]  /*4bd80*/  LOP3.LUT R125, R125, R124, RZ, 0x3c, !PT ;  /* 0x0000007c7d7d7212 */ /* 0x000fe400078e3cff */
[----:B------:R-:W-:-:S02]  /*4bd90*/  LOP3.LUT R127, R127, R126, RZ, 0x3c, !PT ;  /* 0x0000007e7f7f7212 */ /* 0x000fc400078e3cff */
[----:B------:R-:W-:Y:S02]  /*4bda0*/  LOP3.LUT R129, R129, R128, RZ, 0x3c, !PT ;  /* 0x0000008081817212 */ /* 0x000fe400078e3cff */
[----:B------:R-:W-:Y:S02]  /*4bdb0*/  LOP3.LUT R131, R131, R130, RZ, 0x3c, !PT ;  /* 0x0000008283837212 */ /* 0x000fe400078e3cff */
[----:B------:R-:W-:Y:S02]  /*4bdc0*/  LOP3.LUT R124, R125, R124, RZ, 0x3c, !PT ;  /* 0x0000007c7d7c7212 */ /* 0x000fe400078e3cff */
[----:B------:R-:W-:Y:S02]  /*4bdd0*/  LOP3.LUT R133, R133, R132, RZ, 0x3c, !PT ;  /* 0x0000008485857212 */ /* 0x000fe400078e3cff */
[----:B------:R-:W-:Y:S02]  /*4bde0*/  LOP3.LUT R126, R127, R126, RZ, 0x3c, !PT ;  /* 0x0000007e7f7e7212 */ /* 0x000fe400078e3cff */
[----:B------:R-:W-:Y:S01]  /*4bdf0*/  LOP3.LUT R135, R135, R134, RZ, 0x3c, !PT ;  /* 0x0000008687877212 */ /* 0x000fe200078e3cff */
[----:B------:R-:W-:Y:S01]  /*4be00*/  IMAD.MOV.U32 R237, RZ, RZ, R6 ;  /* 0x000000ffffed7224 */ /* 0x000fe200078e0006 */
[----:B------:R-:W-:-:S02]  /*4be10*/  LOP3.LUT R128, R129, R128, RZ, 0x3c, !PT ;  /* 0x0000008081807212 */ /* 0x000fc400078e3cff */
[----:B------:R-:W-:Y:S02]  /*4be20*/  LOP3.LUT R137, R137, R136, RZ, 0x3c, !PT ;  /* 0x0000008889897212 */ /* 0x000fe400078e3cff */
[----:B------:R-:W-:Y:S02]  /*4be30*/  MOV R236, R7 ;  /* 0x0000000700ec7202 */ /* 0x000fe40000000f00 */
[----:B------:R-:W-:Y:S02]  /*4be40*/  LOP3.LUT R130, R131, R130, RZ, 0x3c, !PT ;  /* 0x0000008283827212 */ /* 0x000fe400078e3cff */
[----:B------:R-:W-:Y:S02]  /*4be50*/  LOP3.LUT R139, R139, R138, RZ, 0x3c, !PT ;  /* 0x0000008a8b8b7212 */ /* 0x000fe400078e3cff */
[----:B------:R-:W-:Y:S02]  /*4be60*/  LOP3.LUT R141, R141, R140, RZ, 0x3c, !PT ;  /* 0x0000008c8d8d7212 */ /* 0x000fe400078e3cff */
        /* <DEDUP_REMOVED lines=66> */
[----:B--2---:R-:W-:-:S04]  /*4c290*/  IADD3 R56, P5, R52, R4, RZ ;  /* 0x0000000434387210 */ /* 0x004fc80007fbe0ff */
        /* <DEDUP_REMOVED lines=51> */
[----:B------:R-:W-:Y:S01]  /*4c5d0*/  STL.64 [R1+0x1870], R112 ;  /* 0x0018707001007387 */ /* 0x000fe20000100a00 */
[----:B------:R-:W-:Y:S01]  /*4c5e0*/  MOV R96, R235 ;  /* 0x000000eb00607202 */ /* 0x000fe20000000f00 */
[----:B------:R-:W-:Y:S02]  /*4c5f0*/  IMAD.MOV.U32 R97, RZ, RZ, R234 ;  /* 0x000000ffff617224 */ /* 0x000fe400078e00ea */
        /* <DEDUP_REMOVED lines=10> */
[----:B------:R-:W-:Y:S01]  /*4c6a0*/  STL.64 [R1+0x1828], R94 ;  /* 0x0018285e01007387 */ /* 0x000fe20000100a00 */
[----:B------:R-:W-:-:S03]  /*4c6b0*/  MOV R84, R82 ;  /* 0x0000005200547202 */ /* 0x000fc60000000f00 */
[----:B------:R2:W-:Y:S01]  /*4c6c0*/  STL.64 [R1+0x1820], R54 ;  /* 0x0018203601007387 */ /* 0x0005e20000100a00 */
[----:B------:R-:W-:-:S03]  /*4c6d0*/  IMAD.MOV.U32 R85, RZ, RZ, R83 ;  /* 0x000000ffff557224 */ /* 0x000fc600078e0053 */
        /* <DEDUP_REMOVED lines=10> */
[----:B------:R-:W-:Y:S01]  /*4c780*/  MOV R76, R74 ;  /* 0x0000004a004c7202 */ /* 0x000fe20000000f00 */
[----:B------:R-:W-:Y:S02]  /*4c790*/  IMAD.MOV.U32 R77, RZ, RZ, R75 ;  /* 0x000000ffff4d7224 */ /* 0x000fe400078e004b */
[----:B------:R3:W-:Y:S01]  /*4c7a0*/  STL.64 [R1+0x17f8], R6 ;  /* 0x0017f80601007387 */ /* 0x0007e20000100a00 */
[----:B------:R-:W-:Y:S01]  /*4c7b0*/  MOV R74, R72 ;  /* 0x00000048004a7202 */ /* 0x000fe20000000f00 */
[----:B------:R-:W-:Y:S02]  /*4c7c0*/  IMAD.MOV.U32 R75, RZ, RZ, R73 ;  /* 0x000000ffff4b7224 */ /* 0x000fe400078e0049 */
[----:B------:R4:W-:Y:S01]  /*4c7d0*/  STL.64 [R1+0x1670], R56 ;  /* 0x0016703801007387 */ /* 0x0009e20000100a00 */
[----:B------:R-:W-:Y:S01]  /*4c7e0*/  MOV R72, R70 ;  /* 0x0000004600487202 */ /* 0x000fe20000000f00 */
[----:B------:R-:W-:-:S02]  /*4c7f0*/  IMAD.MOV.U32 R73, RZ, RZ, R71 ;  /* 0x000000ffff497224 */ /* 0x000fc400078e0047 */
[----:B------:R1:W-:Y:S01]  /*4c800*/  STL.64 [R1+0x1668], R52 ;  /* 0x0016683401007387 */ /* 0x0003e20000100a00 */
        /* <DEDUP_REMOVED lines=34> */
[----:B--2---:R-:W2:Y:S04]  /*4ca30*/  LDL.LU R55, [R1+0x1d3c] ;  /* 0x001d3c0001377983 */ /* 0x004ea80000300800 */
[----:B------:R1:W-:Y:S04]  /*4ca40*/  LDGSTS.E [R2+0xd680], [R88.64], P2 ;  /* 0x0d68000058027fae */ /* 0x0003e80009121844 */
[----:B------:R1:W-:Y:S04]  /*4ca50*/  LDGSTS.E [R2+0xd700], [R86.64], P2 ;  /* 0x0d70000056027fae */ /* 0x0003e80009121844 */
[----:B------:R3:W-:Y:S04]  /*4ca60*/  LDGSTS.E [R2+0xd780], [R6.64], P2 ;  /* 0x0d78000006027fae */ /* 0x0007e80009121844 */
[----:B------:R4:W-:Y:S04]  /*4ca70*/  LDGSTS.E [R2+0xf000], [R56.64], P4 ;  /* 0x0f00000038027fae */ /* 0x0009e8000a121844 */
[----:B------:R1:W-:Y:S04]  /*4ca80*/  LDGSTS.E [R2+0xf080], [R52.64], P4 ;  /* 0x0f08000034027fae */ /* 0x0003e8000a121844 */
[----:B---3--:R-:W3:Y:S04]  /*4ca90*/  LDL.LU R7, [R1+0x1d48] ;  /* 0x001d480001077983 */ /* 0x008ee80000300800 */
[----:B------:R-:W3:Y:S04]  /*4caa0*/  LDL.LU R51, [R1+0x1d50] ;  /* 0x001d500001337983 */ /* 0x000ee80000300800 */
[----:B----4-:R-:W4:Y:S04]  /*4cab0*/  LDL.LU R56, [R1+0x1d44] ;  /* 0x001d440001387983 */ /* 0x010f280000300800 */
[----:B-1----:R-:W4:Y:S04]  /*4cac0*/  LDL.LU R53, [R1+0x1d4c] ;  /* 0x001d4c0001357983 */ /* 0x002f280000300800 */
[----:B------:R-:W4:Y:S04]  /*4cad0*/  LDL.LU R52, [R1+0x1d58] ;  /* 0x001d580001347983 */ /* 0x000f280000300800 */
[----:B------:R-:W4:Y:S04]  /*4cae0*/  LDL.LU R5, [R1+0x1d60] ;  /* 0x001d600001057983 */ /* 0x000f280000300800 */
[----:B------:R-:W4:Y:S04]  /*4caf0*/  LDL.LU R57, [R1+0x1d54] ;  /* 0x001d540001397983 */ /* 0x000f280000300800 */
[----:B------:R1:W-:Y:S04]  /*4cb00*/  LDGSTS.E [R2+0xf100], [R84.64], P4 ;  /* 0x0f10000054027fae */ /* 0x0003e8000a121844 */
[----:B------:R-:W4:Y:S04]  /*4cb10*/  LDL.LU R54, [R1+0x1d5c] ;  /* 0x001d5c0001367983 */ /* 0x000f280000300800 */
[----:B------:R1:W-:Y:S04]  /*4cb20*/  LDGSTS.E [R2+0xf180], [R82.64], P4 ;  /* 0x0f18000052027fae */ /* 0x0003e8000a121844 */
[----:B------:R1:W-:Y:S04]  /*4cb30*/  LDGSTS.E [R2+0xf200], [R80.64], P4 ;  /* 0x0f20000050027fae */ /* 0x0003e8000a121844 */
[----:B------:R1:W-:Y:S04]  /*4cb40*/  LDGSTS.E [R2+0xf280], [R78.64], P4 ;  /* 0x0f2800004e027fae */ /* 0x0003e8000a121844 */
[----:B------:R1:W-:Y:S04]  /*4cb50*/  LDGSTS.E [R2+0xf300], [R76.64], P4 ;  /* 0x0f3000004c027fae */ /* 0x0003e8000a121844 */
[----:B------:R1:W-:Y:S04]  /*4cb60*/  LDGSTS.E [R2+0xf380], [R74.64], P4 ;  /* 0x0f3800004a027fae */ /* 0x0003e8000a121844 */
[----:B------:R1:W-:Y:S04]  /*4cb70*/  LDGSTS.E [R2+0xf400], [R72.64], P4 ;  /* 0x0f40000048027fae */ /* 0x0003e8000a121844 */
[----:B------:R1:W-:Y:S01]  /*4cb80*/  LDGSTS.E [R2+0xf480], [R70.64], P4 ;  /* 0x0f48000046027fae */ /* 0x0003e2000a121844 */
[----:B------:R-:W-:-:S03]  /*4cb90*/  LOP3.LUT R6, R49, 0x60, RZ, 0x3c, !PT ;  /* 0x0000006031067812 */ /* 0x000fc600078e3cff */
[----:B------:R1:W-:Y:S04]  /*4cba0*/  LDGSTS.E [R2+0xf500], [R68.64], P4 ;  /* 0x0f50000044027fae */ /* 0x0003e8000a121844 */
[----:B------:R1:W-:Y:S04]  /*4cbb0*/  LDGSTS.E [R2+0xf580], [R66.64], P4 ;  /* 0x0f58000042027fae */ /* 0x0003e8000a121844 */
[----:B------:R1:W-:Y:S04]  /*4cbc0*/  LDGSTS.E [R2+0xf600], [R64.64], P4 ;  /* 0x0f60000040027fae */ /* 0x0003e8000a121844 */
[----:B------:R1:W-:Y:S04]  /*4cbd0*/  LDGSTS.E [R2+0xf680], [R62.64], P4 ;  /* 0x0f6800003e027fae */ /* 0x0003e8000a121844 */
[----:B------:R1:W-:Y:S04]  /*4cbe0*/  LDGSTS.E [R2+0xf700], [R60.64], P4 ;  /* 0x0f7000003c027fae */ /* 0x0003e8000a121844 */
[----:B------:R-:W4:Y:S04]  /*4cbf0*/  LDL.LU R49, [R1+0x1d68] ;  /* 0x001d680001317983 */ /* 0x000f280000300800 */
[----:B------:R1:W-:Y:S01]  /*4cc00*/  LDGSTS.E [R2+0xf780], [R58.64], P4 ;  /* 0x0f7800003a027fae */ /* 0x0003e2000a121844 */
[----:B------:R-:W-:-:S03]  /*4cc10*/  MOV R124, R50 ;  /* 0x00000032007c7202 */ /* 0x000fc60000000f00 */
[----:B-1----:R-:W4:Y:S01]  /*4cc20*/  LDL.LU R2, [R1+0x1d70] ;  /* 0x001d700001027983 */ /* 0x002f220000300800 */
[----:B--2---:R-:W-:-:S05]  /*4cc30*/  IADD3.X R55, R55, R3, RZ, P5, !PT ;  /* 0x0000000337377210 */ /* 0x004fca0002ffe4ff */
[----:B------:R1:W-:Y:S01]  /*4cc40*/  STL [R1+0x1d3c], R55 ;  /* 0x001d3c3701007387 */ /* 0x0003e20000100800 */
[----:B------:R-:W-:-:S03]  /*4cc50*/  IMAD.MOV.U32 R125, RZ, RZ, R55 ;  /* 0x000000ffff7d7224 */ /* 0x000fc600078e0037 */
[----:B-1----:R-:W2:Y:S04]  /*4cc60*/  LDL.LU R55, [R1+0x1d64] ;  /* 0x001d640001377983 */ /* 0x002ea80000300800 */
[----:B------:R-:W2:Y:S01]  /*4cc70*/  LDL.LU R50, [R1+0x1d6c] ;  /* 0x001d6c0001327983 */ /* 0x000ea20000300800 */
[----:B------:R-:W-:Y:S01]  /*4cc80*/  IMAD R6, R252, 0x10000, R6 ;  /* 0x00010000fc067824 */ /* 0x000fe200078e0206 */
[----:B---3--:R-:W-:-:S04]  /*4cc90*/  IADD3 R7, P2, R7, R4, RZ ;  /* 0x0000000407077210 */ /* 0x008fc80007f5e0ff */
[----:B------:R1:W-:Y:S01]  /*4cca0*/  LDGSTS.E [R6+0x1800], [R124.64], P1 ;  /* 0x018000007c067fae */ /* 0x0003e20008921844 */
[-C--:B------:R-:W-:Y:S02]  /*4ccb0*/  IADD3 R51, P3, R51, R4.reuse, RZ ;  /* 0x0000000433337210 */ /* 0x080fe40007f7e0ff */
[----:B----4-:R-:W-:Y:S01]  /*4ccc0*/  IADD3.X R56, R56, R3, RZ, P2, !PT ;  /* 0x0000000338387210 */ /* 0x010fe200017fe4ff */
[----:B------:R3:W-:Y:S02]  /*4ccd0*/  STL [R1+0x1d48], R7 ;  /* 0x001d480701007387 */ /* 0x0007e40000100800 */
[----:B------:R-:W-:Y:S01]  /*4cce0*/  IMAD.X R53, R53, 0x1, R3, P3 ;  /* 0x0000000135357824 */ /* 0x000fe200018e0603 */
[----:B-1----:R-:W-:Y:S01]  /*4ccf0*/  MOV R124, R7 ;  /* 0x00000007007c7202 */ /* 0x002fe20000000f00 */
[----:B------:R-:W-:Y:S01]  /*4cd00*/  IMAD.MOV.U32 R125, RZ, RZ, R56 ;  /* 0x000000ffff7d7224 */ /* 0x000fe200078e0038 */
[----:B------:R-:W-:Y:S04]  /*4cd10*/  STL [R1+0x1d44], R56 ;  /* 0x001d443801007387 */ /* 0x000fe80000100800 */
[----:B------:R-:W-:Y:S04]  /*4cd20*/  STL [R1+0x1d50], R51 ;  /* 0x001d503301007387 */ /* 0x000fe80000100800 */
[----:B---3--:R-:W3:Y:S01]  /*4cd30*/  LDL.LU R7, [R1+0x1d78] ;  /* 0x001d780001077983 */ /* 0x008ee20000300800 */
[----:B------:R-:W-:-:S03]  /*4cd40*/  IADD3 R52, P2, R52, R4, RZ ;  /* 0x0000000434347210 */ /* 0x000fc60007f5e0ff */
[----:B------:R1:W-:Y:S04]  /*4cd50*/  STL [R1+0x1d4c], R53 ;  /* 0x001d4c3501007387 */ /* 0x0003e80000100800 */
[----:B------:R4:W-:Y:S04]  /*4cd60*/  LDGSTS.E [R6+0x1880], [R124.64], P1 ;  /* 0x018800007c067fae */ /* 0x0009e80008921844 */
[----:B------:R-:W3:Y:S01]  /*4cd70*/  LDL.LU R58, [R1+0x1d80] ;  /* 0x001d8000013a7983 */ /* 0x000ee20000300800 */
[----:B------:R-:W-:Y:S01]  /*4cd80*/  IADD3.X R57, R57, R3, RZ, P2, !PT ;  /* 0x0000000339397210 */ /* 0x000fe200017fe4ff */
[----:B----4-:R-:W-:-:S02]  /*4cd90*/  IMAD.MOV.U32 R125, RZ, RZ, R53 ;  /* 0x000000ffff7d7224 */ /* 0x010fc400078e0035 */
[----:B-1----:R-:W3:Y:S01]  /*4cda0*/  LDL.LU R53, [R1+0x1d74] ;  /* 0x001d740001357983 */ /* 0x002ee20000300800 */
[----:B------:R-:W-:Y:S02]  /*4cdb0*/  MOV R124, R51 ;  /* 0x00000033007c7202 */ /* 0x000fe40000000f00 */
[----:B------:R-:W-:Y:S01]  /*4cdc0*/  IADD3 R5, P3, R5, R4, RZ ;  /* 0x0000000405057210 */ /* 0x000fe20007f7e0ff */
[----:B------:R-:W3:Y:S04]  /*4cdd0*/  LDL.LU R59, [R1+0x1d7c] ;  /* 0x001d7c00013b7983 */ /* 0x000ee80000300800 */
[----:B------:R-:W3:Y:S01]  /*4cde0*/  LDL.LU R56, [R1+0x1d88] ;  /* 0x001d880001387983 */ /* 0x000ee20000300800 */
[----:B------:R-:W-:-:S03]  /*4cdf0*/  IMAD.X R54, R54, 0x1, R3, P3 ;  /* 0x0000000136367824 */ /* 0x000fc600018e0603 */
[----:B------:R-:W3:Y:S04]  /*4ce00*/  LDL.LU R51, [R1+0x1d90] ;  /* 0x001d900001337983 */ /* 0x000ee80000300800 */
[----:B------:R-:W-:Y:S04]  /*4ce10*/  STL [R1+0x1d58], R52 ;  /* 0x001d583401007387 */ /* 0x000fe80000100800 */
[----:B------:R1:W-:Y:S04]  /*4ce20*/  LDGSTS.E [R6+0x1900], [R124.64], P1 ;  /* 0x019000007c067fae */ /* 0x0003e80008921844 */
[----:B------:R1:W-:Y:S04]  /*4ce30*/  STL [R1+0x1d54], R57 ;  /* 0x001d543901007387 */ /* 0x0003e80000100800 */
[----:B------:R-:W-:Y:S01]  /*4ce40*/  STL [R1+0x1d60], R5 ;  /* 0x001d600501007387 */ /* 0x000fe20000100800 */
[----:B-1----:R-:W-:-:S03]  /*4ce50*/  IMAD.MOV.U32 R125, RZ, RZ, R57 ;  /* 0x000000ffff7d7224 */ /* 0x002fc600078e0039 */
[----:B------:R-:W3:Y:S01]  /*4ce60*/  LDL.LU R57, [R1+0x1d84] ;  /* 0x001d840001397983 */ /* 0x000ee20000300800 */
[----:B------:R-:W-:-:S03]  /*4ce70*/  MOV R124, R52 ;  /* 0x00000034007c7202 */ /* 0x000fc60000000f00 */
[----:B------:R1:W-:Y:S04]  /*4ce80*/  STL [R1+0x1d5c], R54 ;  /* 0x001d5c3601007387 */ /* 0x0003e80000100800 */
[----:B------:R-:W3:Y:S01]  /*4ce90*/  LDL.LU R52, [R1+0x1d8c] ;  /* 0x001d8c0001347983 */ /* 0x000ee20000300800 */
[----:B------:R-:W-:-:S03]  /*4cea0*/  IADD3 R49, P2, R49, R4, RZ ;  /* 0x0000000431317210 */ /* 0x000fc60007f5e0ff */
[----:B------:R1:W-:Y:S01]  /*4ceb0*/  LDGSTS.E [R6+0x1980], [R124.64], P1 ;  /* 0x019800007c067fae */ /* 0x0003e20008921844 */
[----:B------:R-:W-:Y:S02]  /*4cec0*/  IADD3 R2, P3, R2, R4, RZ ;  /* 0x0000000402027210 */ /* 0x000fe40007f7e0ff */
[----:B-1----:R-:W-:Y:S01]  /*4ced0*/  MOV R124, R5 ;  /* 0x00000005007c7202 */ /* 0x002fe20000000f00 */
[----:B------:R-:W-:Y:S02]  /*4cee0*/  IMAD.MOV.U32 R125, RZ, RZ, R54 ;  /* 0x000000ffff7d7224 */ /* 0x000fe400078e0036 */
[----:B------:R-:W3:Y:S04]  /*4cef0*/  LDL.LU R54, [R1+0x1d98] ;  /* 0x001d980001367983 */ /* 0x000ee80000300800 */
[----:B------:R-:W3:Y:S04]  /*4cf00*/  LDL.LU R5, [R1+0x1da0] ;  /* 0x001da00001057983 */ /* 0x000ee80000300800 */
[----:B------:R-:W-:Y:S04]  /*4cf10*/  STL [R1+0x1d68], R49 ;  /* 0x001d683101007387 */ /* 0x000fe80000100800 */
[----:B------:R1:W-:Y:S02]  /*4cf20*/  LDGSTS.E [R6+0x1a00], [R124.64], P1 ;  /* 0x01a000007c067fae */ /* 0x0003e40008921844 */
[----:B-1----:R-:W-:-:S02]  /*4cf30*/  MOV R124, R49 ;  /* 0x00000031007c7202 */ /* 0x002fc40000000f00 */
[----:B--2---:R-:W-:Y:S01]  /*4cf40*/  IADD3.X R55, R55, R3, RZ, P2, !PT ;  /* 0x0000000337377210 */ /* 0x004fe200017fe4ff */
[----:B------:R-:W-:-:S04]  /*4cf50*/  IMAD.X R50, R50, 0x1, R3, P3 ;  /* 0x0000000132327824 */ /* 0x000fc800018e0603 */
[----:B------:R1:W-:Y:S01]  /*4cf60*/  STL [R1+0x1d64], R55 ;  /* 0x001d643701007387 */ /* 0x0003e20000100800 */
[----:B------:R-:W-:-:S03]  /*4cf70*/  IMAD.MOV.U32 R125, RZ, RZ, R55 ;  /* 0x000000ffff7d7224 */ /* 0x000fc600078e0037 */
[----:B------:R-:W-:Y:S04]  /*4cf80*/  STL [R1+0x1d70], R2 ;  /* 0x001d700201007387 */ /* 0x000fe80000100800 */
[----:B------:R2:W-:Y:S04]  /*4cf90*/  LDGSTS.E [R6+0x1a80], [R124.64], P1 ;  /* 0x01a800007c067fae */ /* 0x0005e80008921844 */
[----:B-1----:R-:W4:Y:S04]  /*4cfa0*/  LDL.LU R55, [R1+0x1d94] ;  /* 0x001d940001377983 */ /* 0x002f280000300800 */
[----:B------:R1:W-:Y:S04]  /*4cfb0*/  STL [R1+0x1d6c], R50 ;  /* 0x001d6c3201007387 */ /* 0x0003e80000100800 */
[----:B------:R-:W4:Y:S01]  /*4cfc0*/  LDL.LU R49, [R1+0x1d9c] ;  /* 0x001d9c0001317983 */ /* 0x000f220000300800 */
[----:B--2---:R-:W-:Y:S01]  /*4cfd0*/  MOV R124, R2 ;  /* 0x00000002007c7202 */ /* 0x004fe20000000f00 */
[----:B------:R-:W-:-:S02]  /*4cfe0*/  IMAD.MOV.U32 R125, RZ, RZ, R50 ;  /* 0x000000ffff7d7224 */ /* 0x000fc400078e0032 */
[----:B-1----:R-:W2:Y:S01]  /*4cff0*/  LDL.LU R50, [R1+0x1da8] ;  /* 0x001da80001327983 */ /* 0x002ea20000300800 */
[----:B---3--:R-:W-:-:S03]  /*4d000*/  IADD3 R7, P2, R7, R4, RZ ;  /* 0x0000000407077210 */ /* 0x008fc60007f5e0ff */
[----:B------:R1:W-:Y:S04]  /*4d010*/  LDGSTS.E [R6+0x1b00], [R124.64], P1 ;  /* 0x01b000007c067fae */ /* 0x0003e80008921844 */
[----:B------:R-:W4:Y:S01]  /*4d020*/  LDL.LU R2, [R1+0x1db0] ;  /* 0x001db00001027983 */ /* 0x000f220000300800 */
[----:B------:R-:W-:-:S03]  /*4d030*/  IADD3 R58, P3, R58, R4, RZ ;  /* 0x000000043a3a7210 */ /* 0x000fc60007f7e0ff */
[----:B------:R-:W-:Y:S01]  /*4d040*/  STL [R1+0x1d78], R7 ;  /* 0x001d780701007387 */ /* 0x000fe20000100800 */
[----:B-1----:R-:W-:Y:S02]  /*4d050*/  MOV R124, R7 ;  /* 0x00000007007c7202 */ /* 0x002fe40000000f00 */
[----:B------:R-:W-:Y:S01]  /*4d060*/  IADD3.X R53, R53, R3, RZ, P2, !PT ;  /* 0x0000000335357210 */ /* 0x000fe200017fe4ff */
[----:B------:R-:W-:-:S04]  /*4d070*/  IMAD.X R59, R59, 0x1, R3, P3 ;  /* 0x000000013b3b7824 */ /* 0x000fc800018e0603 */
[----:B------:R-:W-:Y:S01]  /*4d080*/  IMAD.MOV.U32 R125, RZ, RZ, R53 ;  /* 0x000000ffff7d7224 */ /* 0x000fe200078e0035 */
[----:B------:R1:W-:Y:S01]  /*4d090*/  STL [R1+0x1d74], R53 ;  /* 0x001d743501007387 */ /* 0x0003e20000100800 */
[----:B------:R-:W-:-:S03]  /*4d0a0*/  IADD3 R56, P2, R56, R4, RZ ;  /* 0x0000000438387210 */ /* 0x000fc60007f5e0ff */
[----:B------:R1:W-:Y:S01]  /*4d0b0*/  STL [R1+0x1d80], R58 ;  /* 0x001d803a01007387 */ /* 0x0003e20000100800 */
[----:B------:R-:W-:-:S03]  /*4d0c0*/  IADD3 R51, P3, R51, R4, RZ ;  /* 0x0000000433337210 */ /* 0x000fc60007f7e0ff */
[----:B------:R1:W-:Y:S04]  /*4d0d0*/  LDGSTS.E [R6+0x1b80], [R124.64], P1 ;  /* 0x01b800007c067fae */ /* 0x0003e80008921844 */
[----:B-1----:R-:W4:Y:S04]  /*4d0e0*/  LDL.LU R53, [R1+0x1da4] ;  /* 0x001da40001357983 */ /* 0x002f280000300800 */
[----:B------:R-:W-:Y:S04]  /*4d0f0*/  STL [R1+0x1d7c], R59 ;  /* 0x001d7c3b01007387 */ /* 0x000fe80000100800 */
[----:B------:R-:W4:Y:S01]  /*4d100*/  LDL.LU R7, [R1+0x1dac] ;  /* 0x001dac0001077983 */ /* 0x000f220000300800 */
[----:B------:R-:W-:Y:S01]  /*4d110*/  MOV R124, R58 ;  /* 0x0000003a007c7202 */ /* 0x000fe20000000f00 */
[----:B------:R-:W-:Y:S01]  /*4d120*/  IMAD.MOV.U32 R125, RZ, RZ, R59 ;  /* 0x000000ffff7d7224 */ /* 0x000fe200078e003b */
[----:B------:R-:W-:-:S04]  /*4d130*/  IADD3.X R57, R57, R3, RZ, P2, !PT ;  /* 0x0000000339397210 */ /* 0x000fc800017fe4ff */
[----:B------:R1:W-:Y:S04]  /*4d140*/  LDGSTS.E [R6+0x1c00], [R124.64], P1 ;  /* 0x01c000007c067fae */ /* 0x0003e80008921844 */
[----:B------:R-:W-:Y:S01]  /*4d150*/  STL [R1+0x1d88], R56 ;  /* 0x001d883801007387 */ /* 0x000fe20000100800 */
[----:B------:R-:W-:-:S03]  /*4d160*/  IMAD.X R52, R52, 0x1, R3, P3 ;  /* 0x0000000134347824 */ /* 0x000fc600018e0603 */
[----:B------:R-:W-:Y:S01]  /*4d170*/  STL [R1+0x1d84], R57 ;  /* 0x001d843901007387 */ /* 0x000fe20000100800 */
[----:B-1----:R-:W-:Y:S01]  /*4d180*/  MOV R124, R56 ;  /* 0x00000038007c7202 */ /* 0x002fe20000000f00 */
[----:B------:R-:W-:Y:S02]  /*4d190*/  IMAD.MOV.U32 R125, RZ, RZ, R57 ;  /* 0x000000ffff7d7224 */ /* 0x000fe400078e0039 */
[----:B------:R-:W-:Y:S04]  /*4d1a0*/  STL [R1+0x1d90], R51 ;  /* 0x001d903301007387 */ /* 0x000fe80000100800 */
[----:B------:R1:W-:Y:S04]  /*4d1b0*/  LDGSTS.E [R6+0x1c80], [R124.64], P1 ;  /* 0x01c800007c067fae */ /* 0x0003e80008921844 */
[----:B------:R1:W-:Y:S04]  /*4d1c0*/  STL [R1+0x1d8c], R52 ;  /* 0x001d8c3401007387 */ /* 0x0003e80000100800 */
[----:B------:R-:W4:Y:S01]  /*4d1d0*/  LDL.LU R58, [R1+0x1db4] ;  /* 0x001db400013a7983 */ /* 0x000f220000300800 */
[----:B-1----:R-:W-:-:S03]  /*4d1e0*/  IMAD.MOV.U32 R125, RZ, RZ, R52 ;  /* 0x000000ffff7d7224 */ /* 0x002fc600078e0034 */
[----:B------:R-:W4:Y:S01]  /*4d1f0*/  LDL.LU R52, [R1+0x1db8] ;  /* 0x001db80001347983 */ /* 0x000f220000300800 */
[----:B------:R-:W-:-:S03]  /*4d200*/  MOV R124, R51 ;  /* 0x00000033007c7202 */ /* 0x000fc60000000f00 */
[----:B------:R-:W4:Y:S01]  /*4d210*/  LDL.LU R56, [R1+0x1f3c] ;  /* 0x001f3c0001387983 */ /* 0x000f220000300800 */
[----:B------:R-:W-:-:S03]  /*4d220*/  IADD3 R54, P2, R54, R4, RZ ;  /* 0x0000000436367210 */ /* 0x000fc60007f5e0ff */
[----:B------:R-:W4:Y:S01]  /*4d230*/  LDL.LU R51, [R1+0x1f40] ;  /* 0x001f400001337983 */ /* 0x000f220000300800 */
[----:B------:R-:W-:-:S03]  /*4d240*/  IADD3 R5, P3, R5, R4, RZ ;  /* 0x0000000405057210 */ /* 0x000fc60007f7e0ff */
[----:B------:R1:W-:Y:S04]  /*4d250*/  LDGSTS.E [R6+0x1d00], [R124.64], P1 ;  /* 0x01d000007c067fae */ /* 0x0003e80008921844 */
[----:B------:R-:W-:Y:S01]  /*4d260*/  STL [R1+0x1d98], R54 ;  /* 0x001d983601007387 */ /* 0x000fe20000100800 */
[----:B-1----:R-:W-:Y:S02]  /*4d270*/  MOV R124, R54 ;  /* 0x00000036007c7202 */ /* 0x002fe40000000f00 */
[----:B----4-:R-:W-:-:S05]  /*4d280*/  IADD3.X R55, R55, R3, RZ, P2, !PT ;  /* 0x0000000337377210 */ /* 0x010fca00017fe4ff */
[----:B------:R-:W-:Y:S02]  /*4d290*/  IMAD.MOV.U32 R125, RZ, RZ, R55 ;  /* 0x000000ffff7d7224 */ /* 0x000fe400078e0037 */
[----:B------:R-:W-:Y:S01]  /*4d2a0*/  IMAD.X R49, R49, 0x1, R3, P3 ;  /* 0x0000000131317824 */ /* 0x000fe200018e0603 */
[----:B------:R1:W-:Y:S04]  /*4d2b0*/  STL [R1+0x1d94], R55 ;  /* 0x001d943701007387 */ /* 0x0003e80000100800 */
[----:B------:R4:W-:Y:S04]  /*4d2c0*/  STL [R1+0x1da0], R5 ;  /* 0x001da00501007387 */ /* 0x0009e80000100800 */
[----:B------:R2:W-:Y:S04]  /*4d2d0*/  LDGSTS.E [R6+0x1d80], [R124.64], P1 ;  /* 0x01d800007c067fae */ /* 0x0005e80008921844 */
[----:B------:R4:W-:Y:S04]  /*4d2e0*/  STL [R1+0x1d9c], R49 ;  /* 0x001d9c3101007387 */ /* 0x0009e80000100800 */
[----:B-1----:R-:W3:Y:S01]  /*4d2f0*/  LDL.LU R55, [R1+0x1f44] ;  /* 0x001f440001377983 */ /* 0x002ee20000300800 */
[----:B--2---:R-:W-:-:S03]  /*4d300*/  MOV R124, R5 ;  /* 0x00000005007c7202 */ /* 0x004fc60000000f00 */
[----:B----4-:R-:W2:Y:S01]  /*4d310*/  LDL.LU R5, [R1+0x1f48] ;  /* 0x001f480001057983 */ /* 0x010ea20000300800 */
[----:B------:R-:W-:-:S03]  /*4d320*/  IMAD.MOV.U32 R125, RZ, RZ, R49 ;  /* 0x000000ffff7d7224 */ /* 0x000fc600078e0031 */
[----:B------:R-:W4:Y:S04]  /*4d330*/  LDL.LU R54, [R1+0x1f4c] ;  /* 0x001f4c0001367983 */ /* 0x000f280000300800 */
[----:B------:R-:W4:Y:S01]  /*4d340*/  LDL.LU R49, [R1+0x1f50] ;  /* 0x001f500001317983 */ /* 0x000f220000300800 */
[-C--:B------:R-:W-:Y:S02]  /*4d350*/  IADD3 R50, P2, R50, R4.reuse, RZ ;  /* 0x0000000432327210 */ /* 0x080fe40007f5e0ff */
[----:B------:R-:W-:Y:S01]  /*4d360*/  IADD3 R2, P3, R2, R4, RZ ;  /* 0x0000000402027210 */ /* 0x000fe20007f7e0ff */
[----:B------:R1:W-:Y:S04]  /*4d370*/  LDGSTS.E [R6+0x1e00], [R124.64], P1 ;  /* 0x01e000007c067fae */ /* 0x0003e80008921844 */
[----:B------:R1:W-:Y:S01]  /*4d380*/  STL [R1+0x1da8], R50 ;  /* 0x001da83201007387 */ /* 0x0003e20000100800 */
[----:B------:R-:W-:-:S02]  /*4d390*/  IADD3.X R53, R53, R3, RZ, P2, !PT ;  /* 0x0000000335357210 */ /* 0x000fc400017fe4ff */
[----:B-1----:R-:W-:-:S03]  /*4d3a0*/  MOV R124, R50 ;  /* 0x00000032007c7202 */ /* 0x002fc60000000f00 */
        /* <DEDUP_REMOVED lines=10> */
[----:B------:R-:W-:-:S03]  /*4d450*/  IMAD.MOV.U32 R125, RZ, RZ, R7 ;  /* 0x000000ffff7d7224 */ /* 0x000fc600078e0007 */
[----:B------:R-:W4:Y:S01]  /*4d460*/  LDL.LU R7, [R1+0x1f60] ;  /* 0x001f600001077983 */ /* 0x000f220000300800 */
[----:B------:R-:W-:Y:S02]  /*4d470*/  MOV R124, R2 ;  /* 0x00000002007c7202 */ /* 0x000fe40000000f00 */
[----:B------:R-:W-:-:S03]  /*4d480*/  SEL R2, RZ, 0x4, !P2 ;  /* 0x00000004ff027807 */ /* 0x000fc60005000000 */
[----:B------:R1:W-:Y:S01]  /*4d490*/  LDGSTS.E [R6+0x1f00], [R124.64], P1 ;  /* 0x01f000007c067fae */ /* 0x0003e20008921844 */
[----:B------:R-:W-:-:S04]  /*4d4a0*/  IADD3 R52, P3, R52, R4, RZ ;  /* 0x0000000434347210 */ /* 0x000fc80007f7e0ff */
[----:B------:R-:W-:Y:S02]  /*4d4b0*/  IADD3.X R58, R58, R3, RZ, P3, !PT ;  /* 0x000000033a3a7210 */ /* 0x000fe40001ffe4ff */
[----:B------:R-:W-:Y:S01]  /*4d4c0*/  IADD3 R51, P4, R51, R4, RZ ;  /* 0x0000000433337210 */ /* 0x000fe20007f9e0ff */
[----:B------:R1:W-:Y:S01]  /*4d4d0*/  STL [R1+0x1db8], R52 ;  /* 0x001db83401007387 */ /* 0x0003e20000100800 */
[----:B------:R-:W-:Y:S01]  /*4d4e0*/  SEL R2, R2, RZ, !P0 ;  /* 0x000000ff02027207 */ /* 0x000fe20004000000 */
[----:B-1----:R-:W-:Y:S01]  /*4d4f0*/  IMAD.MOV.U32 R125, RZ, RZ, R58 ;  /* 0x000000ffff7d7224 */ /* 0x002fe200078e003a */
[----:B------:R-:W-:Y:S01]  /*4d500*/  MOV R124, R52 ;  /* 0x00000034007c7202 */ /* 0x000fe20000000f00 */
[----:B------:R-:W-:Y:S01]  /*4d510*/  IMAD.X R56, R56, 0x1, R3, P4 ;  /* 0x0000000138387824 */ /* 0x000fe200020e0603 */
[----:B------:R-:W-:Y:S01]  /*4d520*/  STL [R1+0x1db4], R58 ;  /* 0x001db43a01007387 */ /* 0x000fe20000100800 */
[----:B------:R-:W-:-:S03]  /*4d530*/  ISETP.NE.U32.AND P2, PT, R2, RZ, PT ;  /* 0x000000ff0200720c */ /* 0x000fc60003f45070 */
[----:B------:R-:W-:Y:S04]  /*4d540*/  STL [R1+0x1f40], R51 ;  /* 0x001f403301007387 */ /* 0x000fe80000100800 */
[----:B------:R-:W4:Y:S04]  /*4d550*/  LDL.LU R52, [R1+0x1f68] ;  /* 0x001f680001347983 */ /* 0x000f280000300800 */
        /* <DEDUP_REMOVED lines=8> */
[----:B--2---:R-:W-:-:S04]  /*4d5e0*/  IADD3 R5, P1, R5, R4, RZ ;  /* 0x0000000405057210 */ /* 0x004fc80007f3e0ff */
[----:B---3--:R-:W-:Y:S02]  /*4d5f0*/  IADD3.X R55, R55, R3, RZ, P1, !PT ;  /* 0x0000000337377210 */ /* 0x008fe40000ffe4ff */
[----:B----4-:R-:W-:Y:S01]  /*4d600*/  IADD3 R49, P3, R49, R4, RZ ;  /* 0x0000000431317210 */ /* 0x010fe20007f7e0ff */
[----:B------:R2:W-:Y:S01]  /*4d610*/  STL [R1+0x1f48], R5 ;  /* 0x001f480501007387 */ /* 0x0005e20000100800 */
[----:B-1----:R-:W-:-:S03]  /*4d620*/  MOV R124, R5 ;  /* 0x00000005007c7202 */ /* 0x002fc60000000f00 */
[----:B------:R-:W-:Y:S01]  /*4d630*/  IMAD.X R54, R54, 0x1, R3, P3 ;  /* 0x0000000136367824 */ /* 0x000fe200018e0603 */
[----:B------:R1:W-:Y:S04]  /*4d640*/  STL [R1+0x1f44], R55 ;  /* 0x001f443701007387 */ /* 0x0003e80000100800 */
[----:B------:R-:W-:Y:S01]  /*4d650*/  STL [R1+0x1f50], R49 ;  /* 0x001f503101007387 */ /* 0x000fe20000100800 */
[----:B------:R-:W-:-:S03]  /*4d660*/  IMAD.MOV.U32 R125, RZ, RZ, R55 ;  /* 0x000000ffff7d7224 */ /* 0x000fc600078e0037 */
[----:B--2---:R-:W2:Y:S04]  /*4d670*/  LDL.LU R5, [R1+0x1f78] ;  /* 0x001f780001057983 */ /* 0x004ea80000300800 */
[----:B------:R3:W-:Y:S04]  /*4d680*/  STL [R1+0x1f4c], R54 ;  /* 0x001f4c3601007387 */ /* 0x0007e80000100800 */
[----:B------:R-:W4:Y:S04]  /*4d690*/  LDL.LU R58, [R1+0x1f80] ;  /* 0x001f8000013a7983 */ /* 0x000f280000300800 */
[----:B-1----:R-:W4:Y:S04]  /*4d6a0*/  LDL.LU R55, [R1+0x1f74] ;  /* 0x001f740001377983 */ /* 0x002f280000300800 */
[----:B------:R-:W4:Y:S04]  /*4d6b0*/  LDL.LU R59, [R1+0x1f7c] ;  /* 0x001f7c00013b7983 */ /* 0x000f280000300800 */
[----:B------:R1:W-:Y:S01]  /*4d6c0*/  LDGSTS.E [R6+0x3880], [R124.64], P2 ;  /* 0x038800007c067fae */ /* 0x0003e20009121844 */
[----:B------:R-:W-:-:S04]  /*4d6d0*/  IADD3 R50, P1, R50, R4, RZ ;  /* 0x0000000432327210 */ /* 0x000fc80007f3e0ff */
[----:B------:R-:W-:Y:S02]  /*4d6e0*/  IADD3.X R57, R57, R3, RZ, P1, !PT ;  /* 0x0000000339397210 */ /* 0x000fe40000ffe4ff */
[----:B-1----:R-:W-:Y:S01]  /*4d6f0*/  MOV R124, R49 ;  /* 0x00000031007c7202 */ /* 0x002fe20000000f00 */
[----:B------:R-:W-:Y:S02]  /*4d700*/  IMAD.MOV.U32 R125, RZ, RZ, R54 ;  /* 0x000000ffff7d7224 */ /* 0x000fe400078e0036 */
[----:B---3--:R-:W3:Y:S04]  /*4d710*/  LDL.LU R54, [R1+0x1f88] ;  /* 0x001f880001367983 */ /* 0x008ee80000300800 */
[----:B------:R-:W3:Y:S01]  /*4d720*/  LDL.LU R49, [R1+0x1f90] ;  /* 0x001f900001317983 */ /* 0x000ee20000300800 */
[----:B------:R-:W-:-:S03]  /*4d730*/  IADD3 R7, P3, R7, R4, RZ ;  /* 0x0000000407077210 */ /* 0x000fc60007f7e0ff */
[----:B------:R-:W-:Y:S04]  /*4d740*/  STL [R1+0x1f58], R50 ;  /* 0x001f583201007387 */ /* 0x000fe80000100800 */
[----:B------:R1:W-:Y:S01]  /*4d750*/  LDGSTS.E [R6+0x3900], [R124.64], P2 ;  /* 0x039000007c067fae */ /* 0x0003e20009121844 */
[----:B------:R-:W-:-:S03]  /*4d760*/  IMAD.X R53, R53, 0x1, R3, P3 ;  /* 0x0000000135357824 */ /* 0x000fc600018e0603 */
        /* <DEDUP_REMOVED lines=9> */
[----:B------:R-:W-:Y:S01]  /*4d800*/  IADD3 R2, P3, R2, R4, RZ ;  /* 0x0000000402027210 */ /* 0x000fe20007f7e0ff */
[----:B-1----:R-:W-:Y:S01]  /*4d810*/  IMAD.MOV.U32 R125, RZ, RZ, R53 ;  /* 0x000000ffff7d7224 */ /* 0x002fe200078e0035 */
[----:B------:R-:W-:Y:S01]  /*4d820*/  MOV R124, R7 ;  /* 0x00000007007c7202 */ /* 0x000fe20000000f00 */
[----:B------:R-:W3:Y:S04]  /*4d830*/  LDL.LU R53, [R1+0x1f98] ;  /* 0x001f980001357983 */ /* 0x000ee80000300800 */
[----:B------:R-:W3:Y:S01]  /*4d840*/  LDL.LU R7, [R1+0x1fa0] ;  /* 0x001fa00001077983 */ /* 0x000ee20000300800 */
[----:B------:R-:W-:-:S03]  /*4d850*/  IADD3.X R56, R56, R3, RZ, P1, !PT ;  /* 0x0000000338387210 */ /* 0x000fc60000ffe4ff */
[----:B------:R-:W-:Y:S01]  /*4d860*/  STL [R1+0x1f68], R52 ;  /* 0x001f683401007387 */ /* 0x000fe20000100800 */
[----:B------:R-:W-:-:S03]  /*4d870*/  IMAD.X R51, R51, 0x1, R3, P3 ;  /* 0x0000000133337824 */ /* 0x000fc600018e0603 */
[----:B------:R1:W-:Y:S04]  /*4d880*/  LDGSTS.E [R6+0x3a00], [R124.64], P2 ;  /* 0x03a000007c067fae */ /* 0x0003e80009121844 */
[----:B------:R1:W-:Y:S04]  /*4d890*/  STL [R1+0x1f64], R56 ;  /* 0x001f643801007387 */ /* 0x0003e80000100800 */
[----:B------:R-:W-:Y:S01]  /*4d8a0*/  STL [R1+0x1f70], R2 ;  /* 0x001f700201007387 */ /* 0x000fe20000100800 */
[----:B-1----:R-:W-:-:S03]  /*4d8b0*/  IMAD.MOV.U32 R125, RZ, RZ, R56 ;  /* 0x000000ffff7d7224 */ /* 0x002fc600078e0038 */
[----:B------:R-:W3:Y:S01]  /*4d8c0*/  LDL.LU R56, [R1+0x1f94] ;  /* 0x001f940001387983 */ /* 0x000ee20000300800 */
[----:B------:R-:W-:-:S03]  /*4d8d0*/  MOV R124, R52 ;  /* 0x00000034007c7202 */ /* 0x000fc60000000f00 */
[----:B------:R1:W-:Y:S04]  /*4d8e0*/  STL [R1+0x1f6c], R51 ;  /* 0x001f6c3301007387 */ /* 0x0003e80000100800 */
[----:B------:R-:W3:Y:S04]  /*4d8f0*/  LDL.LU R52, [R1+0x1f9c] ;  /* 0x001f9c0001347983 */ /* 0x000ee80000300800 */
[----:B------:R1:W-:Y:S02]  /*4d900*/  LDGSTS.E [R6+0x3a80], [R124.64], P2 ;  /* 0x03a800007c067fae */ /* 0x0003e40009121844 */
[----:B-1----:R-:W-:Y:S01]  /*4d910*/  MOV R124, R2 ;  /* 0x00000002007c7202 */ /* 0x002fe20000000f00 */
[----:B------:R-:W-:-:S02]  /*4d920*/  IMAD.MOV.U32 R125, RZ, RZ, R51 ;  /* 0x000000ffff7d7224 */ /* 0x000fc400078e0033 */
[----:B------:R-:W3:Y:S04]  /*4d930*/  LDL.LU R51, [R1+0x1fa8] ;  /* 0x001fa80001337983 */ /* 0x000ee80000300800 */
[----:B------:R-:W3:Y:S04]  /*4d940*/  LDL.LU R2, [R1+0x1fb0] ;  /* 0x001fb00001027983 */ /* 0x000ee80000300800 */
[----:B------:R1:W-:Y:S01]  /*4d950*/  LDGSTS.E [R6+0x3b00], [R124.64], P2 ;  /* 0x03b000007c067fae */ /* 0x0003e20009121844 */
[-C--:B--2---:R-:W-:Y:S02]  /*4d960*/  IADD3 R5, P1, R5, R4.reuse, RZ ;  /* 0x0000000405057210 */ /* 0x084fe40007f3e0ff */
[----:B----4-:R-:W-:-:S02]  /*4d970*/  IADD3 R58, P3, R58, R4, RZ ;  /* 0x000000043a3a7210 */ /* 0x010fc40007f7e0ff */
[----:B------:R-:W-:Y:S01]  /*4d980*/  IADD3.X R55, R55, R3, RZ, P1, !PT ;  /* 0x0000000337377210 */ /* 0x000fe20000ffe4ff */
[----:B------:R-:W-:Y:S02]  /*4d990*/  STL [R1+0x1f78], R5 ;  /* 0x001f780501007387 */ /* 0x000fe40000100800 */
[----:B------:R-:W-:Y:S02]  /*4d9a0*/  IMAD.X R59, R59, 0x1, R3, P3 ;  /* 0x000000013b3b7824 */ /* 0x000fe400018e0603 */
[----:B------:R2:W-:Y:S01]  /*4d9b0*/  STL [R1+0x1f74], R55 ;  /* 0x001f743701007387 */ /* 0x0005e20000100800 */
[----:B-1----:R-:W-:-:S03]  /*4d9c0*/  IMAD.MOV.U32 R125, RZ, RZ, R55 ;  /* 0x000000ffff7d7224 */ /* 0x002fc600078e0037 */
[----:B------:R1:W-:Y:S01]  /*4d9d0*/  STL [R1+0x1f80], R58 ;  /* 0x001f803a01007387 */ /* 0x0003e20000100800 */
[----:B------:R-:W-:-:S03]  /*4d9e0*/  MOV R124, R5 ;  /* 0x00000005007c7202 */ /* 0x000fc60000000f00 */
[----:B--2---:R-:W2:Y:S04]  /*4d9f0*/  LDL.LU R55, [R1+0x1fa4] ;  /* 0x001fa40001377983 */ /* 0x004ea80000300800 */
[----:B------:R-:W-:Y:S04]  /*4da00*/  STL [R1+0x1f7c], R59 ;  /* 0x001f7c3b01007387 */ /* 0x000fe80000100800 */
[----:B------:R-:W4:Y:S01]  /*4da10*/  LDL.LU R5, [R1+0x1fac] ;  /* 0x001fac0001057983 */ /* 0x000f220000300800 */
[----:B---3--:R-:W-:-:S03]  /*4da20*/  IADD3 R54, P1, R54, R4, RZ ;  /* 0x0000000436367210 */ /* 0x008fc60007f3e0ff */
[----:B------:R3:W-:Y:S01]  /*4da30*/  LDGSTS.E [R6+0x3b80], [R124.64], P2 ;  /* 0x03b800007c067fae */ /* 0x0007e20009121844 */
[----:B------:R-:W-:-:S03]  /*4da40*/  IADD3 R49, P3, R49, R4, RZ ;  /* 0x0000000431317210 */ /* 0x000fc60007f7e0ff */
[----:B------:R-:W-:Y:S01]  /*4da50*/  STL [R1+0x1f88], R54 ;  /* 0x001f883601007387 */ /* 0x000fe20000100800 */
[----:B---3--:R-:W-:Y:S01]  /*4da60*/  MOV R124, R58 ;  /* 0x0000003a007c7202 */ /* 0x008fe20000000f00 */
[----:B------:R-:W-:-:S05]  /*4da70*/  IMAD.MOV.U32 R125, RZ, RZ, R59 ;  /* 0x000000ffff7d7224 */ /* 0x000fca00078e003b */
[----:B------:R3:W-:Y:S01]  /*4da80*/  LDGSTS.E [R6+0x3c00], [R124.64], P2 ;  /* 0x03c000007c067fae */ /* 0x0007e20009121844 */
[----:B------:R-:W-:-:S05]  /*4da90*/  IADD3.X R57, R57, R3, RZ, P1, !PT ;  /* 0x0000000339397210 */ /* 0x000fca0000ffe4ff */
[----:B------:R-:W-:Y:S01]  /*4daa0*/  STL [R1+0x1f84], R57 ;  /* 0x001f843901007387 */ /* 0x000fe20000100800 */
[----:B------:R-:W-:Y:S01]  /*4dab0*/  IMAD.X R50, R50, 0x1, R3, P3 ;  /* 0x0000000132327824 */ /* 0x000fe200018e0603 */
[----:B---3--:R-:W-:Y:S01]  /*4dac0*/  MOV R124, R54 ;  /* 0x00000036007c7202 */ /* 0x008fe20000000f00 */
[----:B------:R-:W-:Y:S01]  /*4dad0*/  IMAD.MOV.U32 R125, RZ, RZ, R57 ;  /* 0x000000ffff7d7224 */ /* 0x000fe200078e0039 */
[----:B------:R-:W-:Y:S04]  /*4dae0*/  STL [R1+0x1f90], R49 ;  /* 0x001f903101007387 */ /* 0x000fe80000100800 */
[----:B------:R3:W-:Y:S04]  /*4daf0*/  LDGSTS.E [R6+0x3c80], [R124.64], P2 ;  /* 0x03c800007c067fae */ /* 0x0007e80009121844 */
[----:B------:R3:W-:Y:S04]  /*4db00*/  STL [R1+0x1f8c], R50 ;  /* 0x001f8c3201007387 */ /* 0x0007e80000100800 */
[----:B-1----:R-:W4:Y:S01]  /*4db10*/  LDL.LU R58, [R1+0x1fb4] ;  /* 0x001fb400013a7983 */ /* 0x002f220000300800 */
[----:B---3--:R-:W-:-:S03]  /*4db20*/  IMAD.MOV.U32 R125, RZ, RZ, R50 ;  /* 0x000000ffff7d7224 */ /* 0x008fc600078e0032 */
[----:B------:R-:W3:Y:S01]  /*4db30*/  LDL.LU R50, [R1+0x1fb8] ;  /* 0x001fb80001327983 */ /* 0x000ee20000300800 */
[-C--:B------:R-:W-:Y:S02]  /*4db40*/  IADD3 R53, P1, R53, R4.reuse, RZ ;  /* 0x0000000435357210 */ /* 0x080fe40007f3e0ff */
[----:B------:R-:W-:Y:S01]  /*4db50*/  MOV R124, R49 ;  /* 0x00000031007c7202 */ /* 0x000fe20000000f00 */
[----:B------:R-:W3:Y:S01]  /*4db60*/  LDL.LU R54, [R1+0x213c] ;  /* 0x00213c0001367983 */ /* 0x000ee20000300800 */
[----:B------:R-:W-:-:S03]  /*4db70*/  IADD3 R7, P3, R7, R4, RZ ;  /* 0x0000000407077210 */ /* 0x000fc60007f7e0ff */
[----:B------:R-:W3:Y:S04]  /*4db80*/  LDL.LU R49, [R1+0x2140] ;  /* 0x0021400001317983 */ /* 0x000ee80000300800 */
[----:B------:R1:W-:Y:S04]  /*4db90*/  LDGSTS.E [R6+0x3d00], [R124.64], P2 ;  /* 0x03d000007c067fae */ /* 0x0003e80009121844 */
[----:B------:R-:W-:Y:S01]  /*4dba0*/  STL [R1+0x1f98], R53 ;  /* 0x001f983501007387 */ /* 0x000fe20000100800 */
[----:B------:R-:W-:Y:S02]  /*4dbb0*/  IADD3.X R56, R56, R3, RZ, P1, !PT ;  /* 0x0000000338387210 */ /* 0x000fe40000ffe4ff */
[----:B-1----:R-:W-:-:S03]  /*4dbc0*/  MOV R124, R53 ;  /* 0x00000035007c7202 */ /* 0x002fc60000000f00 */
[----:B------:R-:W-:Y:S02]  /*4dbd0*/  IMAD.MOV.U32 R125, RZ, RZ, R56 ;  /* 0x000000ffff7d7224 */ /* 0x000fe400078e0038 */
[----:B------:R-:W-:Y:S01]  /*4dbe0*/  IMAD.X R52, R52, 0x1, R3, P3 ;  /* 0x0000000134347824 */ /* 0x000fe200018e0603 */
[----:B------:R1:W-:Y:S04]  /*4dbf0*/  STL [R1+0x1f94], R56 ;  /* 0x001f943801007387 */ /* 0x0003e80000100800 */
[----:B------:R1:W-:Y:S04]  /*4dc00*/  STL [R1+0x1fa0], R7 ;  /* 0x001fa00701007387 */ /* 0x0003e80000100800 */
[----:B------:R1:W-:Y:S04]  /*4dc10*/  LDGSTS.E [R6+0x3d80], [R124.64], P2 ;  /* 0x03d800007c067fae */ /* 0x0003e80009121844 */
[----:B------:R1:W-:Y:S04]  /*4dc20*/  STL [R1+0x1f9c], R52 ;  /* 0x001f9c3401007387 */ /* 0x0003e80000100800 */
[----:B-1----:R-:W3:Y:S01]  /*4dc30*/  LDL.LU R56, [R1+0x2144] ;  /* 0x0021440001387983 */ /* 0x002ee20000300800 */
[----:B------:R-:W-:-:S03]  /*4dc40*/  MOV R124, R7 ;  /* 0x00000007007c7202 */ /* 0x000fc60000000f00 */
[----:B------:R-:W3:Y:S01]  /*4dc50*/  LDL.LU R7, [R1+0x2148] ;  /* 0x0021480001077983 */ /* 0x000ee20000300800 */
[----:B------:R-:W-:-:S03]  /*4dc60*/  IMAD.MOV.U32 R125, RZ, RZ, R52 ;  /* 0x000000ffff7d7224 */ /* 0x000fc600078e0034 */
[----:B------:R-:W3:Y:S01]  /*4dc70*/  LDL.LU R53, [R1+0x214c] ;  /* 0x00214c0001357983 */ /* 0x000ee20000300800 */
[----:B------:R-:W-:-:S03]  /*4dc80*/  IADD3 R51, P1, R51, R4, RZ ;  /* 0x0000000433337210 */ /* 0x000fc60007f3e0ff */
[----:B------:R-:W3:Y:S01]  /*4dc90*/  LDL.LU R52, [R1+0x2150] ;  /* 0x0021500001347983 */ /* 0x000ee20000300800 */
[----:B------:R-:W-:-:S03]  /*4dca0*/  IADD3 R2, P3, R2, R4, RZ ;  /* 0x0000000402027210 */ /* 0x000fc60007f7e0ff */
[----:B------:R1:W-:Y:S04]  /*4dcb0*/  LDGSTS.E [R6+0x3e00], [R124.64], P2 ;  /* 0x03e000007c067fae */ /* 0x0003e80009121844 */
[----:B------:R-:W-:Y:S01]  /*4dcc0*/  STL [R1+0x1fa8], R51 ;  /* 0x001fa83301007387 */ /* 0x000fe20000100800 */
[----:B-1----:R-:W-:Y:S02]  /*4dcd0*/  MOV R124, R51 ;  /* 0x00000033007c7202 */ /* 0x002fe40000000f00 */
[----:B--2---:R-:W-:-:S05]  /*4dce0*/  IADD3.X R55, R55, R3, RZ, P1, !PT ;  /* 0x0000000337377210 */ /* 0x004fca0000ffe4ff */
[----:B------:R-:W-:Y:S02]  /*4dcf0*/  IMAD.MOV.U32 R125, RZ, RZ, R55 ;  /* 0x000000ffff7d7224 */ /* 0x000fe400078e0037 */
[----:B----4-:R-:W-:Y:S01]  /*4dd00*/  IMAD.X R5, R5, 0x1, R3, P3 ;  /* 0x0000000105057824 */ /* 0x010fe200018e0603 */
[----:B------:R1:W-:Y:S04]  /*4dd10*/  STL [R1+0x1fa4], R55 ;  /* 0x001fa43701007387 */ /* 0x0003e80000100800 */
[----:B------:R-:W-:Y:S04]  /*4dd20*/  STL [R1+0x1fb0], R2 ;  /* 0x001fb00201007387 */ /* 0x000fe80000100800 */
[----:B------:R2:W-:Y:S04]  /*4dd30*/  STL [R1+0x1fac], R5 ;  /* 0x001fac0501007387 */ /* 0x0005e80000100800 */
[----:B------:R-:W4:Y:S04]  /*4dd40*/  LDL.LU R57, [R1+0x2154] ;  /* 0x0021540001397983 */ /* 0x000f280000300800 */
[----:B------:R2:W-:Y:S04]  /*4dd50*/  LDGSTS.E [R6+0x3e80], [R124.64], P2 ;  /* 0x03e800007c067fae */ /* 0x0005e80009121844 */
[----:B-1----:R-:W4:Y:S04]  /*4dd60*/  LDL.LU R55, [R1+0x2158] ;  /* 0x0021580001377983 */ /* 0x002f280000300800 */
[----:B------:R-:W4:Y:S01]  /*4dd70*/  LDL.LU R51, [R1+0x215c] ;  /* 0x00215c0001337983 */ /* 0x000f220000300800 */
[----:B--2---:R-:W-:-:S03]  /*4dd80*/  IMAD.MOV.U32 R125, RZ, RZ, R5 ;  /* 0x000000ffff7d7224 */ /* 0x004fc600078e0005 */
[----:B------:R-:W2:Y:S01]  /*4dd90*/  LDL.LU R5, [R1+0x2160] ;  /* 0x0021600001057983 */ /* 0x000ea20000300800 */
[----:B------:R-:W-:Y:S02]  /*4dda0*/  ISETP.GT.AND P1, PT, R0, 0xb, PT ;  /* 0x0000000b0000780c */ /* 0x000fe40003f24270 */
[----:B------:R-:W-:Y:S02]  /*4ddb0*/  MOV R124, R2 ;  /* 0x00000002007c7202 */ /* 0x000fe40000000f00 */
[----:B------:R-:W-:-:S03]  /*4ddc0*/  SEL R2, RZ, 0x4, !P1 ;  /* 0x00000004ff027807 */ /* 0x000fc60004800000 */
[----:B------:R1:W-:Y:S01]  /*4ddd0*/  LDGSTS.E [R6+0x3f00], [R124.64], P2 ;  /* 0x03f000007c067fae */ /* 0x0003e20009121844 */
[----:B------:R-:W-:Y:S02]  /*4dde0*/  SEL R2, R2, RZ, !P0 ;  /* 0x000000ff02027207 */ /* 0x000fe40004000000 */
[----:B---3--:R-:W-:-:S04]  /*4ddf0*/  IADD3 R50, P3, R50, R4, RZ ;  /* 0x0000000432327210 */ /* 0x008fc80007f7e0ff */
[----:B------:R-:W-:Y:S02]  /*4de00*/  IADD3.X R58, R58, R3, RZ, P3, !PT ;  /* 0x000000033a3a7210 */ /* 0x000fe40001ffe4ff */
        /* <DEDUP_REMOVED lines=12> */
[----:B-1----:R-:W-:-:S03]  /*4ded0*/  IMAD.MOV.U32 R125, RZ, RZ, R54 ;  /* 0x000000ffff7d7224 */ /* 0x002fc600078e0036 */
[----:B------:R-:W3:Y:S01]  /*4dee0*/  LDL.LU R54, [R1+0x2164] ;  /* 0x0021640001367983 */ /* 0x000ee20000300800 */
[----:B------:R-:W-:-:S03]  /*4def0*/  MOV R124, R49 ;  /* 0x00000031007c7202 */ /* 0x000fc60000000f00 */
[----:B------:R-:W3:Y:S04]  /*4df00*/  LDL.LU R49, [R1+0x216c] ;  /* 0x00216c0001317983 */ /* 0x000ee80000300800 */
[----:B------:R1:W-:Y:S01]  /*4df10*/  LDGSTS.E [R6+0x5800], [R124.64], P1 ;  /* 0x058000007c067fae */ /* 0x0003e20008921844 */
[----:B------:R-:W-:-:S04]  /*4df20*/  IADD3 R7, P2, R7, R4, RZ ;  /* 0x0000000407077210 */ /* 0x000fc80007f5e0ff */
[----:B------:R-:W-:Y:S02]  /*4df30*/  IADD3.X R56, R56, R3, RZ, P2, !PT ;  /* 0x0000000338387210 */ /* 0x000fe400017fe4ff */
[----:B------:R-:W-:Y:S01]  /*4df40*/  IADD3 R52, P3, R52, R4, RZ ;  /* 0x0000000434347210 */ /* 0x000fe20007f7e0ff */
[----:B------:R1:W-:Y:S02]  /*4df50*/  STL [R1+0x2148], R7 ;  /* 0x0021480701007387 */ /* 0x0003e40000100800 */
[----:B-1----:R-:W-:Y:S01]  /*4df60*/  MOV R124, R7 ;  /* 0x00000007007c7202 */ /* 0x002fe20000000f00 */
[----:B------:R-:W-:Y:S02]  /*4df70*/  IMAD.MOV.U32 R125, RZ, RZ, R56 ;  /* 0x000000ffff7d7224 */ /* 0x000fe400078e0038 */
[----:B------:R-:W-:Y:S01]  /*4df80*/  IMAD.X R53, R53, 0x1, R3, P3 ;  /* 0x0000000135357824 */ /* 0x000fe200018e0603 */
[----:B------:R-:W-:Y:S04]  /*4df90*/  STL [R1+0x2144], R56 ;  /* 0x0021443801007387 */ /* 0x000fe80000100800 */
[----:B------:R-:W-:Y:S04]  /*4dfa0*/  STL [R1+0x2150], R52 ;  /* 0x0021503401007387 */ /* 0x000fe80000100800 */
[----:B------:R-:W3:Y:S04]  /*4dfb0*/  LDL.LU R7, [R1+0x2178] ;  /* 0x0021780001077983 */ /* 0x000ee80000300800 */
[----:B------:R1:W-:Y:S04]  /*4dfc0*/  STL [R1+0x214c], R53 ;  /* 0x00214c3501007387 */ /* 0x0003e80000100800 */
[----:B------:R-:W3:Y:S04]  /*4dfd0*/  LDL.LU R58, [R1+0x2180] ;  /* 0x00218000013a7983 */ /* 0x000ee80000300800 */
[----:B------:R1:W-:Y:S02]  /*4dfe0*/  LDGSTS.E [R6+0x5880], [R124.64], P1 ;  /* 0x058800007c067fae */ /* 0x0003e40008921844 */
[----:B-1----:R-:W-:-:S02]  /*4dff0*/  IMAD.MOV.U32 R125, RZ, RZ, R53 ;  /* 0x000000ffff7d7224 */ /* 0x002fc400078e0035 */
[----:B------:R-:W3:Y:S04]  /*4e000*/  LDL.LU R53, [R1+0x2174] ;  /* 0x0021740001357983 */ /* 0x000ee80000300800 */
[----:B------:R-:W3:Y:S01]  /*4e010*/  LDL.LU R59, [R1+0x217c] ;  /* 0x00217c00013b7983 */ /* 0x000ee20000300800 */
[----:B------:R-:W-:-:S03]  /*4e020*/  MOV R124, R52 ;  /* 0x00000034007c7202 */ /* 0x000fc60000000f00 */
[----:B------:R-:W3:Y:S04]  /*4e030*/  LDL.LU R56, [R1+0x2188] ;  /* 0x0021880001387983 */ /* 0x000ee80000300800 */
[----:B------:R-:W3:Y:S04]  /*4e040*/  LDL.LU R52, [R1+0x2190] ;  /* 0x0021900001347983 */ /* 0x000ee80000300800 */
[----:B------:R1:W-:Y:S01]  /*4e050*/  LDGSTS.E [R6+0x5900], [R124.64], P1 ;  /* 0x059000007c067fae */ /* 0x0003e20008921844 */
[----:B----4-:R-:W-:-:S04]  /*4e060*/  IADD3 R55, P2, R55, R4, RZ ;  /* 0x0000000437377210 */ /* 0x010fc80007f5e0ff */
[----:B------:R-:W-:Y:S02]  /*4e070*/  IADD3.X R57, R57, R3, RZ, P2, !PT ;  /* 0x0000000339397210 */ /* 0x000fe400017fe4ff */
[----:B--2---:R-:W-:Y:S01]  /*4e080*/  IADD3 R5, P3, R5, R4, RZ ;  /* 0x0000000405057210 */ /* 0x004fe20007f7e0ff */
[----:B------:R-:W-:Y:S02]  /*4e090*/  STL [R1+0x2158], R55 ;  /* 0x0021583701007387 */ /* 0x000fe40000100800 */
[----:B-1----:R-:W-:Y:S02]  /*4e0a0*/  IMAD.MOV.U32 R125, RZ, RZ, R57 ;  /* 0x000000ffff7d7224 */ /* 0x002fe400078e0039 */
[----:B------:R-:W-:Y:S01]  /*4e0b0*/  IMAD.X R51, R51, 0x1, R3, P3 ;  /* 0x0000000133337824 */ /* 0x000fe200018e0603 */
[----:B------:R1:W-:Y:S01]  /*4e0c0*/  STL [R1+0x2154], R57 ;  /* 0x0021543901007387 */ /* 0x0003e20000100800 */
[----:B------:R-:W-:-:S03]  /*4e0d0*/  MOV R124, R55 ;  /* 0x00000037007c7202 */ /* 0x000fc60000000f00 */
[----:B------:R-:W-:Y:S04]  /*4e0e0*/  STL [R1+0x2160], R5 ;  /* 0x0021600501007387 */ /* 0x000fe80000100800 */
[----:B------:R2:W-:Y:S04]  /*4e0f0*/  LDGSTS.E [R6+0x5980], [R124.64], P1 ;  /* 0x059800007c067fae */ /* 0x0005e80008921844 */
[----:B-1----:R-:W4:Y:S04]  /*4e100*/  LDL.LU R57, [R1+0x2184] ;  /* 0x0021840001397983 */ /* 0x002f280000300800 */
[----:B------:R1:W-:Y:S04]  /*4e110*/  STL [R1+0x215c], R51 ;  /* 0x00215c3301007387 */ /* 0x0003e80000100800 */
[----:B------:R-:W4:Y:S01]  /*4e120*/  LDL.LU R55, [R1+0x218c] ;  /* 0x00218c0001377983 */ /* 0x000f220000300800 */
[----:B--2---:R-:W-:Y:S01]  /*4e130*/  MOV R124, R5 ;  /* 0x00000005007c7202 */ /* 0x004fe20000000f00 */
[----:B------:R-:W-:-:S02]  /*4e140*/  IMAD.MOV.U32 R125, RZ, RZ, R51 ;  /* 0x000000ffff7d7224 */ /* 0x000fc400078e0033 */
[----:B-1----:R-:W2:Y:S04]  /*4e150*/  LDL.LU R51, [R1+0x2198] ;  /* 0x0021980001337983 */ /* 0x002ea80000300800 */
[----:B------:R-:W2:Y:S04]  /*4e160*/  LDL.LU R5, [R1+0x21a0] ;  /* 0x0021a00001057983 */ /* 0x000ea80000300800 */
[----:B------:R1:W-:Y:S01]  /*4e170*/  LDGSTS.E [R6+0x5a00], [R124.64], P1 ;  /* 0x05a000007c067fae */ /* 0x0003e20008921844 */
[----:B---3--:R-:W-:-:S05]  /*4e180*/  IADD3 R50, P2, R50, R4, RZ ;  /* 0x0000000432327210 */ /* 0x008fca0007f5e0ff */
[----:B------:R-:W-:Y:S01]  /*4e190*/  STL [R1+0x2168], R50 ;  /* 0x0021683201007387 */ /* 0x000fe20000100800 */
[----:B------:R-:W-:Y:S02]  /*4e1a0*/  IADD3 R2, P3, R2, R4, RZ ;  /* 0x0000000402027210 */ /* 0x000fe40007f7e0ff */
[----:B------:R-:W-:-:S03]  /*4e1b0*/  IADD3.X R54, R54, R3, RZ, P2, !PT ;  /* 0x0000000336367210 */ /* 0x000fc600017fe4ff */
[----:B------:R-:W-:Y:S02]  /*4e1c0*/  IMAD.X R49, R49, 0x1, R3, P3 ;  /* 0x0000000131317824 */ /* 0x000fe400018e0603 */
[----:B------:R3:W-:Y:S01]  /*4e1d0*/  STL [R1+0x2164], R54 ;  /* 0x0021643601007387 */ /* 0x0007e20000100800 */
[----:B-1----:R-:W-:-:S03]  /*4e1e0*/  IMAD.MOV.U32 R125, RZ, RZ, R54 ;  /* 0x000000ffff7d7224 */ /* 0x002fc600078e0036 */
[----:B------:R-:W-:Y:S01]  /*4e1f0*/  STL [R1+0x2170], R2 ;  /* 0x0021700201007387 */ /* 0x000fe20000100800 */
[----:B------:R-:W-:-:S03]  /*4e200*/  MOV R124, R50 ;  /* 0x00000032007c7202 */ /* 0x000fc60000000f00 */
[----:B---3--:R-:W4:Y:S04]  /*4e210*/  LDL.LU R54, [R1+0x2194] ;  /* 0x0021940001367983 */ /* 0x008f280000300800 */
[----:B------:R1:W-:Y:S04]  /*4e220*/  STL [R1+0x216c], R49 ;  /* 0x00216c3101007387 */ /* 0x0003e80000100800 */
[----:B------:R-:W4:Y:S04]  /*4e230*/  LDL.LU R50, [R1+0x219c] ;  /* 0x00219c0001327983 */ /* 0x000f280000300800 */
[----:B------:R1:W-:Y:S01]  /*4e240*/  LDGSTS.E [R6+0x5a80], [R124.64], P1 ;  /* 0x05a800007c067fae */ /* 0x0003e20008921844 */
[----:B------:R-:W-:-:S02]  /*4e250*/  IADD3 R7, P2, R7, R4, RZ ;  /* 0x0000000407077210 */ /* 0x000fc40007f5e0ff */
[----:B-1----:R-:W-:Y:S02]  /*4e260*/  MOV R124, R2 ;  /* 0x00000002007c7202 */ /* 0x002fe40000000f00 */
[----:B------:R-:W-:Y:S01]  /*4e270*/  IADD3 R58, P3, R58, R4, RZ ;  /* 0x000000043a3a7210 */ /* 0x000fe20007f7e0ff */
[----:B------:R-:W-:Y:S02]  /*4e280*/  IMAD.MOV.U32 R125, RZ, RZ, R49 ;  /* 0x000000ffff7d7224 */ /* 0x000fe400078e0031 */
[----:B------:R-:W4:Y:S04]  /*4e290*/  LDL.LU R49, [R1+0x21a8] ;  /* 0x0021a80001317983 */ /* 0x000f280000300800 */
[----:B------:R-:W4:Y:S04]  /*4e2a0*/  LDL.LU R2, [R1+0x21b0] ;  /* 0x0021b00001027983 */ /* 0x000f280000300800 */
[----:B------:R-:W-:Y:S04]  /*4e2b0*/  STL [R1+0x2178], R7 ;  /* 0x0021780701007387 */ /* 0x000fe80000100800 */
[----:B------:R1:W-:Y:S01]  /*4e2c0*/  LDGSTS.E [R6+0x5b00], [R124.64], P1 ;  /* 0x05b000007c067fae */ /* 0x0003e20008921844 */
[----:B------:R-:W-:Y:S01]  /*4e2d0*/  IADD3.X R53, R53, R3, RZ, P2, !PT ;  /* 0x0000000335357210 */ /* 0x000fe200017fe4ff */
[----:B------:R-:W-:-:S04]  /*4e2e0*/  IMAD.X R59, R59, 0x1, R3, P3 ;  /* 0x000000013b3b7824 */ /* 0x000fc800018e0603 */
[----:B------:R1:W-:Y:S02]  /*4e2f0*/  STL [R1+0x2174], R53 ;  /* 0x0021743501007387 */ /* 0x0003e40000100800 */
[----:B-1----:R-:W-:Y:S02]  /*4e300*/  IMAD.MOV.U32 R125, RZ, RZ, R53 ;  /* 0x000000ffff7d7224 */ /* 0x002fe400078e0035 */
[----:B------:R1:W-:Y:S01]  /*4e310*/  STL [R1+0x2180], R58 ;  /* 0x0021803a01007387 */ /* 0x0003e20000100800 */
[----:B------:R-:W-:-:S03]  /*4e320*/  MOV R124, R7 ;  /* 0x00000007007c7202 */ /* 0x000fc60000000f00 */
[----:B------:R-:W4:Y:S01]  /*4e330*/  LDL.LU R53, [R1+0x21a4] ;  /* 0x0021a40001357983 */ /* 0x000f220000300800 */
[----:B------:R-:W-:-:S03]  /*4e340*/  IADD3 R56, P2, R56, R4, RZ ;  /* 0x0000000438387210 */ /* 0x000fc60007f5e0ff */
[----:B------:R-:W-:Y:S01]  /*4e350*/  STL [R1+0x217c], R59 ;  /* 0x00217c3b01007387 */ /* 0x000fe20000100800 */
[----:B------:R-:W-:-:S03]  /*4e360*/  IADD3 R52, P3, R52, R4, RZ ;  /* 0x0000000434347210 */ /* 0x000fc60007f7e0ff */
[----:B------:R-:W4:Y:S04]  /*4e370*/  LDL.LU R7, [R1+0x21ac] ;  /* 0x0021ac0001077983 */ /* 0x000f280000300800 */
[----:B------:R1:W-:Y:S04]  /*4e380*/  LDGSTS.E [R6+0x5b80], [R124.64], P1 ;  /* 0x05b800007c067fae */ /* 0x0003e80008921844 */
[----:B------:R2:W-:Y:S01]  /*4e390*/  STL [R1+0x2188], R56 ;  /* 0x0021883801007387 */ /* 0x0005e20000100800 */
[----:B-1----:R-:W-:Y:S01]  /*4e3a0*/  MOV R124, R58 ;  /* 0x0000003a007c7202 */ /* 0x002fe20000000f00 */
[----:B------:R-:W-:-:S05]  /*4e3b0*/  IMAD.MOV.U32 R125, RZ, RZ, R59 ;  /* 0x000000ffff7d7224 */ /* 0x000fca00078e003b */
[----:B------:R1:W-:Y:S02]  /*4e3c0*/  LDGSTS.E [R6+0x5c00], [R124.64], P1 ;  /* 0x05c000007c067fae */ /* 0x0003e40008921844 */
[----:B-1----:R-:W-:Y:S02]  /*4e3d0*/  MOV R124, R56 ;  /* 0x00000038007c7202 */ /* 0x002fe40000000f00 */
[----:B----4-:R-:W-:-:S05]  /*4e3e0*/  IADD3.X R57, R57, R3, RZ, P2, !PT ;  /* 0x0000000339397210 */ /* 0x010fca00017fe4ff */
[----:B------:R1:W-:Y:S01]  /*4e3f0*/  STL [R1+0x2184], R57 ;  /* 0x0021843901007387 */ /* 0x0003e20000100800 */
[----:B------:R-:W-:-:S03]  /*4e400*/  IMAD.X R55, R55, 0x1, R3, P3 ;  /* 0x0000000137377824 */ /* 0x000fc600018e0603 */
[----:B------:R4:W-:Y:S01]  /*4e410*/  STL [R1+0x2190], R52 ;  /* 0x0021903401007387 */ /* 0x0009e20000100800 */
[----:B------:R-:W-:-:S03]  /*4e420*/  IMAD.MOV.U32 R125, RZ, RZ, R57 ;  /* 0x000000ffff7d7224 */ /* 0x000fc600078e0039 */
[----:B------:R1:W-:Y:S04]  /*4e430*/  STL [R1+0x218c], R55 ;  /* 0x00218c3701007387 */ /* 0x0003e80000100800 */
[----:B------:R-:W3:Y:S04]  /*4e440*/  LDL.LU R58, [R1+0x21b4] ;  /* 0x0021b400013a7983 */ /* 0x000ee80000300800 */
[----:B--2---:R-:W2:Y:S04]  /*4e450*/  LDL.LU R56, [R1+0x21b8] ;  /* 0x0021b80001387983 */ /* 0x004ea80000300800 */
[----:B------:R4:W-:Y:S04]  /*4e460*/  LDGSTS.E [R6+0x5c80], [R124.64], P1 ;  /* 0x05c800007c067fae */ /* 0x0009e80008921844 */
[----:B-1----:R-:W3:Y:S01]  /*4e470*/  LDL.LU R57, [R1+0x233c] ;  /* 0x00233c0001397983 */ /* 0x002ee20000300800 */
[----:B----4-:R-:W-:-:S03]  /*4e480*/  MOV R124, R52 ;  /* 0x00000034007c7202 */ /* 0x010fc60000000f00 */
[----:B------:R-:W4:Y:S01]  /*4e490*/  LDL.LU R52, [R1+0x2340] ;  /* 0x0023400001347983 */ /* 0x000f220000300800 */
[-C--:B------:R-:W-:Y:S01]  /*4e4a0*/  IADD3 R51, P2, R51, R4.reuse, RZ ;  /* 0x0000000433337210 */ /* 0x080fe20007f5e0ff */
[----:B------:R-:W-:Y:S01]  /*4e4b0*/  IMAD.MOV.U32 R125, RZ, RZ, R55 ;  /* 0x000000ffff7d7224 */ /* 0x000fe200078e0037 */
[----:B------:R-:W-:-:S04]  /*4e4c0*/  IADD3 R5, P3, R5, R4, RZ ;  /* 0x0000000405057210 */ /* 0x000fc80007f7e0ff */
[----:B------:R1:W-:Y:S04]  /*4e4d0*/  LDGSTS.E [R6+0x5d00], [R124.64], P1 ;  /* 0x05d000007c067fae */ /* 0x0003e80008921844 */
[----:B------:R-:W-:Y:S01]  /*4e4e0*/  STL [R1+0x2198], R51 ;  /* 0x0021983301007387 */ /* 0x000fe20000100800 */
[----:B-1----:R-:W-:Y:S02]  /*4e4f0*/  MOV R124, R51 ;  /* 0x00000033007c7202 */ /* 0x002fe40000000f00 */
[----:B------:R-:W-:-:S05]  /*4e500*/  IADD3.X R54, R54, R3, RZ, P2, !PT ;  /* 0x0000000336367210 */ /* 0x000fca00017fe4ff */
[----:B------:R-:W-:Y:S02]  /*4e510*/  IMAD.MOV.U32 R125, RZ, RZ, R54 ;  /* 0x000000ffff7d7224 */ /* 0x000fe400078e0036 */
[----:B------:R-:W-:Y:S01]  /*4e520*/  IMAD.X R50, R50, 0x1, R3, P3 ;  /* 0x0000000132327824 */ /* 0x000fe200018e0603 */
[----:B------:R-:W-:Y:S04]  /*4e530*/  STL [R1+0x2194], R54 ;  /* 0x0021943601007387 */ /* 0x000fe80000100800 */
[----:B------:R-:W-:Y:S04]  /*4e540*/  STL [R1+0x21a0], R5 ;  /* 0x0021a00501007387 */ /* 0x000fe80000100800 */
[----:B------:R1:W-:Y:S04]  /*4e550*/  LDGSTS.E [R6+0x5d80], [R124.64], P1 ;  /* 0x05d800007c067fae */ /* 0x0003e80008921844 */
[----:B------:R1:W-:Y:S04]  /*4e560*/  STL [R1+0x219c], R50 ;  /* 0x00219c3201007387 */ /* 0x0003e80000100800 */
[----:B------:R-:W4:Y:S01]  /*4e570*/  LDL.LU R55, [R1+0x2344] ;  /* 0x0023440001377983 */ /* 0x000f220000300800 */
[----:B-1----:R-:W-:-:S03]  /*4e580*/  IMAD.MOV.U32 R125, RZ, RZ, R50 ;  /* 0x000000ffff7d7224 */ /* 0x002fc600078e0032 */
[----:B------:R-:W4:Y:S01]  /*4e590*/  LDL.LU R50, [R1+0x2348] ;  /* 0x0023480001327983 */ /* 0x000f220000300800 */
[----:B------:R-:W-:Y:S02]  /*4e5a0*/  MOV R124, R5 ;  /* 0x00000005007c7202 */ /* 0x000fe40000000f00 */
[-C--:B------:R-:W-:Y:S01]  /*4e5b0*/  IADD3 R49, P2, R49, R4.reuse, RZ ;  /* 0x0000000431317210 */ /* 0x080fe20007f5e0ff */
[----:B------:R-:W4:Y:S01]  /*4e5c0*/  LDL.LU R51, [R1+0x234c] ;  /* 0x00234c0001337983 */ /* 0x000f220000300800 */
[----:B------:R-:W-:-:S03]  /*4e5d0*/  IADD3 R2, P3, R2, R4, RZ ;  /* 0x0000000402027210 */ /* 0x000fc60007f7e0ff */
[----:B------:R-:W4:Y:S04]  /*4e5e0*/  LDL.LU R5, [R1+0x2350] ;  /* 0x0023500001057983 */ /* 0x000f280000300800 */
[----:B------:R-:W-:Y:S04]  /*4e5f0*/  STL [R1+0x21a8], R49 ;  /* 0x0021a83101007387 */ /* 0x000fe80000100800 */
[----:B------:R1:W-:Y:S01]  /*4e600*/  LDGSTS.E [R6+0x5e00], [R124.64], P1 ;  /* 0x05e000007c067fae */ /* 0x0003e20008921844 */
[----:B------:R-:W-:Y:S02]  /*4e610*/  IADD3.X R53, R53, R3, RZ, P2, !PT ;  /* 0x0000000335357210 */ /* 0x000fe400017fe4ff */
[----:B-1----:R-:W-:-:S03]  /*4e620*/  MOV R124, R49 ;  /* 0x00000031007c7202 */ /* 0x002fc60000000f00 */
[----:B------:R1:W-:Y:S01]  /*4e630*/  STL [R1+0x21a4], R53 ;  /* 0x0021a43501007387 */ /* 0x0003e20000100800 */
[----:B------:R-:W-:-:S03]  /*4e640*/  IMAD.X R7, R7, 0x1, R3, P3 ;  /* 0x0000000107077824 */ /* 0x000fc600018e0603 */
[----:B------:R-:W-:Y:S01]  /*4e650*/  STL [R1+0x21b0], R2 ;  /* 0x0021b00201007387 */ /* 0x000fe20000100800 */
[----:B------:R-:W-:-:S03]  /*4e660*/  IMAD.MOV.U32 R125, RZ, RZ, R53 ;  /* 0x000000ffff7d7224 */ /* 0x000fc600078e0035 */
[----:B------:R1:W-:Y:S04]  /*4e670*/  STL [R1+0x21ac], R7 ;  /* 0x0021ac0701007387 */ /* 0x0003e80000100800 */
[----:B-1----:R-:W4:Y:S04]  /*4e680*/  LDL.LU R53, [R1+0x2354] ;  /* 0x0023540001357983 */ /* 0x002f280000300800 */
[----:B------:R-:W4:Y:S04]  /*4e690*/  LDL.LU R49, [R1+0x2358] ;  /* 0x0023580001317983 */ /* 0x000f280000300800 */
[----:B------:R1:W-:Y:S04]  /*4e6a0*/  LDGSTS.E [R6+0x5e80], [R124.64], P1 ;  /* 0x05e800007c067fae */ /* 0x0003e80008921844 */
[----:B------:R-:W4:Y:S01]  /*4e6b0*/  LDL.LU R54, [R1+0x235c] ;  /* 0x00235c0001367983 */ /* 0x000f220000300800 */
[----:B------:R-:W-:Y:S01]  /*4e6c0*/  ISETP.GT.AND P2, PT, R0, 0xf, PT ;  /* 0x0000000f0000780c */ /* 0x000fe20003f44270 */
[----:B-1----:R-:W-:-:S02]  /*4e6d0*/  IMAD.MOV.U32 R125, RZ, RZ, R7 ;  /* 0x000000ffff7d7224 */ /* 0x002fc400078e0007 */
[----:B------:R-:W4:Y:S01]  /*4e6e0*/  LDL.LU R7, [R1+0x2360] ;  /* 0x0023600001077983 */ /* 0x000f220000300800 */
[----:B------:R-:W-:Y:S02]  /*4e6f0*/  MOV R124, R2 ;  /* 0x00000002007c7202 */ /* 0x000fe40000000f00 */
[----:B------:R-:W-:-:S03]  /*4e700*/  SEL R2, RZ, 0x4, !P2 ;  /* 0x00000004ff027807 */ /* 0x000fc60005000000 */
[----:B------:R1:W-:Y:S01]  /*4e710*/  LDGSTS.E [R6+0x5f00], [R124.64], P1 ;  /* 0x05f000007c067fae */ /* 0x0003e20008921844 */
[----:B------:R-:W-:-:S04]  /*4e720*/  SEL R2, R2, RZ, !P0 ;  /* 0x000000ff02027207 */ /* 0x000fc80004000000 */
[----:B------:R-:W-:Y:S02]  /*4e730*/  ISETP.NE.U32.AND P2, PT, R2, RZ, PT ;  /* 0x000000ff0200720c */ /* 0x000fe40003f45070 */
[----:B--2---:R-:W-:-:S04]  /*4e740*/  IADD3 R56, P3, R56, R4, RZ ;  /* 0x0000000438387210 */ /* 0x004fc80007f7e0ff */
[----:B---3--:R-:W-:Y:S01]  /*4e750*/  IADD3.X R58, R58, R3, RZ, P3, !PT ;  /* 0x000000033a3a7210 */ /* 0x008fe20001ffe4ff */
[----:B------:R2:W-:Y:S01]  /*4e760*/  STL [R1+0x21b8], R56 ;  /* 0x0021b83801007387 */ /* 0x0005e20000100800 */
[----:B-1----:R-:W-:-:S03]  /*4e770*/  MOV R124, R56 ;  /* 0x00000038007c7202 */ /* 0x002fc60000000f00 */
[----:B------:R-:W-:Y:S01]  /*4e780*/  IMAD.MOV.U32 R125, RZ, RZ, R58 ;  /* 0x000000ffff7d7224 */ /* 0x000fe200078e003a */
[----:B------:R-:W-:Y:S04]  /*4e790*/  STL [R1+0x21b4], R58 ;  /* 0x0021b43a01007387 */ /* 0x000fe80000100800 */
[----:B------:R1:W-:Y:S01]  /*4e7a0*/  LDGSTS.E [R6+0x5f80], [R124.64], P1 ;  /* 0x05f800007c067fae */ /* 0x0003e20008921844 */
[----:B----4-:R-:W-:-:S05]  /*4e7b0*/  IADD3 R52, P4, R52, R4, RZ ;  /* 0x0000000434347210 */ /* 0x010fca0007f9e0ff */
[----:B------:R-:W-:Y:S01]  /*4e7c0*/  IMAD.X R57, R57, 0x1, R3, P4 ;  /* 0x0000000139397824 */ /* 0x000fe200020e0603 */
[----:B------:R-:W-:Y:S04]  /*4e7d0*/  STL [R1+0x2340], R52 ;  /* 0x0023403401007387 */ /* 0x000fe80000100800 */
[----:B--2---:R-:W2:Y:S01]  /*4e7e0*/  LDL.LU R56, [R1+0x2368] ;  /* 0x0023680001387983 */ /* 0x004ea20000300800 */
[----:B-1----:R-:W-:-:S03]  /*4e7f0*/  IMAD.MOV.U32 R125, RZ, RZ, R57 ;  /* 0x000000ffff7d7224 */ /* 0x002fc600078e0039 */
[----:B------:R1:W-:Y:S04]  /*4e800*/  STL [R1+0x233c], R57 ;  /* 0x00233c3901007387 */ /* 0x0003e80000100800 */
[----:B------:R-:W3:Y:S04]  /*4e810*/  LDL.LU R2, [R1+0x2370] ;  /* 0x0023700001027983 */ /* 0x000ee80000300800 */
[----:B-1----:R-:W4:Y:S01]  /*4e820*/  LDL.LU R57, [R1+0x2364] ;  /* 0x0023640001397983 */ /* 0x002f220000300800 */
[----:B------:R-:W-:-:S03]  /*4e830*/  MOV R124, R52 ;  /* 0x00000034007c7202 */ /* 0x000fc60000000f00 */
[----:B------:R-:W4:Y:S04]  /*4e840*/  LDL.LU R52, [R1+0x236c] ;  /* 0x00236c0001347983 */ /* 0x000f280000300800 */
[----:B------:R1:W-:Y:S01]  /*4e850*/  LDGSTS.E [R6+0x7800], [R124.64], P2 ;  /* 0x078000007c067fae */ /* 0x0003e20009121844 */
[----:B------:R-:W-:-:S04]  /*4e860*/  IADD3 R50, P1, R50, R4, RZ ;  /* 0x0000000432327210 */ /* 0x000fc80007f3e0ff */
[----:B------:R-:W-:Y:S02]  /*4e870*/  IADD3.X R55, R55, R3, RZ, P1, !PT ;  /* 0x0000000337377210 */ /* 0x000fe40000ffe4ff */
[----:B------:R-:W-:Y:S01]  /*4e880*/  IADD3 R5, P3, R5, R4, RZ ;  /* 0x0000000405057210 */ /* 0x000fe20007f7e0ff */
[----:B------:R1:W-:Y:S02]  /*4e890*/  STL [R1+0x2348], R50 ;  /* 0x0023483201007387 */ /* 0x0003e40000100800 */
[----:B-1----:R-:W-:Y:S02]  /*4e8a0*/  MOV R124, R50 ;  /* 0x00000032007c7202 */ /* 0x002fe40000000f00 */
[----:B------:R-:W-:Y:S01]  /*4e8b0*/  IMAD.X R51, R51, 0x1, R3, P3 ;  /* 0x0000000133337824 */ /* 0x000fe200018e0603 */
[----:B------:R1:W-:Y:S01]  /*4e8c0*/  STL [R1+0x2344], R55 ;  /* 0x0023443701007387 */ /* 0x0003e20000100800 */
[----:B------:R-:W-:-:S03]  /*4e8d0*/  IMAD.MOV.U32 R125, RZ, RZ, R55 ;  /* 0x000000ffff7d7224 */ /* 0x000fc600078e0037 */
[----:B------:R-:W-:Y:S04]  /*4e8e0*/  STL [R1+0x2350], R5 ;  /* 0x0023500501007387 */ /* 0x000fe80000100800 */
[----:B------:R-:W4:Y:S04]  /*4e8f0*/  LDL.LU R50, [R1+0x2378] ;  /* 0x0023780001327983 */ /* 0x000f280000300800 */
[----:B------:R1:W-:Y:S04]  /*4e900*/  STL [R1+0x234c], R51 ;  /* 0x00234c3301007387 */ /* 0x0003e80000100800 */
[----:B------:R-:W4:Y:S04]  /*4e910*/  LDL.LU R58, [R1+0x2380] ;  /* 0x00238000013a7983 */ /* 0x000f280000300800 */
[----:B-1----:R-:W4:Y:S04]  /*4e920*/  LDL.LU R55, [R1+0x2374] ;  /* 0x0023740001377983 */ /* 0x002f280000300800 */
[----:B------:R1:W-:Y:S04]  /*4e930*/  LDGSTS.E [R6+0x7880], [R124.64], P2 ;  /* 0x078800007c067fae */ /* 0x0003e80009121844 */
[----:B------:R-:W4:Y:S01]  /*4e940*/  LDL.LU R59, [R1+0x237c] ;  /* 0x00237c00013b7983 */ /* 0x000f220000300800 */
[----:B------:R-:W-:Y:S01]  /*4e950*/  IADD3 R49, P1, R49, R4, RZ ;  /* 0x0000000431317210 */ /* 0x000fe20007f3e0ff */
[----:B-1----:R-:W-:Y:S01]  /*4e960*/  IMAD.MOV.U32 R125, RZ, RZ, R51 ;  /* 0x000000ffff7d7224 */ /* 0x002fe200078e0033 */
[----:B------:R-:W-:Y:S01]  /*4e970*/  MOV R124, R5 ;  /* 0x00000005007c7202 */ /* 0x000fe20000000f00 */
[----:B------:R-:W4:Y:S01]  /*4e980*/  LDL.LU R51, [R1+0x2388] ;  /* 0x0023880001337983 */ /* 0x000f220000300800 */
[----:B------:R-:W-:-:S03]  /*4e990*/  IADD3.X R53, R53, R3, RZ, P1, !PT ;  /* 0x0000000335357210 */ /* 0x000fc60000ffe4ff */
[----:B------:R-:W4:Y:S04]  /*4e9a0*/  LDL.LU R5, [R1+0x2390] ;  /* 0x0023900001057983 */ /* 0x000f280000300800 */
[----:B------:R-:W-:Y:S04]  /*4e9b0*/  STL [R1+0x2358], R49 ;  /* 0x0023583101007387 */ /* 0x000fe80000100800 */
[----:B------:R1:W-:Y:S01]  /*4e9c0*/  LDGSTS.E [R6+0x7900], [R124.64], P2 ;  /* 0x079000007c067fae */ /* 0x0003e20009121844 */
[----:B------:R-:W-:-:S03]  /*4e9d0*/  IADD3 R7, P3, R7, R4, RZ ;  /* 0x0000000407077210 */ /* 0x000fc60007f7e0ff */
[----:B------:R1:W-:Y:S02]  /*4e9e0*/  STL [R1+0x2354], R53 ;  /* 0x0023543501007387 */ /* 0x0003e40000100800 */
[----:B------:R-:W-:Y:S02]  /*4e9f0*/  IMAD.X R54, R54, 0x1, R3, P3 ;  /* 0x0000000136367824 */ /* 0x000fe400018e0603 */
[----:B------:R1:W-:Y:S02]  /*4ea00*/  STL [R1+0x2360], R7 ;  /* 0x0023600701007387 */ /* 0x0003e40000100800 */
[----:B-1----:R-:W-:Y:S02]  /*4ea10*/  IMAD.MOV.U32 R125, RZ, RZ, R53 ;  /* 0x000000ffff7d7224 */ /* 0x002fe400078e0035 */
[----:B------:R-:W4:Y:S01]  /*4ea20*/  LDL.LU R53, [R1+0x2384] ;  /* 0x0023840001357983 */ /* 0x000f220000300800 */
[----:B------:R-:W-:-:S03]  /*4ea30*/  MOV R124, R49 ;  /* 0x00000031007c7202 */ /* 0x000fc60000000f00 */
[----:B------:R1:W-:Y:S04]  /*4ea40*/  STL [R1+0x235c], R54 ;  /* 0x00235c3601007387 */ /* 0x0003e80000100800 */
[----:B------:R-:W4:Y:S04]  /*4ea50*/  LDL.LU R49, [R1+0x238c] ;  /* 0x00238c0001317983 */ /* 0x000f280000300800 */
[----:B------:R1:W-:Y:S02]  /*4ea60*/  LDGSTS.E [R6+0x7980], [R124.64], P2 ;  /* 0x079800007c067fae */ /* 0x0003e40009121844 */
[----:B-1----:R-:W-:Y:S01]  /*4ea70*/  MOV R124, R7 ;  /* 0x00000007007c7202 */ /* 0x002fe20000000f00 */
[----:B------:R-:W-:Y:S01]  /*4ea80*/  IMAD.MOV.U32 R125, RZ, RZ, R54 ;  /* 0x000000ffff7d7224 */ /* 0x000fe200078e0036 */
[----:B------:R-:W4:Y:S04]  /*4ea90*/  LDL.LU R7, [R1+0x2398] ;  /* 0x0023980001077983 */ /* 0x000f280000300800 */
[----:B------:R-:W4:Y:S04]  /*4eaa0*/  LDL.LU R54, [R1+0x23a0] ;  /* 0x0023a00001367983 */ /* 0x000f280000300800 */
[----:B------:R1:W-:Y:S01]  /*4eab0*/  LDGSTS.E [R6+0x7a00], [R124.64], P2 ;  /* 0x07a000007c067fae */ /* 0x0003e20009121844 */
[----:B--2---:R-:W-:-:S05]  /*4eac0*/  IADD3 R56, P1, R56, R4, RZ ;  /* 0x0000000438387210 */ /* 0x004fca0007f3e0ff */
[----:B------:R-:W-:Y:S01]  /*4ead0*/  STL [R1+0x2368], R56 ;  /* 0x0023683801007387 */ /* 0x000fe20000100800 */
[----:B---3--:R-:W-:Y:S02]  /*4eae0*/  IADD3 R2, P3, R2, R4, RZ ;  /* 0x0000000402027210 */ /* 0x008fe40007f7e0ff */
[----:B----4-:R-:W-:-:S05]  /*4eaf0*/  IADD3.X R57, R57, R3, RZ, P1, !PT ;  /* 0x0000000339397210 */ /* 0x010fca0000ffe4ff */
[----:B------:R2:W-:Y:S01]  /*4eb00*/  STL [R1+0x2364], R57 ;  /* 0x0023643901007387 */ /* 0x0005e20000100800 */
[----:B-1----:R-:W-:-:S03]  /*4eb10*/  IMAD.MOV.U32 R125, RZ, RZ, R57 ;  /* 0x000000ffff7d7224 */ /* 0x002fc600078e0039 */
[----:B------:R-:W-:Y:S01]  /*4eb20*/  STL [R1+0x2370], R2 ;  /* 0x0023700201007387 */ /* 0x000fe20000100800 */
[----:B------:R-:W-:-:S03]  /*4eb30*/  IMAD.X R52, R52, 0x1, R3, P3 ;  /* 0x0000000134347824 */ /* 0x000fc600018e0603 */
[----:B--2---:R-:W2:Y:S01]  /*4eb40*/  LDL.LU R57, [R1+0x2394] ;  /* 0x0023940001397983 */ /* 0x004ea20000300800 */
[----:B------:R-:W-:-:S03]  /*4eb50*/  MOV R124, R56 ;  /* 0x00000038007c7202 */ /* 0x000fc60000000f00 */
[----:B------:R1:W-:Y:S04]  /*4eb60*/  STL [R1+0x236c], R52 ;  /* 0x00236c3401007387 */ /* 0x0003e80000100800 */
[----:B------:R-:W3:Y:S04]  /*4eb70*/  LDL.LU R56, [R1+0x239c] ;  /* 0x00239c0001387983 */ /* 0x000ee80000300800 */
[----:B------:R4:W-:Y:S02]  /*4eb80*/  LDGSTS.E [R6+0x7a80], [R124.64], P2 ;  /* 0x07a800007c067fae */ /* 0x0009e40009121844 */
[----:B----4-:R-:W-:Y:S01]  /*4eb90*/  MOV R124, R2 ;  /* 0x00000002007c7202 */ /* 0x010fe20000000f00 */
[----:B------:R-:W-:-:S02]  /*4eba0*/  IMAD.MOV.U32 R125, RZ, RZ, R52 ;  /* 0x000000ffff7d7224 */ /* 0x000fc400078e0034 */
[----:B-1----:R-:W4:Y:S04]  /*4ebb0*/  LDL.LU R52, [R1+0x23a8] ;  /* 0x0023a80001347983 */ /* 0x002f280000300800 */
[----:B------:R1:W-:Y:S04]  /*4ebc0*/  LDGSTS.E [R6+0x7b00], [R124.64], P2 ;  /* 0x07b000007c067fae */ /* 0x0003e80009121844 */
[----:B------:R-:W4:Y:S01]  /*4ebd0*/  LDL.LU R2, [R1+0x23b0] ;  /* 0x0023b00001027983 */ /* 0x000f220000300800 */
[----:B------:R-:W-:-:S04]  /*4ebe0*/  IADD3 R50, P1, R50, R4, RZ ;  /* 0x0000000432327210 */ /* 0x000fc80007f3e0ff */
[----:B-1----:R-:W-:Y:S02]  /*4ebf0*/  MOV R124, R50 ;  /* 0x00000032007c7202 */ /* 0x002fe40000000f00 */
[----:B------:R-:W-:Y:S02]  /*4ec00*/  IADD3 R58, P3, R58, R4, RZ ;  /* 0x000000043a3a7210 */ /* 0x000fe40007f7e0ff */
[----:B------:R-:W-:Y:S01]  /*4ec10*/  IADD3.X R55, R55, R3, RZ, P1, !PT ;  /* 0x0000000337377210 */ /* 0x000fe20000ffe4ff */
[----:B------:R-:W-:Y:S04]  /*4ec20*/  STL [R1+0x2378], R50 ;  /* 0x0023783201007387 */ /* 0x000fe80000100800 */
[----:B------:R-:W-:Y:S01]  /*4ec30*/  IMAD.MOV.U32 R125, RZ, RZ, R55 ;  /* 0x000000ffff7d7224 */ /* 0x000fe200078e0037 */
[----:B------:R1:W-:Y:S01]  /*4ec40*/  STL [R1+0x2374], R55 ;  /* 0x0023743701007387 */ /* 0x0003e20000100800 */
[----:B------:R-:W-:-:S03]  /*4ec50*/  IMAD.X R59, R59, 0x1, R3, P3 ;  /* 0x000000013b3b7824 */ /* 0x000fc600018e0603 */
[----:B------:R-:W-:Y:S04]  /*4ec60*/  STL [R1+0x2380], R58 ;  /* 0x0023803a01007387 */ /* 0x000fe80000100800 */
[----:B------:R1:W-:Y:S01]  /*4ec70*/  LDGSTS.E [R6+0x7b80], [R124.64], P2 ;  /* 0x07b800007c067fae */ /* 0x0003e20009121844 */
[----:B------:R-:W-:-:S03]  /*4ec80*/  IADD3 R51, P1, R51, R4, RZ ;  /* 0x0000000433337210 */ /* 0x000fc60007f3e0ff */
[----:B-1----:R-:W4:Y:S01]  /*4ec90*/  LDL.LU R55, [R1+0x23a4] ;  /* 0x0023a40001377983 */ /* 0x002f220000300800 */
[----:B------:R-:W-:-:S03]  /*4eca0*/  IADD3 R5, P3, R5, R4, RZ ;  /* 0x0000000405057210 */ /* 0x000fc60007f7e0ff */
[----:B------:R-:W-:Y:S01]  /*4ecb0*/  STL [R1+0x237c], R59 ;  /* 0x00237c3b01007387 */ /* 0x000fe20000100800 */
[----:B------:R-:W-:Y:S01]  /*4ecc0*/  MOV R124, R58 ;  /* 0x0000003a007c7202 */ /* 0x000fe20000000f00 */
[----:B------:R-:W-:Y:S02]  /*4ecd0*/  IMAD.MOV.U32 R125, RZ, RZ, R59 ;  /* 0x000000ffff7d7224 */ /* 0x000fe400078e003b */
[----:B------:R-:W4:Y:S04]  /*4ece0*/  LDL.LU R50, [R1+0x23ac] ;  /* 0x0023ac0001327983 */ /* 0x000f280000300800 */
[----:B------:R1:W-:Y:S04]  /*4ecf0*/  STL [R1+0x2388], R51 ;  /* 0x0023883301007387 */ /* 0x0003e80000100800 */
[----:B------:R1:W-:Y:S01]  /*4ed00*/  LDGSTS.E [R6+0x7c00], [R124.64], P2 ;  /* 0x07c000007c067fae */ /* 0x0003e20009121844 */
[----:B------:R-:W-:-:S02]  /*4ed10*/  IADD3.X R53, R53, R3, RZ, P1, !PT ;  /* 0x0000000335357210 */ /* 0x000fc40000ffe4ff */
[----:B-1----:R-:W-:-:S03]  /*4ed20*/  MOV R124, R51 ;  /* 0x00000033007c7202 */ /* 0x002fc60000000f00 */
[----:B------:R1:W-:Y:S01]  /*4ed30*/  STL [R1+0x2384], R53 ;  /* 0x0023843501007387 */ /* 0x0003e20000100800 */
[----:B------:R-:W-:-:S03]  /*4ed40*/  IMAD.X R49, R49, 0x1, R3, P3 ;  /* 0x0000000131317824 */ /* 0x000fc600018e0603 */
[----:B------:R-:W-:Y:S01]  /*4ed50*/  STL [R1+0x2390], R5 ;  /* 0x0023900501007387 */ /* 0x000fe20000100800 */
[----:B------:R-:W-:-:S03]  /*4ed60*/  IMAD.MOV.U32 R125, RZ, RZ, R53 ;  /* 0x000000ffff7d7224 */ /* 0x000fc600078e0035 */
[----:B------:R-:W4:Y:S04]  /*4ed70*/  LDL.LU R51, [R1+0x23b8] ;  /* 0x0023b80001337983 */ /* 0x000f280000300800 */
[----:B------:R1:W-:Y:S04]  /*4ed80*/  STL [R1+0x238c], R49 ;  /* 0x00238c3101007387 */ /* 0x0003e80000100800 */
[----:B-1----:R-:W4:Y:S04]  /*4ed90*/  LDL.LU R53, [R1+0x23b4] ;  /* 0x0023b40001357983 */ /* 0x002f280000300800 */
[----:B------:R1:W-:Y:S01]  /*4eda0*/  LDGSTS.E [R6+0x7c80], [R124.64], P2 ;  /* 0x07c800007c067fae */ /* 0x0003e20009121844 */
[----:B------:R-:W-:-:S02]  /*4edb0*/  IADD3 R7, P1, R7, R4, RZ ;  /* 0x0000000407077210 */ /* 0x000fc40007f3e0ff */
[----:B------:R-:W-:Y:S01]  /*4edc0*/  IADD3 R54, P3, R54, R4, RZ ;  /* 0x0000000436367210 */ /* 0x000fe20007f7e0ff */
[----:B-1----:R-:W-:Y:S01]  /*4edd0*/  IMAD.MOV.U32 R125, RZ, RZ, R49 ;  /* 0x000000ffff7d7224 */ /* 0x002fe200078e0031 */
[----:B------:R-:W-:Y:S01]  /*4ede0*/  MOV R124, R5 ;  /* 0x00000005007c7202 */ /* 0x000fe20000000f00 */
[----:B------:R-:W4:Y:S04]  /*4edf0*/  LDL.LU R49, [R1+0x2540] ;  /* 0x0025400001317983 */ /* 0x000f280000300800 */
[----:B------:R-:W4:Y:S04]  /*4ee00*/  LDL.LU R5, [R1+0x2548] ;  /* 0x0025480001057983 */ /* 0x000f280000300800 */
[----:B------:R1:W-:Y:S04]  /*4ee10*/  STL [R1+0x2398], R7 ;  /* 0x0023980701007387 */ /* 0x0003e80000100800 */
[----:B------:R1:W-:Y:S02]  /*4ee20*/  LDGSTS.E [R6+0x7d00], [R124.64], P2 ;  /* 0x07d000007c067fae */ /* 0x0003e40009121844 */
[----:B-1----:R-:W-:-:S02]  /*4ee30*/  MOV R124, R7 ;  /* 0x00000007007c7202 */ /* 0x002fc40000000f00 */
[----:B--2---:R-:W-:-:S05]  /*4ee40*/  IADD3.X R57, R57, R3, RZ, P1, !PT ;  /* 0x0000000339397210 */ /* 0x004fca0000ffe4ff */
[----:B------:R-:W-:Y:S01]  /*4ee50*/  STL [R1+0x2394], R57 ;  /* 0x0023943901007387 */ /* 0x000fe20000100800 */
[----:B---3--:R-:W-:-:S03]  /*4ee60*/  IMAD.X R56, R56, 0x1, R3, P3 ;  /* 0x0000000138387824 */ /* 0x008fc600018e0603 */
[----:B------:R-:W-:Y:S04]  /*4ee70*/  STL [R1+0x23a0], R54 ;  /* 0x0023a03601007387 */ /* 0x000fe80000100800 */
[----:B------:R-:W2:Y:S04]  /*4ee80*/  LDL.LU R58, [R1+0x253c] ;  /* 0x00253c00013a7983 */ /* 0x000ea80000300800 */
[----:B------:R1:W-:Y:S04]  /*4ee90*/  STL [R1+0x239c], R56 ;  /* 0x00239c3801007387 */ /* 0x0003e80000100800 */
[----:B------:R-:W3:Y:S01]  /*4eea0*/  LDL.LU R7, [R1+0x2544] ;  /* 0x0025440001077983 */ /* 0x000ee20000300800 */
[----:B------:R-:W-:Y:S01]  /*4eeb0*/  IMAD.MOV.U32 R125, RZ, RZ, R57 ;  /* 0x000000ffff7d7224 */ /* 0x000fe200078e0039 */
[----:B----4-:R-:W-:-:S04]  /*4eec0*/  IADD3 R52, P1, R52, R4, RZ ;  /* 0x0000000434347210 */ /* 0x010fc80007f3e0ff */
[----:B------:R4:W-:Y:S01]  /*4eed0*/  LDGSTS.E [R6+0x7d80], [R124.64], P2 ;  /* 0x07d800007c067fae */ /* 0x0009e20009121844 */
[----:B------:R-:W-:Y:S02]  /*4eee0*/  IADD3 R2, P3, R2, R4, RZ ;  /* 0x0000000402027210 */ /* 0x000fe40007f7e0ff */
[----:B----4-:R-:W-:Y:S01]  /*4eef0*/  MOV R124, R54 ;  /* 0x00000036007c7202 */ /* 0x010fe20000000f00 */
[----:B------:R-:W-:Y:S02]  /*4ef00*/  IMAD.MOV.U32 R125, RZ, RZ, R56 ;  /* 0x000000ffff7d7224 */ /* 0x000fe400078e0038 */
[----:B-1----:R-:W4:Y:S04]  /*4ef10*/  LDL.LU R56, [R1+0x2550] ;  /* 0x0025500001387983 */ /* 0x002f280000300800 */
[----:B------:R1:W-:Y:S04]  /*4ef20*/  LDGSTS.E [R6+0x7e00], [R124.64], P2 ;  /* 0x07e000007c067fae */ /* 0x0003e80009121844 */
[----:B------:R-:W4:Y:S01]  /*4ef30*/  LDL.LU R54, [R1+0x2558] ;  /* 0x0025580001367983 */ /* 0x000f220000300800 */
[----:B-1----:R-:W-:-:S02]  /*4ef40*/  MOV R124, R52 ;  /* 0x00000034007c7202 */ /* 0x002fc40000000f00 */
[----:B------:R-:W-:-:S05]  /*4ef50*/  IADD3.X R55, R55, R3, RZ, P1, !PT ;  /* 0x0000000337377210 */ /* 0x000fca0000ffe4ff */
[----:B------:R-:W-:Y:S02]  /*4ef60*/  IMAD.MOV.U32 R125, RZ, RZ, R55 ;  /* 0x000000ffff7d7224 */ /* 0x000fe400078e0037 */
[----:B------:R-:W-:-:S03]  /*4ef70*/  IMAD.X R50, R50, 0x1, R3, P3 ;  /* 0x0000000132327824 */ /* 0x000fc600018e0603 */
[----:B------:R1:W-:Y:S01]  /*4ef80*/  LDGSTS.E [R6+0x7e80], [R124.64], P2 ;  /* 0x07e800007c067fae */ /* 0x0003e20009121844 */
[----:B------:R-:W-:-:S03]  /*4ef90*/  ISETP.GT.AND P1, PT, R0, 0x13, PT ;  /* 0x000000130000780c */ /* 0x000fc60003f24270 */
[----:B------:R-:W-:Y:S04]  /*4efa0*/  STL [R1+0x23a8], R52 ;  /* 0x0023a83401007387 */ /* 0x000fe80000100800 */
[----:B------:R-:W-:Y:S01]  /*4efb0*/  STL [R1+0x23a4], R55 ;  /* 0x0023a43701007387 */ /* 0x000fe20000100800 */
[----:B-1----:R-:W-:Y:S01]  /*4efc0*/  MOV R124, R2 ;  /* 0x00000002007c7202 */ /* 0x002fe20000000f00 */
[----:B------:R-:W-:Y:S02]  /*4efd0*/  IMAD.MOV.U32 R125, RZ, RZ, R50 ;  /* 0x000000ffff7d7224 */ /* 0x000fe400078e0032 */
[----:B------:R1:W-:Y:S04]  /*4efe0*/  STL [R1+0x23b0], R2 ;  /* 0x0023b00201007387 */ /* 0x0003e80000100800 */
[----:B------:R1:W-:Y:S04]  /*4eff0*/  LDGSTS.E [R6+0x7f00], [R124.64], P2 ;  /* 0x07f000007c067fae */ /* 0x0003e80009121844 */
[----:B------:R-:W4:Y:S01]  /*4f000*/  LDL.LU R57, [R1+0x254c] ;  /* 0x00254c0001397983 */ /* 0x000f220000300800 */
[----:B------:R-:W-:-:S02]  /*4f010*/  IADD3 R51, P3, R51, R4, RZ ;  /* 0x0000000433337210 */ /* 0x000fc40007f7e0ff */
[----:B-1----:R-:W-:Y:S02]  /*4f020*/  SEL R2, RZ, 0x4, !P1 ;  /* 0x00000004ff027807 */ /* 0x002fe40004800000 */
[----:B------:R-:W-:Y:S01]  /*4f030*/  IADD3.X R53, R53, R3, RZ, P3, !PT ;  /* 0x0000000335357210 */ /* 0x000fe20001ffe4ff */
[----:B------:R-:W-:-:S03]  /*4f040*/  IMAD.MOV.U32 R124, RZ, RZ, R51 ;  /* 0x000000ffff7c7224 */ /* 0x000fc600078e0033 */
[----:B------:R-:W-:Y:S02]  /*4f050*/  MOV R125, R53 ;  /* 0x00000035007d7202 */ /* 0x000fe40000000f00 */
[----:B------:R-:W-:-:S03]  /*4f060*/  SEL R2, R2, RZ, !P0 ;  /* 0x000000ff02027207 */ /* 0x000fc60004000000 */
[----:B------:R1:W-:Y:S01]  /*4f070*/  LDGSTS.E [R6+0x7f80], [R124.64], P2 ;  /* 0x07f800007c067fae */ /* 0x0003e20009121844 */
[----:B------:R-:W-:-:S03]  /*4f080*/  ISETP.NE.U32.AND P1, PT, R2, RZ, PT ;  /* 0x000000ff0200720c */ /* 0x000fc60003f25070 */
[----:B------:R1:W-:Y:S04]  /*4f090*/  STL [R1+0x23ac], R50 ;  /* 0x0023ac3201007387 */ /* 0x0003e80000100800 */
[----:B------:R-:W4:Y:S01]  /*4f0a0*/  LDL.LU R55, [R1+0x2554] ;  /* 0x0025540001377983 */ /* 0x000f220000300800 */
[----:B------:R-:W-:-:S03]  /*4f0b0*/  IADD3 R49, P2, R49, R4, RZ ;  /* 0x0000000431317210 */ /* 0x000fc60007f5e0ff */
[----:B------:R-:W4:Y:S01]  /*4f0c0*/  LDL.LU R52, [R1+0x2560] ;  /* 0x0025600001347983 */ /* 0x000f220000300800 */
[----:B------:R-:W-:Y:S01]  /*4f0d0*/  IADD3 R5, P3, R5, R4, RZ ;  /* 0x0000000405057210 */ /* 0x000fe20007f7e0ff */
[----:B-1----:R-:W-:Y:S02]  /*4f0e0*/  IMAD.MOV.U32 R124, RZ, RZ, R49 ;  /* 0x000000ffff7c7224 */ /* 0x002fe400078e0031 */
[----:B------:R-:W4:Y:S04]  /*4f0f0*/  LDL.LU R50, [R1+0x2568] ;  /* 0x0025680001327983 */ /* 0x000f280000300800 */
[----:B------:R-:W-:Y:S04]  /*4f100*/  STL [R1+0x23b8], R51 ;  /* 0x0023b83301007387 */ /* 0x000fe80000100800 */
[----:B------:R1:W-:Y:S04]  /*4f110*/  STL [R1+0x23b4], R53 ;  /* 0x0023b43501007387 */ /* 0x0003e80000100800 */
[----:B-1----:R-:W4:Y:S04]  /*4f120*/  LDL.LU R53, [R1+0x255c] ;  /* 0x00255c0001357983 */ /* 0x002f280000300800 */
[----:B------:R-:W4:Y:S04]  /*4f130*/  LDL.LU R51, [R1+0x2564] ;  /* 0x0025640001337983 */ /* 0x000f280000300800 */
[----:B------:R-:W-:Y:S01]  /*4f140*/  STL [R1+0x2540], R49 ;  /* 0x0025403101007387 */ /* 0x000fe20000100800 */
[----:B--2---:R-:W-:-:S05]  /*4f150*/  IMAD.X R58, R58, 0x1, R3, P2 ;  /* 0x000000013a3a7824 */ /* 0x004fca00010e0603 */
[----:B------:R-:W-:Y:S02]  /*4f160*/  MOV R125, R58 ;  /* 0x0000003a007d7202 */ /* 0x000fe40000000f00 */
[----:B---3--:R-:W-:Y:S01]  /*4f170*/  IADD3.X R7, R7, R3, RZ, P3, !PT ;  /* 0x0000000307077210 */ /* 0x008fe20001ffe4ff */
[----:B------:R-:W-:Y:S04]  /*4f180*/  STL [R1+0x253c], R58 ;  /* 0x00253c3a01007387 */ /* 0x000fe80000100800 */
[----:B------:R-:W-:Y:S04]  /*4f190*/  STL [R1+0x2548], R5 ;  /* 0x0025480501007387 */ /* 0x000fe80000100800 */
[----:B------:R1:W-:Y:S04]  /*4f1a0*/  LDGSTS.E [R6+0x9800], [R124.64], P1 ;  /* 0x098000007c067fae */ /* 0x0003e80008921844 */
[----:B------:R2:W-:Y:S01]  /*4f1b0*/  STL [R1+0x2544], R7 ;  /* 0x0025440701007387 */ /* 0x0005e20000100800 */
[----:B-1----:R-:W-:-:S03]  /*4f1c0*/  MOV R125, R7 ;  /* 0x00000007007d7202 */ /* 0x002fc60000000f00 */
[----:B--2---:R-:W2:Y:S04]  /*4f1d0*/  LDL.LU R7, [R1+0x256c] ;  /* 0x00256c0001077983 */ /* 0x004ea80000300800 */
[----:B------:R-:W3:Y:S01]  /*4f1e0*/  LDL.LU R2, [R1+0x2570] ;  /* 0x0025700001027983 */ /* 0x000ee20000300800 */
[----:B------:R-:W-:-:S03]  /*4f1f0*/  IMAD.MOV.U32 R124, RZ, RZ, R5 ;  /* 0x000000ffff7c7224 */ /* 0x000fc600078e0005 */
[----:B------:R-:W2:Y:S04]  /*4f200*/  LDL.LU R49, [R1+0x2574] ;  /* 0x0025740001317983 */ /* 0x000ea80000300800 */
[----:B------:R-:W2:Y:S01]  /*4f210*/  LDL.LU R5, [R1+0x2578] ;  /* 0x0025780001057983 */ /* 0x000ea20000300800 */
[-C--:B----4-:R-:W-:Y:S02]  /*4f220*/  IADD3 R56, P2, R56, R4.reuse, RZ ;  /* 0x0000000438387210 */ /* 0x090fe40007f5e0ff */
[----:B------:R-:W-:Y:S01]  /*4f230*/  IADD3 R54, P3, R54, R4, RZ ;  /* 0x0000000436367210 */ /* 0x000fe20007f7e0ff */
[----:B------:R1:W-:Y:S04]  /*4f240*/  LDGSTS.E [R6+0x9880], [R124.64], P1 ;  /* 0x098800007c067fae */ /* 0x0003e80008921844 */
[----:B------:R4:W-:Y:S01]  /*4f250*/  STL [R1+0x2550], R56 ;  /* 0x0025503801007387 */ /* 0x0009e20000100800 */
[----:B-1----:R-:W-:-:S02]  /*4f260*/  IMAD.MOV.U32 R124, RZ, RZ, R56 ;  /* 0x000000ffff7c7224 */ /* 0x002fc400078e0038 */
[----:B------:R-:W-:-:S05]  /*4f270*/  IMAD.X R57, R57, 0x1, R3, P2 ;  /* 0x0000000139397824 */ /* 0x000fca00010e0603 */
[----:B------:R-:W-:Y:S01]  /*4f280*/  MOV R125, R57 ;  /* 0x00000039007d7202 */ /* 0x000fe20000000f00 */
[----:B------:R-:W-:Y:S04]  /*4f290*/  STL [R1+0x254c], R57 ;  /* 0x00254c3901007387 */ /* 0x000fe80000100800 */
[----:B------:R1:W-:Y:S04]  /*4f2a0*/  STL [R1+0x2558], R54 ;  /* 0x0025583601007387 */ /* 0x0003e80000100800 */
[----:B------:R1:W-:Y:S01]  /*4f2b0*/  LDGSTS.E [R6+0x9900], [R124.64], P1 ;  /* 0x099000007c067fae */ /* 0x0003e20008921844 */
[----:B------:R-:W-:-:S02]  /*4f2c0*/  IADD3.X R55, R55, R3, RZ, P3, !PT ;  /* 0x0000000337377210 */ /* 0x000fc40001ffe4ff */
[----:B------:R-:W-:-:S03]  /*4f2d0*/  IADD3 R52, P2, R52, R4, RZ ;  /* 0x0000000434347210 */ /* 0x000fc60007f5e0ff */
[----:B------:R4:W-:Y:S01]  /*4f2e0*/  STL [R1+0x2554], R55 ;  /* 0x0025543701007387 */ /* 0x0009e20000100800 */
[----:B-1----:R-:W-:Y:S01]  /*4f2f0*/  IMAD.MOV.U32 R124, RZ, RZ, R54 ;  /* 0x000000ffff7c7224 */ /* 0x002fe200078e0036 */
[----:B------:R-:W-:Y:S02]  /*4f300*/  MOV R125, R55 ;  /* 0x00000037007d7202 */ /* 0x000fe40000000f00 */
[----:B------:R-:W2:Y:S01]  /*4f310*/  LDL.LU R61, [R1+0x257c] ;  /* 0x00257c00013d7983 */ /* 0x000ea20000300800 */
[----:B------:R-:W-:-:S03]  /*4f320*/  IADD3 R50, P3, R50, R4, RZ ;  /* 0x0000000432327210 */ /* 0x000fc60007f7e0ff */
[----:B------:R-:W2:Y:S04]  /*4f330*/  LDL.LU R60, [R1+0x2580] ;  /* 0x00258000013c7983 */ /* 0x000ea80000300800 */
[----:B------:R-:W2:Y:S04]  /*4f340*/  LDL.LU R59, [R1+0x2584] ;  /* 0x00258400013b7983 */ /* 0x000ea80000300800 */
[----:B------:R-:W2:Y:S04]  /*4f350*/  LDL.LU R58, [R1+0x2588] ;  /* 0x00258800013a7983 */ /* 0x000ea80000300800 */
[----:B----4-:R-:W4:Y:S01]  /*4f360*/  LDL.LU R56, [R1+0x2590] ;  /* 0x0025900001387983 */ /* 0x010f220000300800 */
[----:B------:R-:W-:-:S03]  /*4f370*/  IMAD.X R53, R53, 0x1, R3, P2 ;  /* 0x0000000135357824 */ /* 0x000fc600010e0603 */
[----:B------:R-:W4:Y:S01]  /*4f380*/  LDL.LU R54, [R1+0x2598] ;  /* 0x0025980001367983 */ /* 0x000f220000300800 */
[----:B------:R-:W-:-:S03]  /*4f390*/  IADD3.X R51, R51, R3, RZ, P3, !PT ;  /* 0x0000000333337210 */ /* 0x000fc60001ffe4ff */
[----:B------:R1:W-:Y:S04]  /*4f3a0*/  LDGSTS.E [R6+0x9980], [R124.64], P1 ;  /* 0x099800007c067fae */ /* 0x0003e80008921844 */
[----:B------:R-:W-:Y:S04]  /*4f3b0*/  STL [R1+0x2560], R52 ;  /* 0x0025603401007387 */ /* 0x000fe80000100800 */
[----:B------:R1:W-:Y:S02]  /*4f3c0*/  STL [R1+0x255c], R53 ;  /* 0x00255c3501007387 */ /* 0x0003e40000100800 */
[----:B-1----:R-:W-:Y:S01]  /*4f3d0*/  IMAD.MOV.U32 R124, RZ, RZ, R52 ;  /* 0x000000ffff7c7224 */ /* 0x002fe200078e0034 */
[----:B------:R-:W-:Y:S01]  /*4f3e0*/  MOV R125, R53 ;  /* 0x00000035007d7202 */ /* 0x000fe20000000f00 */
[----:B------:R-:W-:Y:S04]  /*4f3f0*/  STL [R1+0x2568], R50 ;  /* 0x0025683201007387 */ /* 0x000fe80000100800 */
[----:B------:R-:W4:Y:S04]  /*4f400*/  LDL.LU R57, [R1+0x258c] ;  /* 0x00258c0001397983 */ /* 0x000f280000300800 */
[----:B------:R1:W-:Y:S04]  /*4f410*/  STL [R1+0x2564], R51 ;  /* 0x0025643301007387 */ /* 0x0003e80000100800 */
[----:B------:R-:W4:Y:S04]  /*4f420*/  LDL.LU R55, [R1+0x2594] ;  /* 0x0025940001377983 */ /* 0x000f280000300800 */
[----:B------:R1:W-:Y:S04]  /*4f430*/  LDGSTS.E [R6+0x9a00], [R124.64], P1 ;  /* 0x09a000007c067fae */ /* 0x0003e80008921844 */
[----:B------:R-:W4:Y:S04]  /*4f440*/  LDL.LU R53, [R1+0x259c] ;  /* 0x00259c0001357983 */ /* 0x000f280000300800 */
[----:B------:R-:W4:Y:S01]  /*4f450*/  LDL.LU R52, [R1+0x25a0] ;  /* 0x0025a00001347983 */ /* 0x000f220000300800 */
[----:B-1----:R-:W-:Y:S01]  /*4f460*/  IMAD.MOV.U32 R124, RZ, RZ, R50 ;  /* 0x000000ffff7c7224 */ /* 0x002fe200078e0032 */
[----:B------:R-:W-:-:S02]  /*4f470*/  MOV R125, R51 ;  /* 0x00000033007d7202 */ /* 0x000fc40000000f00 */
[----:B------:R-:W4:Y:S04]  /*4f480*/  LDL.LU R51, [R1+0x25a4] ;  /* 0x0025a40001337983 */ /* 0x000f280000300800 */
[----:B------:R-:W4:Y:S04]  /*4f490*/  LDL.LU R50, [R1+0x25a8] ;  /* 0x0025a80001327983 */ /* 0x000f280000300800 */
[----:B------:R1:W-:Y:S01]  /*4f4a0*/  LDGSTS.E [R6+0x9a80], [R124.64], P1 ;  /* 0x09a800007c067fae */ /* 0x0003e20008921844 */
[----:B---3--:R-:W-:-:S05]  /*4f4b0*/  IADD3 R2, P2, R2, R4, RZ ;  /* 0x0000000402027210 */ /* 0x008fca0007f5e0ff */
[----:B--2---:R-:W-:Y:S01]  /*4f4c0*/  IMAD.X R7, R7, 0x1, R3, P2 ;  /* 0x0000000107077824 */ /* 0x004fe200010e0603 */
[----:B------:R-:W-:Y:S01]  /*4f4d0*/  IADD3 R5, P3, R5, R4, RZ ;  /* 0x0000000405057210 */ /* 0x000fe20007f7e0ff */
[----:B------:R-:W-:Y:S01]  /*4f4e0*/  STL [R1+0x2570], R2 ;  /* 0x0025700201007387 */ /* 0x000fe20000100800 */
[----:B-1----:R-:W-:Y:S02]  /*4f4f0*/  IMAD.MOV.U32 R124, RZ, RZ, R2 ;  /* 0x000000ffff7c7224 */ /* 0x002fe400078e0002 */
[----:B------:R-:W-:Y:S02]  /*4f500*/  MOV R125, R7 ;  /* 0x00000007007d7202 */ /* 0x000fe40000000f00 */
[----:B------:R-:W-:Y:S01]  /*4f510*/  IADD3.X R49, R49, R3, RZ, P3, !PT ;  /* 0x0000000331317210 */ /* 0x000fe20001ffe4ff */
[----:B------:R1:W-:Y:S04]  /*4f520*/  STL [R1+0x256c], R7 ;  /* 0x00256c0701007387 */ /* 0x0003e80000100800 */
[----:B------:R-:W-:Y:S04]  /*4f530*/  STL [R1+0x2578], R5 ;  /* 0x0025780501007387 */ /* 0x000fe80000100800 */
[----:B------:R2:W-:Y:S04]  /*4f540*/  LDGSTS.E [R6+0x9b00], [R124.64], P1 ;  /* 0x09b000007c067fae */ /* 0x0005e80008921844 */
[----:B-1----:R-:W3:Y:S04]  /*4f550*/  LDL.LU R7, [R1+0x25b0] ;  /* 0x0025b00001077983 */ /* 0x002ee80000300800 */
[----:B------:R1:W-:Y:S04]  /*4f560*/  STL [R1+0x2574], R49 ;  /* 0x0025743101007387 */ /* 0x0003e80000100800 */
[----:B------:R-:W3:Y:S01]  /*4f570*/  LDL.LU R2, [R1+0x25b8] ;  /* 0x0025b80001027983 */ /* 0x000ee20000300800 */
[----:B--2---:R-:W-:-:S03]  /*4f580*/  MOV R125, R49 ;  /* 0x00000031007d7202 */ /* 0x004fc60000000f00 */
[----:B-1----:R-:W2:Y:S01]  /*4f590*/  LDL.LU R49, [R1+0x25ac] ;  /* 0x0025ac0001317983 */ /* 0x002ea20000300800 */
[----:B------:R-:W-:-:S03]  /*4f5a0*/  IMAD.MOV.U32 R124, RZ, RZ, R5 ;  /* 0x000000ffff7c7224 */ /* 0x000fc600078e0005 */
[----:B------:R-:W2:Y:S04]  /*4f5b0*/  LDL.LU R5, [R1+0x25b4] ;  /* 0x0025b40001057983 */ /* 0x000ea80000300800 */
[----:B------:R1:W-:Y:S01]  /*4f5c0*/  LDGSTS.E [R6+0x9b80], [R124.64], P1 ;  /* 0x09b800007c067fae */ /* 0x0003e20008921844 */
[----:B------:R-:W-:-:S05]  /*4f5d0*/  IADD3 R60, P2, R60, R4, RZ ;  /* 0x000000043c3c7210 */ /* 0x000fca0007f5e0ff */
[--C-:B------:R-:W-:Y:S01]  /*4f5e0*/  IMAD.X R61, R61, 0x1, R3.reuse, P2 ;  /* 0x000000013d3d7824 */ /* 0x100fe200010e0603 */
[-C--:B------:R-:W-:Y:S02]  /*4f5f0*/  IADD3 R58, P3, R58, R4.reuse, RZ ;  /* 0x000000043a3a7210 */ /* 0x080fe40007f7e0ff */
[-C--:B----4-:R-:W-:Y:S02]  /*4f600*/  IADD3 R56, P2, R56, R4.reuse, RZ ;  /* 0x0000000438387210 */ /* 0x090fe40007f5e0ff */
[----:B------:R-:W-:Y:S02]  /*4f610*/  IADD3.X R59, R59, R3, RZ, P3, !PT ;  /* 0x000000033b3b7210 */ /* 0x000fe40001ffe4ff */
[----:B------:R-:W-:Y:S01]  /*4f620*/  IADD3 R54, P3, R54, R4, RZ ;  /* 0x0000000436367210 */ /* 0x000fe20007f7e0ff */
[----:B------:R-:W-:Y:S04]  /*4f630*/  STL [R1+0x2580], R60 ;  /* 0x0025803c01007387 */ /* 0x000fe80000100800 */
[----:B------:R4:W-:Y:S04]  /*4f640*/  STL [R1+0x257c], R61 ;  /* 0x00257c3d01007387 */ /* 0x0009e80000100800 */
[----:B------:R-:W-:Y:S04]  /*4f650*/  STL [R1+0x2588], R58 ;  /* 0x0025883a01007387 */ /* 0x000fe80000100800 */
[----:B------:R-:W-:Y:S01]  /*4f660*/  STL [R1+0x2584], R59 ;  /* 0x0025843b01007387 */ /* 0x000fe20000100800 */
[----:B------:R-:W-:-:S03]  /*4f670*/  IMAD.X R57, R57, 0x1, R3, P2 ;  /* 0x0000000139397824 */ /* 0x000fc600010e0603 */
[----:B------:R-:W-:Y:S01]  /*4f680*/  STL [R1+0x2590], R56 ;  /* 0x0025903801007387 */ /* 0x000fe20000100800 */
[----:B------:R-:W-:-:S03]  /*4f690*/  IADD3.X R55, R55, R3, RZ, P3, !PT ;  /* 0x0000000337377210 */ /* 0x000fc60001ffe4ff */
[----:B------:R-:W-:Y:S04]  /*4f6a0*/  STL [R1+0x258c], R57 ;  /* 0x00258c3901007387 */ /* 0x000fe80000100800 */
[----:B------:R-:W-:Y:S01]  /*4f6b0*/  STL [R1+0x2598], R54 ;  /* 0x0025983601007387 */ /* 0x000fe20000100800 */
[----:B------:R-:W-:-:S03]  /*4f6c0*/  IADD3 R52, P2, R52, R4, RZ ;  /* 0x0000000434347210 */ /* 0x000fc60007f5e0ff */
[----:B------:R-:W-:Y:S02]  /*4f6d0*/  STL [R1+0x2594], R55 ;  /* 0x0025943701007387 */ /* 0x000fe40000100800 */
[----:B------:R-:W-:Y:S01]  /*4f6e0*/  IMAD.X R53, R53, 0x1, R3, P2 ;  /* 0x0000000135357824 */ /* 0x000fe200010e0603 */
[----:B------:R-:W-:Y:S01]  /*4f6f0*/  IADD3 R50, P3, R50, R4, RZ ;  /* 0x0000000432327210 */ /* 0x000fe20007f7e0ff */
[----:B------:R-:W-:Y:S03]  /*4f700*/  STL [R1+0x25a0], R52 ;  /* 0x0025a03401007387 */ /* 0x000fe60000100800 */
[----:B------:R-:W-:Y:S01]  /*4f710*/  IADD3.X R51, R51, R3, RZ, P3, !PT ;  /* 0x0000000333337210 */ /* 0x000fe20001ffe4ff */
[----:B------:R-:W-:Y:S01]  /*4f720*/  STL [R1+0x259c], R53 ;  /* 0x00259c3501007387 */ /* 0x000fe20000100800 */
[----:B-1----:R-:W-:Y:S01]  /*4f730*/  IMAD.MOV.U32 R124, RZ, RZ, R60 ;  /* 0x000000ffff7c7224 */ /* 0x002fe200078e003c */
[----:B------:R-:W-:-:S02]  /*4f740*/  MOV R125, R61 ;  /* 0x0000003d007d7202 */ /* 0x000fc40000000f00 */
[----:B------:R-:W-:Y:S04]  /*4f750*/  STL [R1+0x25a8], R50 ;  /* 0x0025a83201007387 */ /* 0x000fe80000100800 */
[----:B------:R1:W-:Y:S04]  /*4f760*/  STL [R1+0x25a4], R51 ;  /* 0x0025a43301007387 */ /* 0x0003e80000100800 */
[----:B----4-:R-:W4:Y:S04]  /*4f770*/  LDL.LU.64 R60, [R1+0x19f0] ;  /* 0x0019f000013c7983 */ /* 0x010f280000300a00 */
[----:B------:R1:W-:Y:S01]  /*4f780*/  LDGSTS.E [R6+0x9c00], [R124.64], P1 ;  /* 0x09c000007c067fae */ /* 0x0003e20008921844 */
[----:B---3--:R-:W-:-:S05]  /*4f790*/  IADD3 R7, P2, R7, R4, RZ ;  /* 0x0000000407077210 */ /* 0x008fca0007f5e0ff */
[----:B------:R-:W-:Y:S01]  /*4f7a0*/  STL [R1+0x25b0], R7 ;  /* 0x0025b00701007387 */ /* 0x000fe20000100800 */
[----:B------:R-:W-:Y:S01]  /*4f7b0*/  IADD3 R2, P3, R2, R4, RZ ;  /* 0x0000000402027210 */ /* 0x000fe20007f7e0ff */
[----:B--2---:R-:W-:-:S03]  /*4f7c0*/  IMAD.X R49, R49, 0x1, R3, P2 ;  /* 0x0000000131317824 */ /* 0x004fc600010e0603 */
[----:B------:R-:W-:Y:S02]  /*4f7d0*/  IADD3.X R5, R5, R3, RZ, P3, !PT ;  /* 0x0000000305057210 */ /* 0x000fe40001ffe4ff */
[----:B------:R-:W-:Y:S04]  /*4f7e0*/  STL [R1+0x25ac], R49 ;  /* 0x0025ac3101007387 */ /* 0x000fe80000100800 */
[----:B------:R-:W-:Y:S04]  /*4f7f0*/  STL [R1+0x25b8], R2 ;  /* 0x0025b80201007387 */ /* 0x000fe80000100800 */
[----:B------:R-:W2:Y:S04]  /*4f800*/  LDL.LU.64 R64, [R1+0x19e8] ;  /* 0x0019e80001407983 */ /* 0x000ea80000300a00 */
[----:B------:R3:W-:Y:S04]  /*4f810*/  STL [R1+0x25b4], R5 ;  /* 0x0025b40501007387 */ /* 0x0007e80000100800 */
[----:B------:R-:W2:Y:S04]  /*4f820*/  LDL.LU.64 R62, [R1+0x19e0] ;  /* 0x0019e000013e7983 */ /* 0x000ea80000300a00 */
[----:B------:R-:W2:Y:S01]  /*4f830*/  LDL.LU.64 R66, [R1+0x19d8] ;  /* 0x0019d80001427983 */ /* 0x000ea20000300a00 */
[----:B-1----:R-:W-:Y:S01]  /*4f840*/  IMAD.MOV.U32 R124, RZ, RZ, R58 ;  /* 0x000000ffff7c7224 */ /* 0x002fe200078e003a */
[----:B------:R-:W-:-:S05]  /*4f850*/  MOV R125, R59 ;  /* 0x0000003b007d7202 */ /* 0x000fca0000000f00 */
[----:B------:R1:W-:Y:S02]  /*4f860*/  LDGSTS.E [R6+0x9c80], [R124.64], P1 ;  /* 0x09c800007c067fae */ /* 0x0003e40008921844 */
        /* <DEDUP_REMOVED lines=10> */
[----:B------:R-:W-:Y:S02]  /*4f910*/  MOV R125, R51 ;  /* 0x00000033007d7202 */ /* 0x000fe40000000f00 */
[----:B------:R-:W2:Y:S04]  /*4f920*/  LDL.LU.64 R50, [R1+0x19d0] ;  /* 0x0019d00001327983 */ /* 0x000ea80000300a00 */
[----:B------:R1:W-:Y:S04]  /*4f930*/  LDGSTS.E [R6+0x9e80], [R124.64], P1 ;  /* 0x09e800007c067fae */ /* 0x0003e80008921844 */
[----:B------:R-:W2:Y:S04]  /*4f940*/  LDL.LU.64 R52, [R1+0x19c8] ;  /* 0x0019c80001347983 */ /* 0x000ea80000300a00 */
[----:B------:R-:W2:Y:S01]  /*4f950*/  LDL.LU.64 R68, [R1+0x19c0] ;  /* 0x0019c00001447983 */ /* 0x000ea20000300a00 */
[----:B-1----:R-:W-:Y:S01]  /*4f960*/  IMAD.MOV.U32 R124, RZ, RZ, R7 ;  /* 0x000000ffff7c7224 */ /* 0x002fe200078e0007 */
[----:B------:R-:W-:-:S02]  /*4f970*/  MOV R125, R49 ;  /* 0x00000031007d7202 */ /* 0x000fc40000000f00 */
[----:B------:R-:W2:Y:S04]  /*4f980*/  LDL.LU.64 R54, [R1+0x19b8] ;  /* 0x0019b80001367983 */ /* 0x000ea80000300a00 */
[----:B------:R1:W-:Y:S01]  /*4f990*/  LDGSTS.E [R6+0x9f00], [R124.64], P1 ;  /* 0x09f000007c067fae */ /* 0x0003e20008921844 */
[C---:B------:R-:W-:Y:S02]  /*4f9a0*/  ISETP.GT.AND P2, PT, R0.reuse, 0x1b, PT ;  /* 0x0000001b0000780c */ /* 0x040fe40003f44270 */
[----:B------:R-:W-:Y:S01]  /*4f9b0*/  ISETP.GT.AND P3, PT, R0, 0x1f, PT ;  /* 0x0000001f0000780c */ /* 0x000fe20003f64270 */
[----:B------:R-:W2:Y:S04]  /*4f9c0*/  LDL.LU.64 R56, [R1+0x19b0] ;  /* 0x0019b00001387983 */ /* 0x000ea80000300a00 */
[----:B------:R-:W2:Y:S01]  /*4f9d0*/  LDL.LU.64 R58, [R1+0x19a8] ;  /* 0x0019a800013a7983 */ /* 0x000ea20000300a00 */
[----:B-1----:R-:W-:-:S03]  /*4f9e0*/  MOV R125, R5 ;  /* 0x00000005007d7202 */ /* 0x002fc60000000f00 */
[----:B---3--:R-:W1:Y:S01]  /*4f9f0*/  S2R R5, SR_TID.X ;  /* 0x0000000000057919 */ /* 0x008e620000002100 */
[----:B------:R-:W-:-:S05]  /*4fa00*/  IMAD.MOV.U32 R124, RZ, RZ, R2 ;  /* 0x000000ffff7c7224 */ /* 0x000fca00078e0002 */
[----:B------:R2:W-:Y:S01]  /*4fa10*/  LDGSTS.E [R6+0x9f80], [R124.64], P1 ;  /* 0x09f800007c067fae */ /* 0x0005e20008921844 */
[----:B------:R-:W-:Y:S02]  /*4fa20*/  ISETP.GT.AND P1, PT, R0, 0x17, PT ;  /* 0x000000170000780c */ /* 0x000fe40003f24270 */
[----:B-1----:R-:W-:-:S04]  /*4fa30*/  LOP3.LUT R2, R5, 0x1f, RZ, 0xc0, !PT ;  /* 0x0000001f05027812 */ /* 0x002fc800078ec0ff */
[----:B------:R-:W-:Y:S02]  /*4fa40*/  ISETP.GE.AND P4, PT, R2, R0, PT ;  /* 0x000000000200720c */ /* 0x000fe40003f86270 */
[----:B------:R-:W-:Y:S02]  /*4fa50*/  SEL R2, RZ, 0x4, !P1 ;  /* 0x00000004ff027807 */ /* 0x000fe40004800000 */
[----:B------:R-:W-:Y:S02]  /*4fa60*/  SEL R0, RZ, 0x4, !P2 ;  /* 0x00000004ff007807 */ /* 0x000fe40005000000 */
[----:B------:R-:W-:Y:S02]  /*4fa70*/  SEL R2, R2, RZ, !P0 ;  /* 0x000000ff02027207 */ /* 0x000fe40004000000 */
[----:B------:R-:W-:Y:S02]  /*4fa80*/  SEL R0, R0, RZ, !P0 ;  /* 0x000000ff00007207 */ /* 0x000fe40004000000 */
[----:B------:R-:W-:-:S02]  /*4fa90*/  ISETP.NE.U32.AND P2, PT, R2, RZ, PT ;  /* 0x000000ff0200720c */ /* 0x000fc40003f45070 */
[----:B------:R-:W-:Y:S02]  /*4faa0*/  SEL R2, RZ, 0x4, !P3 ;  /* 0x00000004ff027807 */ /* 0x000fe40005800000 */
[----:B------:R-:W-:Y:S02]  /*4fab0*/  ISETP.NE.U32.AND P1, PT, R0, RZ, PT ;  /* 0x000000ff0000720c */ /* 0x000fe40003f25070 */
[----:B------:R-:W-:Y:S02]  /*4fac0*/  SEL R2, R2, RZ, !P0 ;  /* 0x000000ff02027207 */ /* 0x000fe40004000000 */
[----:B------:R-:W-:Y:S02]  /*4fad0*/  SEL R0, RZ, 0x4, P4 ;  /* 0x00000004ff007807 */ /* 0x000fe40002000000 */
[----:B------:R-:W-:Y:S02]  /*4fae0*/  ISETP.NE.U32.AND P3, PT, R2, RZ, PT ;  /* 0x000000ff0200720c */ /* 0x000fe40003f65070 */
[----:B------:R-:W-:-:S02]  /*4faf0*/  SEL R0, R0, RZ, !P0 ;  /* 0x000000ff00007207 */ /* 0x000fc40004000000 */
[----:B----4-:R-:W-:Y:S02]  /*4fb00*/  IADD3 R2, P4, R60, R4, RZ ;  /* 0x000000043c027210 */ /* 0x010fe40007f9e0ff */
[----:B------:R-:W-:-:S03]  /*4fb10*/  ISETP.NE.U32.AND P0, PT, R0, RZ, PT ;  /* 0x000000ff0000720c */ /* 0x000fc60003f05070 */
[----:B------:R-:W-:Y:S02]  /*4fb20*/  IMAD.X R0, R61, 0x1, R3, P4 ;  /* 0x000000013d007824 */ /* 0x000fe400020e0603 */
[----:B------:R-:W3:Y:S01]  /*4fb30*/  LDL.LU.64 R60, [R1+0x19a0] ;  /* 0x0019a000013c7983 */ /* 0x000ee20000300a00 */
[----:B--2---:R-:W-:-:S04]  /*4fb40*/  IADD3 R124, P4, R64, R4, RZ ;  /* 0x00000004407c7210 */ /* 0x004fc80007f9e0ff */
[----:B------:R-:W-:Y:S02]  /*4fb50*/  IADD3.X R7, R65, R3, RZ, P4, !PT ;  /* 0x0000000341077210 */ /* 0x000fe400027fe4ff */
[----:B------:R-:W2:Y:S01]  /*4fb60*/  LDL.LU.64 R64, [R1+0x1998] ;  /* 0x0019980001407983 */ /* 0x000ea20000300a00 */
[----:B------:R-:W-:-:S05]  /*4fb70*/  IADD3 R126, P4, R62, R4, RZ ;  /* 0x000000043e7e7210 */ /* 0x000fca0007f9e0ff */
[----:B------:R-:W-:Y:S02]  /*4fb80*/  IMAD.X R125, R63, 0x1, R3, P4 ;  /* 0x000000013f7d7824 */ /* 0x000fe400020e0603 */
[----:B------:R-:W4:Y:S01]  /*4fb90*/  LDL.LU.64 R62, [R1+0x1990] ;  /* 0x00199000013e7983 */ /* 0x000f220000300a00 */
[----:B------:R-:W-:-:S04]  /*4fba0*/  IADD3 R128, P4, R66, R4, RZ ;  /* 0x0000000442807210 */ /* 0x000fc80007f9e0ff */
[----:B------:R-:W-:Y:S02]  /*4fbb0*/  IADD3.X R127, R67, R3, RZ, P4, !PT ;  /* 0x00000003437f7210 */ /* 0x000fe400027fe4ff */
[----:B------:R-:W4:Y:S04]  /*4fbc0*/  LDL.LU.64 R66, [R1+0x1988] ;  /* 0x0019880001427983 */ /* 0x000f280000300a00 */
[----:B------:R-:W4:Y:S01]  /*4fbd0*/  LDL.LU.64 R72, [R1+0x1980] ;  /* 0x0019800001487983 */ /* 0x000f220000300a00 */
[----:B------:R-:W-:-:S05]  /*4fbe0*/  IADD3 R130, P4, R50, R4, RZ ;  /* 0x0000000432827210 */ /* 0x000fca0007f9e0ff */
[----:B------:R-:W-:Y:S02]  /*4fbf0*/  IMAD.X R129, R51, 0x1, R3, P4 ;  /* 0x0000000133817824 */ /* 0x000fe400020e0603 */
[----:B------:R-:W4:Y:S01]  /*4fc00*/  LDL.LU.64 R50, [R1+0x1978] ;  /* 0x0019780001327983 */ /* 0x000f220000300a00 */
[----:B------:R-:W-:-:S04]  /*4fc10*/  IADD3 R132, P4, R52, R4, RZ ;  /* 0x0000000434847210 */ /* 0x000fc80007f9e0ff */
[----:B------:R-:W-:Y:S02]  /*4fc20*/  IADD3.X R131, R53, R3, RZ, P4, !PT ;  /* 0x0000000335837210 */ /* 0x000fe400027fe4ff */
[----:B------:R-:W4:Y:S01]  /*4fc30*/  LDL.LU.64 R52, [R1+0x17f0] ;  /* 0x0017f00001347983 */ /* 0x000f220000300a00 */
[----:B------:R-:W-:-:S03]  /*4fc40*/  IADD3 R134, P4, R68, R4, RZ ;  /* 0x0000000444867210 */ /* 0x000fc60007f9e0ff */
[----:B------:R-:W4:Y:S02]  /*4fc50*/  LDL.LU.64 R70, [R1+0x17e8] ;  /* 0x0017e80001467983 */ /* 0x000f240000300a00 */
        /* <DEDUP_REMOVED lines=8> */
[----:B------:R-:W4:Y:S01]  /*4fce0*/  LDL.LU.64 R68, [R1+0x17d0] ;  /* 0x0017d00001447983 */ /* 0x000f220000300a00 */
[----:B------:R-:W-:-:S03]  /*4fcf0*/  IADD3.X R139, R59, R3, RZ, P4, !PT ;  /* 0x000000033b8b7210 */ /* 0x000fc600027fe4ff */
[----:B------:R-:W4:Y:S01]  /*4fd00*/  LDL.LU.64 R58, [R1+0x17c8] ;  /* 0x0017c800013a7983 */ /* 0x000f220000300a00 */
[----:B---3--:R-:W-:-:S05]  /*4fd10*/  IADD3 R142, P4, R60, R4, RZ ;  /* 0x000000043c8e7210 */ /* 0x008fca0007f9e0ff */
[----:B------:R-:W-:Y:S02]  /*4fd20*/  IMAD.X R141, R61, 0x1, R3, P4 ;  /* 0x000000013d8d7824 */ /* 0x000fe400020e0603 */
[----:B------:R-:W3:Y:S01]  /*4fd30*/  LDL.LU.64 R60, [R1+0x17c0] ;  /* 0x0017c000013c7983 */ /* 0x000ee20000300a00 */
[----:B--2---:R-:W-:-:S04]  /*4fd40*/  IADD3 R144, P4, R64, R4, RZ ;  /* 0x0000000440907210 */ /* 0x004fc80007f9e0ff */
[----:B------:R-:W-:Y:S02]  /*4fd50*/  IADD3.X R143, R65, R3, RZ, P4, !PT ;  /* 0x00000003418f7210 */ /* 0x000fe400027fe4ff */
[----:B------:R-:W2:Y:S01]  /*4fd60*/  LDL.LU.64 R64, [R1+0x17b8] ;  /* 0x0017b80001407983 */ /* 0x000ea20000300a00 */
[----:B----4-:R-:W-:-:S05]  /*4fd70*/  IADD3 R146, P4, R62, R4, RZ ;  /* 0x000000043e927210 */ /* 0x010fca0007f9e0ff */
[----:B------:R-:W-:Y:S02]  /*4fd80*/  IMAD.X R145, R63, 0x1, R3, P4 ;  /* 0x000000013f917824 */ /* 0x000fe400020e0603 */
[----:B------:R-:W4:Y:S01]  /*4fd90*/  LDL.LU.64 R62, [R1+0x17b0] ;  /* 0x0017b000013e7983 */ /* 0x000f220000300a00 */
[----:B------:R-:W-:-:S04]  /*4fda0*/  IADD3 R148, P4, R66, R4, RZ ;  /* 0x0000000442947210 */ /* 0x000fc80007f9e0ff */
[----:B------:R-:W-:Y:S02]  /*4fdb0*/  IADD3.X R147, R67, R3, RZ, P4, !PT ;  /* 0x0000000343937210 */ /* 0x000fe400027fe4ff */
[----:B------:R-:W4:Y:S01]  /*4fdc0*/  LDL.LU.64 R66, [R1+0x17a8] ;  /* 0x0017a80001427983 */ /* 0x000f220000300a00 */
[----:B------:R-:W-:-:S05]  /*4fdd0*/  IADD3 R150, P4, R72, R4, RZ ;  /* 0x0000000448967210 */ /* 0x000fca0007f9e0ff */
[----:B------:R-:W-:Y:S01]  /*4fde0*/  IMAD.X R149, R73, 0x1, R3, P4 ;  /* 0x0000000149957824 */ /* 0x000fe200020e0603 */
[----:B------:R-:W-:-:S04]  /*4fdf0*/  IADD3 R152, P4, R50, R4, RZ ;  /* 0x0000000432987210 */ /* 0x000fc80007f9e0ff */
[----:B------:R-:W-:Y:S02]  /*4fe00*/  IADD3.X R151, R51, R3, RZ, P4, !PT ;  /* 0x0000000333977210 */ /* 0x000fe400027fe4ff */
[----:B------:R-:W4:Y:S01]  /*4fe10*/  LDL.LU.64 R50, [R1+0x17a0] ;  /* 0x0017a00001327983 */ /* 0x000f220000300a00 */
[----:B------:R-:W-:-:S05]  /*4fe20*/  IADD3 R154, P4, R52, R4, RZ ;  /* 0x00000004349a7210 */ /* 0x000fca0007f9e0ff */
[----:B------:R-:W-:Y:S01]  /*4fe30*/  IMAD.X R153, R53, 0x1, R3, P4 ;  /* 0x0000000135997824 */ /* 0x000fe200020e0603 */
[-C--:B------:R-:W-:Y:S01]  /*4fe40*/  IADD3 R220, P4, R70, R4.reuse, RZ ;  /* 0x0000000446dc7210 */ /* 0x080fe20007f9e0ff */
[----:B------:R-:W4:Y:S03]  /*4fe50*/  LDL.LU.64 R52, [R1+0x1798] ;  /* 0x0017980001347983 */ /* 0x000f260000300a00 */
[----:B------:R-:W-:Y:S02]  /*4fe60*/  IADD3.X R155, R71, R3, RZ, P4, !PT ;  /* 0x00000003479b7210 */ /* 0x000fe400027fe4ff */
[----:B------:R-:W-:-:S05]  /*4fe70*/  IADD3 R222, P4, R54, R4, RZ ;  /* 0x0000000436de7210 */ /* 0x000fca0007f9e0ff */
[----:B------:R-:W-:Y:S02]  /*4fe80*/  IMAD.X R221, R55, 0x1, R3, P4 ;  /* 0x0000000137dd7824 */ /* 0x000fe400020e0603 */
[----:B------:R-:W4:Y:S01]  /*4fe90*/  LDL.LU.64 R54, [R1+0x1790] ;  /* 0x0017900001367983 */ /* 0x000f220000300a00 */
[----:B------:R-:W-:-:S04]  /*4fea0*/  IADD3 R224, P4, R56, R4, RZ ;  /* 0x0000000438e07210 */ /* 0x000fc80007f9e0ff */
[----:B------:R-:W-:Y:S02]  /*4feb0*/  IADD3.X R223, R57, R3, RZ, P4, !PT ;  /* 0x0000000339df7210 */ /* 0x000fe400027fe4ff */
[-C--:B------:R-:W-:Y:S01]  /*4fec0*/  IADD3 R226, P4, R68, R4.reuse, RZ ;  /* 0x0000000444e27210 */ /* 0x080fe20007f9e0ff */
[----:B------:R-:W4:Y:S04]  /*4fed0*/  LDL.LU.64 R56, [R1+0x1788] ;  /* 0x0017880001387983 */ /* 0x000f280000300a00 */
[----:B------:R-:W-:Y:S01]  /*4fee0*/  IMAD.X R225, R69, 0x1, R3, P4 ;  /* 0x0000000145e17824 */ /* 0x000fe200020e0603 */
[----:B------:R-:W-:-:S04]  /*4fef0*/  IADD3 R228, P4, R58, R4, RZ ;  /* 0x000000043ae47210 */ /* 0x000fc80007f9e0ff */
[----:B------:R-:W-:Y:S02]  /*4ff00*/  IADD3.X R227, R59, R3, RZ, P4, !PT ;  /* 0x000000033be37210 */ /* 0x000fe400027fe4ff */
[----:B------:R-:W4:Y:S01]  /*4ff10*/  LDL.LU.64 R58, [R1+0x1780] ;  /* 0x00178000013a7983 */ /* 0x000f220000300a00 */
[----:B---3--:R-:W-:-:S05]  /*4ff20*/  IADD3 R230, P4, R60, R4, RZ ;  /* 0x000000043ce67210 */ /* 0x008fca0007f9e0ff */
[----:B------:R-:W-:Y:S02]  /*4ff30*/  IMAD.X R229, R61, 0x1, R3, P4 ;  /* 0x000000013de57824 */ /* 0x000fe400020e0603 */
[----:B------:R-:W3:Y:S01]  /*4ff40*/  LDL.LU.64 R60, [R1+0x1778] ;  /* 0x00177800013c7983 */ /* 0x000ee20000300a00 */
[----:B--2---:R-:W-:-:S04]  /*4ff50*/  IADD3 R232, P4, R64, R4, RZ ;  /* 0x0000000440e87210 */ /* 0x004fc80007f9e0ff */
[----:B------:R-:W-:Y:S02]  /*4ff60*/  IADD3.X R231, R65, R3, RZ, P4, !PT ;  /* 0x0000000341e77210 */ /* 0x000fe400027fe4ff */
[----:B----4-:R-:W-:-:S05]  /*4ff70*/  IADD3 R234, P4, R62, R4, RZ ;  /* 0x000000043eea7210 */ /* 0x010fca0007f9e0ff */
[----:B------:R-:W-:Y:S02]  /*4ff80*/  IMAD.X R233, R63, 0x1, R3, P4 ;  /* 0x000000013fe97824 */ /* 0x000fe400020e0603 */
[----:B------:R-:W2:Y:S01]  /*4ff90*/  LDL.LU.64 R62, [R1+0x15f0] ;  /* 0x0015f000013e7983 */ /* 0x000ea20000300a00 */
[----:B------:R-:W-:-:S03]  /*4ffa0*/  IADD3 R92, P4, R66, R4, RZ ;  /* 0x00000004425c7210 */ /* 0x000fc60007f9e0ff */
[----:B------:R-:W4:Y:S01]  /*4ffb0*/  LDL.LU.64 R64, [R1+0x15e8] ;  /* 0x0015e80001407983 */ /* 0x000f220000300a00 */
[----:B------:R-:W-:-:S03]  /*4ffc0*/  IADD3.X R235, R67, R3, RZ, P4, !PT ;  /* 0x0000000343eb7210 */ /* 0x000fc600027fe4ff */
        /* <DEDUP_REMOVED lines=24> */
[----:B---3--:R-:W-:-:S04]  /*50150*/  IADD3 R58, P4, R60, R4, RZ ;  /* 0x000000043c3a7210 */ /* 0x008fc80007f9e0ff */
[----:B------:R-:W-:Y:S01]  /*50160*/  IADD3.X R57, R61, R3, RZ, P4, !PT ;  /* 0x000000033d397210 */ /* 0x000fe200027fe4ff */
        /* <DEDUP_REMOVED lines=23> */
[----:B--2---:R-:W-:-:S05]  /*502e0*/  IADD3 R60, P4, R62, R4, RZ ;  /* 0x000000043e3c7210 */ /* 0x004fca0007f9e0ff */
[----:B------:R-:W-:Y:S01]  /*502f0*/  IMAD.X R59, R63, 0x1, R3, P4 ;  /* 0x000000013f3b7824 */ /* 0x000fe200020e0603 */
[----:B----4-:R-:W-:-:S04]  /*50300*/  IADD3 R62, P4, R64, R4, RZ ;  /* 0x00000004403e7210 */ /* 0x010fc80007f9e0ff */
        /* <DEDUP_REMOVED lines=27> */
[----:B------:R-:W-:Y:S01]  /*504c0*/  IADD3 R5, P4, R88, R4, RZ ;  /* 0x0000000458057210 */ /* 0x000fe20007f9e0ff */
[----:B------:R-:W-:-:S03]  /*504d0*/  IMAD.MOV.U32 R88, RZ, RZ, R2 ;  /* 0x000000ffff587224 */ /* 0x000fc600078e0002 */
[----:B------:R-:W-:Y:S02]  /*504e0*/  IADD3.X R4, R89, R3, RZ, P4, !PT ;  /* 0x0000000359047210 */ /* 0x000fe400027fe4ff */
        /* <DEDUP_REMOVED lines=11> */
[----:B------:R1:W-:Y:S04]  /*505a0*/  STL.64 [R1+0x19f0], R88 ;  /* 0x0019f05801007387 */ /* 0x0003e80000100a00 */
[----:B------:R2:W-:Y:S04]  /*505b0*/  STL.64 [R1+0x19e8], R90 ;  /* 0x0019e85a01007387 */ /* 0x0005e80000100a00 */
[----:B------:R3:W-:Y:S04]  /*505c0*/  STL.64 [R1+0x19e0], R92 ;  /* 0x0019e05c01007387 */ /* 0x0007e80000100a00 */
[----:B------:R2:W-:Y:S04]  /*505d0*/  STL.64 [R1+0x19d8], R94 ;  /* 0x0019d85e01007387 */ /* 0x0005e80000100a00 */
[----:B------:R1:W-:Y:S04]  /*505e0*/  STL.64 [R1+0x19d0], R96 ;  /* 0x0019d06001007387 */ /* 0x0003e80000100a00 */
[----:B------:R1:W-:Y:S04]  /*505f0*/  STL.64 [R1+0x19c8], R98 ;  /* 0x0019c86201007387 */ /* 0x0003e80000100a00 */
[----:B------:R1:W-:Y:S04]  /*50600*/  STL.64 [R1+0x19c0], R100 ;  /* 0x0019c06401007387 */ /* 0x0003e80000100a00 */
[----:B------:R1:W-:Y:S01]  /*50610*/  STL.64 [R1+0x19b8], R102 ;  /* 0x0019b86601007387 */ /* 0x0003e20000100a00 */
[----:B------:R-:W-:-:S03]  /*50620*/  MOV R120, R154 ;  /* 0x0000009a00787202 */ /* 0x000fc60000000f00 */
[----:B------:R1:W-:Y:S01]  /*50630*/  STL.64 [R1+0x19b0], R104 ;  /* 0x0019b06801007387 */ /* 0x0003e20000100a00 */
[----:B------:R-:W-:-:S03]  /*50640*/  IMAD.MOV.U32 R121, RZ, RZ, R153 ;  /* 0x000000ffff797224 */ /* 0x000fc600078e0099 */
[----:B------:R1:W-:Y:S01]  /*50650*/  STL.64 [R1+0x19a8], R106 ;  /* 0x0019a86a01007387 */ /* 0x0003e20000100a00 */
        /* <DEDUP_REMOVED lines=20> */
[----:B------:R1:W-:Y:S04]  /*507a0*/  STL.64 [R1+0x17f0], R120 ;  /* 0x0017f07801007387 */ /* 0x0003e80000100a00 */
[----:B------:R1:W-:Y:S01]  /*507b0*/  STL.64 [R1+0x17e8], R122 ;  /* 0x0017e87a01007387 */ /* 0x0003e20000100a00 */
[----:B------:R-:W-:-:S03]  /*507c0*/  MOV R248, R234 ;  /* 0x000000ea00f87202 */ /* 0x000fc60000000f00 */
[----:B------:R1:W-:Y:S01]  /*507d0*/  STL.64 [R1+0x17e0], R236 ;  /* 0x0017e0ec01007387 */ /* 0x0003e20000100a00 */
[----:B------:R-:W-:-:S03]  /*507e0*/  IMAD.MOV.U32 R249, RZ, RZ, R233 ;  /* 0x000000fffff97224 */ /* 0x000fc600078e00e9 */
[----:B------:R1:W-:Y:S01]  /*507f0*/  STL.64 [R1+0x17d8], R238 ;  /* 0x0017d8ee01007387 */ /* 0x0003e20000100a00 */
[----:B------:R-:W-:-:S03]  /*50800*/  IMAD.MOV.U32 R229, RZ, RZ, R49 ;  /* 0x000000ffffe57224 */ /* 0x000fc600078e0031 */
[----:B------:R1:W-:Y:S01]  /*50810*/  STL.64 [R1+0x17d0], R240 ;  /* 0x0017d0f001007387 */ /* 0x0003e20000100a00 */
[----:B------:R-:W-:-:S03]  /*50820*/  MOV R232, R7 ;  /* 0x0000000700e87202 */ /* 0x000fc60000000f00 */
[----:B------:R1:W-:Y:S01]  /*50830*/  STL.64 [R1+0x17c8], R242 ;  /* 0x0017c8f201007387 */ /* 0x0003e20000100a00 */
[----:B------:R-:W-:Y:S01]  /*50840*/  IMAD.MOV.U32 R233, RZ, RZ, R235 ;  /* 0x000000ffffe97224 */ /* 0x000fe200078e00eb */
[----:B------:R-:W-:Y:S02]  /*50850*/  MOV R228, R50 ;  /* 0x0000003200e47202 */ /* 0x000fe40000000f00 */
[----:B------:R1:W-:Y:S01]  /*50860*/  STL.64 [R1+0x17c0], R244 ;  /* 0x0017c0f401007387 */ /* 0x0003e20000100a00 */
[----:B------:R-:W-:-:S03]  /*50870*/  IMAD.MOV.U32 R227, RZ, RZ, R51 ;  /* 0x000000ffffe37224 */ /* 0x000fc600078e0033 */
[----:B------:R1:W-:Y:S01]  /*50880*/  STL.64 [R1+0x17b8], R246 ;  /* 0x0017b8f601007387 */ /* 0x0003e20000100a00 */
[----:B------:R-:W-:-:S03]  /*50890*/  MOV R230, R0 ;  /* 0x0000000000e67202 */ /* 0x000fc60000000f00 */
[----:B------:R1:W5:Y:S01]  /*508a0*/  LDL.LU R49, [R1+0x2e18] ;  /* 0x002e180001317983 */ /* 0x0003620000300800 */
[----:B------:R-:W-:Y:S01]  /*508b0*/  IMAD.MOV.U32 R231, RZ, RZ, R2 ;  /* 0x000000ffffe77224 */ /* 0x000fe200078e0002 */
[----:B------:R-:W-:Y:S02]  /*508c0*/  MOV R226, R52 ;  /* 0x0000003400e27202 */ /* 0x000fe40000000f00 */
[----:B------:R1:W5:Y:S01]  /*508d0*/  LDL.LU R50, [R1+0x2e14] ;  /* 0x002e140001327983 */ /* 0x0003620000300800 */
[----:B------:R-:W-:-:S03]  /*508e0*/  IMAD.MOV.U32 R225, RZ, RZ, R53 ;  /* 0x000000ffffe17224 */ /* 0x000fc600078e0035 */
[----:B------:R1:W-:Y:S01]  /*508f0*/  STL.64 [R1+0x17b0], R248 ;  /* 0x0017b0f801007387 */ /* 0x0003e20000100a00 */
[----:B------:R-:W-:-:S03]  /*50900*/  MOV R224, R54 ;  /* 0x0000003600e07202 */ /* 0x000fc60000000f00 */
[----:B------:R1:W5:Y:S04]  /*50910*/  LDL.LU R51, [R1+0x2e10] ;  /* 0x002e100001337983 */ /* 0x0003680000300800 */
[----:B------:R1:W5:Y:S01]  /*50920*/  LDL.LU R52, [R1+0x2e0c] ;  /* 0x002e0c0001347983 */ /* 0x0003620000300800 */
[----:B------:R-:W-:-:S03]  /*50930*/  IMAD.MOV.U32 R223, RZ, RZ, R55 ;  /* 0x000000ffffdf7224 */ /* 0x000fc600078e0037 */
[----:B------:R-:W-:Y:S01]  /*50940*/  STL.64 [R1+0x17a8], R232 ;  /* 0x0017a8e801007387 */ /* 0x000fe20000100a00 */
        /* <DEDUP_REMOVED lines=49> */
[----:B------:R1:W-:Y:S01]  /*50c60*/  STL.64 [R1+0x15d8], R136 ;  /* 0x0015d88801007387 */ /* 0x0003e20000100a00 */
        /* <DEDUP_REMOVED lines=32> */
[----:B------:R1:W-:Y:S04]  /*50e70*/  LDGSTS.E [R6+0xb800], [R88.64], P2 ;  /* 0x0b80000058067fae */ /* 0x0003e80009121844 */
[----:B------:R1:W5:Y:S04]  /*50e80*/  LDL.LU R86, [R1+0x2d84] ;  /* 0x002d840001567983 */ /* 0x0003680000300800 */
[----:B------:R2:W-:Y:S01]  /*50e90*/  LDGSTS.E [R6+0xb880], [R90.64], P2 ;  /* 0x0b8800005a067fae */ /* 0x0005e20009121844 */
[----:B------:R-:W-:-:S03]  /*50ea0*/  MOV R142, R5 ;  /* 0x00000005008e7202 */ /* 0x000fc60000000f00 */
[----:B------:R1:W-:Y:S04]  /*50eb0*/  STL.64 [R1+0x15a0], R134 ;  /* 0x0015a08601007387 */ /* 0x0003e80000100a00 */
[----:B------:R3:W-:Y:S04]  /*50ec0*/  LDGSTS.E [R6+0xb900], [R92.64], P2 ;  /* 0x0b9000005c067fae */ /* 0x0007e80009121844 */
[----:B------:R1:W5:Y:S04]  /*50ed0*/  LDL.LU R87, [R1+0x2d80] ;  /* 0x002d800001577983 */ /* 0x0003680000300800 */
[----:B------:R2:W-:Y:S04]  /*50ee0*/  LDGSTS.E [R6+0xb980], [R94.64], P2 ;  /* 0x0b9800005e067fae */ /* 0x0005e80009121844 */
[----:B------:R1:W5:Y:S04]  /*50ef0*/  LDL.LU R250, [R1+0x2d7c] ;  /* 0x002d7c0001fa7983 */ /* 0x0003680000300800 */
[----:B------:R1:W-:Y:S01]  /*50f00*/  LDGSTS.E [R6+0xba00], [R96.64], P2 ;  /* 0x0ba0000060067fae */ /* 0x0003e20009121844 */
[----:B------:R-:W-:-:S03]  /*50f10*/  IMAD.MOV.U32 R143, RZ, RZ, R4 ;  /* 0x000000ffff8f7224 */ /* 0x000fc600078e0004 */
[----:B------:R1:W-:Y:S04]  /*50f20*/  STL.64 [R1+0x1598], R140 ;  /* 0x0015988c01007387 */ /* 0x0003e80000100a00 */
[----:B------:R1:W-:Y:S04]  /*50f30*/  LDGSTS.E [R6+0xba80], [R98.64], P2 ;  /* 0x0ba8000062067fae */ /* 0x0003e80009121844 */
[----:B------:R-:W4:Y:S04]  /*50f40*/  LDL.LU R5, [R1+0x2d78] ;  /* 0x002d780001057983 */ /* 0x000f280000300800 */
[----:B------:R1:W-:Y:S04]  /*50f50*/  LDGSTS.E [R6+0xbb00], [R100.64], P2 ;  /* 0x0bb0000064067fae */ /* 0x0003e80009121844 */
[----:B------:R2:W-:Y:S04]  /*50f60*/  STL.64 [R1+0x1590], R138 ;  /* 0x0015908a01007387 */ /* 0x0005e80000100a00 */
[----:B------:R2:W-:Y:S04]  /*50f70*/  LDGSTS.E [R6+0xbb80], [R102.64], P2 ;  /* 0x0bb8000066067fae */ /* 0x0005e80009121844 */
[----:B-1----:R1:W5:Y:S04]  /*50f80*/  LDL.LU.64 R88, [R1+0x2d70] ;  /* 0x002d700001587983 */ /* 0x0023680000300a00 */
[----:B------:R1:W-:Y:S04]  /*50f90*/  LDGSTS.E [R6+0xbc00], [R104.64], P2 ;  /* 0x0bc0000068067fae */ /* 0x0003e80009121844 */
[----:B------:R-:W-:Y:S04]  /*50fa0*/  STL.64 [R1+0x1588], R146 ;  /* 0x0015889201007387 */ /* 0x000fe80000100a00 */
[----:B------:R1:W-:Y:S04]  /*50fb0*/  LDGSTS.E [R6+0xbc80], [R106.64], P2 ;  /* 0x0bc800006a067fae */ /* 0x0003e80009121844 */
[----:B--2---:R2:W5:Y:S04]  /*50fc0*/  LDL.LU.64 R90, [R1+0x2d68] ;  /* 0x002d6800015a7983 */ /* 0x0045680000300a00 */
[----:B------:R1:W-:Y:S04]  /*50fd0*/  LDGSTS.E [R6+0xbd00], [R108.64], P2 ;  /* 0x0bd000006c067fae */ /* 0x0003e80009121844 */
[----:B------:R-:W-:Y:S04]  /*50fe0*/  STL.64 [R1+0x1580], R144 ;  /* 0x0015809001007387 */ /* 0x000fe80000100a00 */
[----:B------:R1:W-:Y:S04]  /*50ff0*/  LDGSTS.E [R6+0xbd80], [R110.64], P2 ;  /* 0x0bd800006e067fae */ /* 0x0003e80009121844 */
[----:B---3--:R2:W5:Y:S04]  /*51000*/  LDL.LU.64 R92, [R1+0x2d60] ;  /* 0x002d6000015c7983 */ /* 0x0085680000300a00 */
[----:B------:R3:W-:Y:S04]  /*51010*/  LDGSTS.E [R6+0xbe00], [R112.64], P2 ;  /* 0x0be0000070067fae */ /* 0x0007e80009121844 */
[----:B------:R1:W-:Y:S04]  /*51020*/  STL.64 [R1+0x1578], R142 ;  /* 0x0015788e01007387 */ /* 0x0003e80000100a00 */
[----:B------:R1:W-:Y:S04]  /*51030*/  LDGSTS.E [R6+0xbe80], [R114.64], P2 ;  /* 0x0be8000072067fae */ /* 0x0003e80009121844 */
[----:B------:R2:W5:Y:S04]  /*51040*/  LDL.LU.64 R94, [R1+0x2d58] ;  /* 0x002d5800015e7983 */ /* 0x0005680000300a00 */
        /* <DEDUP_REMOVED lines=9> */
[----:B-1----:R1:W5:Y:S04]  /*510e0*/  LDL.LU.64 R104, [R1+0x2d30] ;  /* 0x002d300001687983 */ /* 0x0023680000300a00 */
[----:B------:R1:W-:Y:S04]  /*510f0*/  LDGSTS.E [R6+0xd980], [R238.64], P1 ;  /* 0x0d980000ee067fae */ /* 0x0003e80008921844 */
[----:B------:R1:W5:Y:S04]  /*51100*/  LDL.LU.64 R106, [R1+0x2d28] ;  /* 0x002d2800016a7983 */ /* 0x0003680000300a00 */
[----:B------:R1:W-:Y:S04]  /*51110*/  LDGSTS.E [R6+0xda00], [R240.64], P1 ;  /* 0x0da00000f0067fae */ /* 0x0003e80008921844 */
[----:B------:R1:W5:Y:S04]  /*51120*/  LDL.LU.64 R108, [R1+0x2d20] ;  /* 0x002d2000016c7983 */ /* 0x0003680000300a00 */
[----:B------:R1:W-:Y:S04]  /*51130*/  LDGSTS.E [R6+0xda80], [R242.64], P1 ;  /* 0x0da80000f2067fae */ /* 0x0003e80008921844 */
[----:B------:R1:W5:Y:S04]  /*51140*/  LDL.LU.64 R110, [R1+0x2d18] ;  /* 0x002d1800016e7983 */ /* 0x0003680000300a00 */
[----:B------:R1:W-:Y:S04]  /*51150*/  LDGSTS.E [R6+0xdb00], [R244.64], P1 ;  /* 0x0db00000f4067fae */ /* 0x0003e80008921844 */
[----:B---3--:R3:W5:Y:S04]  /*51160*/  LDL.LU.64 R112, [R1+0x2d10] ;  /* 0x002d100001707983 */ /* 0x0087680000300a00 */
        /* <DEDUP_REMOVED lines=11> */
[----:B--2---:R3:W5:Y:S04]  /*51220*/  LDL.LU.64 R236, [R1+0x2ce0] ;  /* 0x002ce00001ec7983 */ /* 0x0047680000300a00 */
        /* <DEDUP_REMOVED lines=13> */
[----:B------:R2:W-:Y:S04]  /*51300*/  LDGSTS.E [R6+0xfa00], [R124.64], P3 ;  /* 0x0fa000007c067fae */ /* 0x0005e80009921844 */
[----:B------:R3:W-:Y:S04]  /*51310*/  LDGSTS.E [R6+0xfa80], [R126.64], P3 ;  /* 0x0fa800007e067fae */ /* 0x0007e80009921844 */
[----:B-1----:R-:W4:Y:S04]  /*51320*/  LDL.LU.64 R136, [R1+0x1570] ;  /* 0x0015700001887983 */ /* 0x002f280000300a00 */
[----:B--2---:R-:W2:Y:S04]  /*51330*/  LDL.LU.64 R124, [R1+0x1530] ;  /* 0x00153000017c7983 */ /* 0x004ea80000300a00 */
[----:B---3--:R-:W3:Y:S04]  /*51340*/  LDL.LU.64 R126, [R1+0x14f0] ;  /* 0x0014f000017e7983 */ /* 0x008ee80000300a00 */
[----:B------:R1:W-:Y:S04]  /*51350*/  LDGSTS.E [R6+0xfb00], [R128.64], P3 ;  /* 0x0fb0000080067fae */ /* 0x0003e80009921844 */
[----:B------:R1:W-:Y:S04]  /*51360*/  LDGSTS.E [R6+0xfb80], [R130.64], P3 ;  /* 0x0fb8000082067fae */ /* 0x0003e80009921844 */
[----:B------:R1:W-:Y:S04]  /*51370*/  LDGSTS.E [R6+0xfc00], [R132.64], P3 ;  /* 0x0fc0000084067fae */ /* 0x0003e80009921844 */
[----:B-1----:R-:W3:Y:S04]  /*51380*/  LDL.LU.64 R128, [R1+0x14b0] ;  /* 0x0014b00001807983 */ /* 0x002ee80000300a00 */
[----:B------:R-:W3:Y:S04]  /*51390*/  LDL.LU.64 R130, [R1+0x1470] ;  /* 0x0014700001827983 */ /* 0x000ee80000300a00 */
[----:B------:R-:W3:Y:S04]  /*513a0*/  LDL.LU.64 R132, [R1+0x13b0] ;  /* 0x0013b00001847983 */ /* 0x000ee80000300a00 */
[----:B------:R2:W-:Y:S04]  /*513b0*/  LDGSTS.E [R6+0xfc80], [R148.64], P3 ;  /* 0x0fc8000094067fae */ /* 0x0005e80009921844 */
[----:B------:R1:W-:Y:S04]  /*513c0*/  LDGSTS.E [R6+0xfd00], [R134.64], P3 ;  /* 0x0fd0000086067fae */ /* 0x0003e80009921844 */
[----:B------:R1:W-:Y:S04]  /*513d0*/  LDGSTS.E [R6+0xfd80], [R140.64], P3 ;  /* 0x0fd800008c067fae */ /* 0x0003e80009921844 */
[----:B------:R1:W-:Y:S04]  /*513e0*/  LDGSTS.E [R6+0xfe00], [R138.64], P3 ;  /* 0x0fe000008a067fae */ /* 0x0003e80009921844 */
[----:B-1----:R-:W3:Y:S04]  /*513f0*/  LDL.LU.64 R134, [R1+0x1430] ;  /* 0x0014300001867983 */ /* 0x002ee80000300a00 */
[----:B------:R-:W3:Y:S01]  /*51400*/  LDL.LU.64 R140, [R1+0x13f0] ;  /* 0x0013f000018c7983 */ /* 0x000ee20000300a00 */
[----:B------:R-:W-:-:S03]  /*51410*/  IMAD.MOV.U32 R138, RZ, RZ, c[0x0][0x18c] ;  /* 0x00006300ff8a7624 */ /* 0x000fc600078e00ff */
[----:B------:R2:W-:Y:S02]  /*51420*/  LDGSTS.E [R6+0xfe80], [R146.64], P3 ;  /* 0x0fe8000092067fae */ /* 0x0005e40009921844 */
[----:B------:R-:W-:Y:S02]  /*51430*/  SHF.L.U32 R138, R138, 0x5, RZ ;  /* 0x000000058a8a7819 */ /* 0x000fe400000006ff */
[----:B------:R2:W-:Y:S03]  /*51440*/  LDGSTS.E [R6+0xff00], [R144.64], P3 ;  /* 0x0ff0000090067fae */ /* 0x0005e60009921844 */
[----:B------:R-:W-:Y:S01]  /*51450*/  IMAD.SHL.U32 R138, R138, 0x4, RZ ;  /* 0x000000048a8a7824 */ /* 0x000fe200078e00ff */
[----:B------:R2:W-:Y:S04]  /*51460*/  LDGSTS.E [R6+0xff80], [R142.64], P3 ;  /* 0x0ff800008e067fae */ /* 0x0005e80009921844 */
[----:B------:R-:W3:Y:S04]  /*51470*/  LDL.LU.64 R220, [R1+0x1568] ;  /* 0x0015680001dc7983 */ /* 0x000ee80000300a00 */
[----:B------:R-:W3:Y:S04]  /*51480*/  LDL.LU.64 R154, [R1+0x1528] ;  /* 0x00152800019a7983 */ /* 0x000ee80000300a00 */
[----:B------:R-:W3:Y:S04]  /*51490*/  LDL.LU.64 R152, [R1+0x14e8] ;  /* 0x0014e80001987983 */ /* 0x000ee80000300a00 */
[----:B------:R-:W3:Y:S04]  /*514a0*/  LDL.LU.64 R150, [R1+0x14a8] ;  /* 0x0014a80001967983 */ /* 0x000ee80000300a00 */
[----:B------:R-:W0:Y:S01]  /*514b0*/  LDGDEPBAR ;  /* 0x00000000000079af */ /* 0x000e220000000000 */
[----:B----4-:R-:W-:-:S04]  /*514c0*/  IADD3 R0, P1, R136, R138, RZ ;  /* 0x0000008a88007210 */ /* 0x010fc80007f3e0ff */
[----:B------:R-:W-:Y:S02]  /*514d0*/  IADD3.X R7, R137, R5, RZ, P1, !PT ;  /* 0x0000000589077210 */ /* 0x000fe40000ffe4ff */
[----:B--2---:R-:W-:-:S05]  /*514e0*/  IADD3 R6, P1, R124, R138, RZ ;  /* 0x0000008a7c067210 */ /* 0x004fca0007f3e0ff */
[----:B------:R-:W-:Y:S01]  /*514f0*/  IMAD.X R2, R125, 0x1, R5, P1 ;  /* 0x000000017d027824 */ /* 0x000fe200008e0605 */
[----:B---3--:R-:W-:-:S04]  /*51500*/  IADD3 R125, P1, R126, R138, RZ ;  /* 0x0000008a7e7d7210 */ /* 0x008fc80007f3e0ff */
[----:B------:R-:W-:Y:S02]  /*51510*/  IADD3.X R124, R127, R5, RZ, P1, !PT ;  /* 0x000000057f7c7210 */ /* 0x000fe40000ffe4ff */
[----:B------:R-:W-:-:S05]  /*51520*/  IADD3 R127, P1, R128, R138, RZ ;  /* 0x0000008a807f7210 */ /* 0x000fca0007f3e0ff */
[----:B------:R-:W-:Y:S01]  /*51530*/  IMAD.X R126, R129, 0x1, R5, P1 ;  /* 0x00000001817e7824 */ /* 0x000fe200008e0605 */
[----:B------:R-:W-:-:S04]  /*51540*/  IADD3 R129, P1, R130, R138, RZ ;  /* 0x0000008a82817210 */ /* 0x000fc80007f3e0ff */
[----:B------:R-:W-:Y:S02]  /*51550*/  IADD3.X R128, R131, R5, RZ, P1, !PT ;  /* 0x0000000583807210 */ /* 0x000fe40000ffe4ff */
[----:B------:R-:W-:Y:S01]  /*51560*/  IADD3 R131, P1, R132, R138, RZ ;  /* 0x0000008a84837210 */ /* 0x000fe20007f3e0ff */
[----:B------:R-:W1:Y:S04]  /*51570*/  S2R R136, SR_TID.X ;  /* 0x0000000000887919 */ /* 0x000e680000002100 */
[----:B------:R-:W-:Y:S01]  /*51580*/  IMAD.X R130, R133, 0x1, R5, P1 ;  /* 0x0000000185827824 */ /* 0x000fe200008e0605 */
[----:B------:R-:W-:Y:S02]  /*51590*/  LOP3.LUT R125, R125, R124, RZ, 0x3c, !PT ;  /* 0x0000007c7d7d7212 */ /* 0x000fe400078e3cff */
[----:B------:R-:W-:-:S02]  /*515a0*/  LOP3.LUT R127, R127, R126, RZ, 0x3c, !PT ;  /* 0x0000007e7f7f7212 */ /* 0x000fc400078e3cff */
[----:B------:R-:W-:Y:S02]  /*515b0*/  LOP3.LUT R129, R129, R128, RZ, 0x3c, !PT ;  /* 0x0000008081817212 */ /* 0x000fe400078e3cff */
[----:B------:R-:W-:-:S04]  /*515c0*/  IADD3 R133, P1, R134, R138, RZ ;  /* 0x0000008a86857210 */ /* 0x000fc80007f3e0ff */
[----:B------:R-:W-:Y:S02]  /*515d0*/  IADD3.X R132, R135, R5, RZ, P1, !PT ;  /* 0x0000000587847210 */ /* 0x000fe40000ffe4ff */
[----:B------:R-:W-:Y:S02]  /*515e0*/  IADD3 R135, P1, R140, R138, RZ ;  /* 0x0000008a8c877210 */ /* 0x000fe40007f3e0ff */
[----:B------:R-:W-:Y:S01]  /*515f0*/  LOP3.LUT R124, R125, R124, RZ, 0x3c, !PT ;  /* 0x0000007c7d7c7212 */ /* 0x000fe200078e3cff */
[----:B------:R-:W-:Y:S01]  /*51600*/  IMAD.MOV.U32 R223, RZ, RZ, R7 ;  /* 0x000000ffffdf7224 */ /* 0x000fe200078e0007 */
[----:B------:R-:W-:Y:S01]  /*51610*/  LOP3.LUT R126, R127, R126, RZ, 0x3c, !PT ;  /* 0x0000007e7f7e7212 */ /* 0x000fe200078e3cff */
[----:B------:R-:W-:Y:S01]  /*51620*/  IMAD.X R134, R141, 0x1, R5, P1 ;  /* 0x000000018d867824 */ /* 0x000fe200008e0605 */
[----:B------:R-:W-:Y:S01]  /*51630*/  MOV R222, R0 ;  /* 0x0000000000de7202 */ /* 0x000fe20000000f00 */
[----:B------:R-:W-:Y:S01]  /*51640*/  IMAD.MOV.U32 R141, RZ, RZ, R2 ;  /* 0x000000ffff8d7224 */ /* 0x000fe200078e0002 */
[----:B------:R-:W-:-:S02]  /*51650*/  LOP3.LUT R128, R129, R128, RZ, 0x3c, !PT ;  /* 0x0000008081807212 */ /* 0x000fc400078e3cff */
[----:B------:R-:W-:Y:S02]  /*51660*/  MOV R140, R6 ;  /* 0x00000006008c7202 */ /* 0x000fe40000000f00 */
[----:B------:R-:W-:Y:S02]  /*51670*/  LOP3.LUT R125, R125, R124, RZ, 0x3c, !PT ;  /* 0x0000007c7d7d7212 */ /* 0x000fe400078e3cff */
[----:B------:R-:W-:Y:S01]  /*51680*/  LOP3.LUT R127, R127, R126, RZ, 0x3c, !PT ;  /* 0x0000007e7f7f7212 */ /* 0x000fe200078e3cff */
[----:B------:R-:W-:Y:S01]  /*51690*/  STL.64 [R1+0x1570], R222 ;  /* 0x001570de01007387 */ /* 0x000fe20000100a00 */
[----:B------:R-:W-:Y:S01]  /*516a0*/  LOP3.LUT R129, R129, R128, RZ, 0x3c, !PT ;  /* 0x0000008081817212 */ /* 0x000fe200078e3cff */
[----:B------:R-:W-:Y:S01]  /*516b0*/  IMAD.MOV.U32 R142, RZ, RZ, R131 ;  /* 0x000000ffff8e7224 */ /* 0x000fe200078e0083 */
[----:B------:R-:W-:Y:S01]  /*516c0*/  MOV R143, R130 ;  /* 0x00000082008f7202 */ /* 0x000fe20000000f00 */
[----:B------:R2:W-:Y:S01]  /*516d0*/  STL.64 [R1+0x1530], R140 ;  /* 0x0015308c01007387 */ /* 0x0005e20000100a00 */
[----:B------:R-:W-:Y:S01]  /*516e0*/  MOV R148, R133 ;  /* 0x0000008500947202 */ /* 0x000fe20000000f00 */
[----:B------:R-:W-:Y:S01]  /*516f0*/  IMAD.MOV.U32 R149, RZ, RZ, R132 ;  /* 0x000000ffff957224 */ /* 0x000fe200078e0084 */
[----:B------:R-:W-:Y:S01]  /*51700*/  MOV R146, R135 ;  /* 0x0000008700927202 */ /* 0x000fe20000000f00 */
[----:B------:R-:W-:Y:S01]  /*51710*/  STL.64 [R1+0x14f0], R124 ;  /* 0x0014f07c01007387 */ /* 0x000fe20000100a00 */
[----:B------:R-:W-:-:S03]  /*51720*/  IMAD.MOV.U32 R147, RZ, RZ, R134 ;  /* 0x000000ffff937224 */ /* 0x000fc600078e0086 */
[----:B------:R-:W-:Y:S04]  /*51730*/  STL.64 [R1+0x14b0], R126 ;  /* 0x0014b07e01007387 */ /* 0x000fe80000100a00 */
[----:B------:R-:W-:Y:S01]  /*51740*/  STL.64 [R1+0x1470], R128 ;  /* 0x0014708001007387 */ /* 0x000fe20000100a00 */
[----:B-1----:R-:W-:-:S03]  /*51750*/  LOP3.LUT R139, R136, 0x1f, RZ, 0xc0, !PT ;  /* 0x0000001f888b7812 */ /* 0x002fc600078ec0ff */
[----:B------:R-:W-:Y:S04]  /*51760*/  STL.64 [R1+0x13b0], R142 ;  /* 0x0013b08e01007387 */ /* 0x000fe80000100a00 */
[----:B------:R1:W-:Y:S04]  /*51770*/  STL.64 [R1+0x1430], R148 ;  /* 0x0014309401007387 */ /* 0x0003e80000100a00 */
[----:B------:R3:W-:Y:S04]  /*51780*/  STL.64 [R1+0x13f0], R146 ;  /* 0x0013f09201007387 */ /* 0x0007e80000100a00 */
[----:B------:R-:W4:Y:S01]  /*51790*/  LDL.LU.64 R130, [R1+0x1468] ;  /* 0x0014680001827983 */ /* 0x000f220000300a00 */
[----:B------:R-:W-:-:S03]  /*517a0*/  SHF.L.U32 R144, R139, 0x2, RZ ;  /* 0x000000028b907819 */ /* 0x000fc600000006ff */
[----:B------:R-:W4:Y:S02]  /*517b0*/  LDL.LU.64 R132, [R1+0x13a8] ;  /* 0x0013a80001847983 */ /* 0x000f240000300a00 */
[----:B------:R-:W-:Y:S02]  /*517c0*/  IMAD R0, R252, 0x2000, R144 ;  /* 0x00002000fc007824 */ /* 0x000fe400078e0290 */
[----:B------:R-:W4:Y:S04]  /*517d0*/  LDL.LU.64 R134, [R1+0x1428] ;  /* 0x0014280001867983 */ /* 0x000f280000300a00 */
[----:B------:R1:W-:Y:S04]  /*517e0*/  LDGSTS.E [R0+0x20000], [R222.64], P0 ;  /* 0x20000000de007fae */ /* 0x0003e80008121844 */
[----:B------:R2:W-:Y:S01]  /*517f0*/  LDGSTS.E [R0+0x20400], [R140.64], P0 ;  /* 0x204000008c007fae */ /* 0x0005e20008121844 */
[----:B------:R-:W-:-:S03]  /*51800*/  IADD3 R2, P1, R220, R138, RZ ;  /* 0x0000008adc027210 */ /* 0x000fc60007f3e0ff */
[----:B------:R1:W-:Y:S04]  /*51810*/  LDGSTS.E [R0+0x20800], [R124.64], P0 ;  /* 0x208000007c007fae */ /* 0x0003e80008121844 */
[----:B------:R1:W-:Y:S04]  /*51820*/  LDGSTS.E [R0+0x20c00], [R126.64], P0 ;  /* 0x20c000007e007fae */ /* 0x0003e80008121844 */
[----:B--2---:R-:W2:Y:S04]  /*51830*/  LDL.LU.64 R140, [R1+0x13e8] ;  /* 0x0013e800018c7983 */ /* 0x004ea80000300a00 */
[----:B------:R1:W-:Y:S04]  /*51840*/  LDGSTS.E [R0+0x21000], [R128.64], P0 ;  /* 0x2100000080007fae */ /* 0x0003e80008121844 */
[----:B------:R1:W-:Y:S04]  /*51850*/  LDGSTS.E [R0+0x21400], [R148.64], P0 ;  /* 0x2140000094007fae */ /* 0x0003e80008121844 */
[----:B------:R1:W-:Y:S04]  /*51860*/  LDGSTS.E [R0+0x21800], [R146.64], P0 ;  /* 0x2180000092007fae */ /* 0x0003e80008121844 */
[----:B------:R3:W-:Y:S04]  /*51870*/  LDGSTS.E [R0+0x21c00], [R142.64], P0 ;  /* 0x21c000008e007fae */ /* 0x0007e80008121844 */
[----:B------:R-:W3:Y:S04]  /*51880*/  S2R R137, SR_TID.X ;  /* 0x0000000000897919 */ /* 0x000ee80000002100 */
[----:B-1----:R-:W2:Y:S01]  /*51890*/  LDL.LU.64 R148, [R1+0x1560] ;  /* 0x0015600001947983 */ /* 0x002ea20000300a00 */
[----:B---3--:R-:W-:-:S03]  /*518a0*/  IADD3.X R0, R221, R5, RZ, P1, !PT ;  /* 0x00000005dd007210 */ /* 0x008fc60000ffe4ff */
[----:B------:R-:W3:Y:S01]  /*518b0*/  LDL.LU.64 R146, [R1+0x1520] ;  /* 0x0015200001927983 */ /* 0x000ee20000300a00 */
[----:B------:R-:W-:Y:S02]  /*518c0*/  IADD3 R7, P1, R154, R138, RZ ;  /* 0x0000008a9a077210 */ /* 0x000fe40007f3e0ff */
[----:B------:R-:W-:Y:S01]  /*518d0*/  MOV R220, R2 ;  /* 0x0000000200dc7202 */ /* 0x000fe20000000f00 */
[----:B------:R-:W-:Y:S01]  /*518e0*/  IMAD.MOV.U32 R221, RZ, RZ, R0 ;  /* 0x000000ffffdd7224 */ /* 0x000fe200078e0000 */
[----:B------:R-:W3:Y:S01]  /*518f0*/  LDL.LU.64 R142, [R1+0x14e0] ;  /* 0x0014e000018e7983 */ /* 0x000ee20000300a00 */
[----:B------:R-:W-:Y:S01]  /*51900*/  IMAD.X R6, R155, 0x1, R5, P1 ;  /* 0x000000019b067824 */ /* 0x000fe200008e0605 */
[----:B------:R-:W-:-:S04]  /*51910*/  IADD3 R125, P1, R152, R138, RZ ;  /* 0x0000008a987d7210 */ /* 0x000fc80007f3e0ff */
[----:B------:R-:W-:Y:S02]  /*51920*/  IADD3.X R124, R153, R5, RZ, P1, !PT ;  /* 0x00000005997c7210 */ /* 0x000fe40000ffe4ff */
[----:B------:R-:W-:-:S05]  /*51930*/  IADD3 R127, P1, R150, R138, RZ ;  /* 0x0000008a967f7210 */ /* 0x000fca0007f3e0ff */
[----:B------:R-:W-:Y:S01]  /*51940*/  IMAD.X R126, R151, 0x1, R5, P1 ;  /* 0x00000001977e7824 */ /* 0x000fe200008e0605 */
[----:B------:R-:W-:Y:S01]  /*51950*/  MOV R155, R6 ;  /* 0x00000006009b7202 */ /* 0x000fe20000000f00 */
[----:B------:R-:W-:Y:S01]  /*51960*/  IMAD.MOV.U32 R154, RZ, RZ, R7 ;  /* 0x000000ffff9a7224 */ /* 0x000fe200078e0007 */
[----:B------:R-:W-:Y:S01]  /*51970*/  MOV R153, R124 ;  /* 0x0000007c00997202 */ /* 0x000fe20000000f00 */
[----:B------:R-:W-:Y:S01]  /*51980*/  IMAD.MOV.U32 R152, RZ, RZ, R125 ;  /* 0x000000ffff987224 */ /* 0x000fe200078e007d */
[----:B------:R-:W-:Y:S01]  /*51990*/  MOV R151, R126 ;  /* 0x0000007e00977202 */ /* 0x000fe20000000f00 */
[----:B------:R-:W-:Y:S01]  /*519a0*/  IMAD.MOV.U32 R150, RZ, RZ, R127 ;  /* 0x000000ffff967224 */ /* 0x000fe200078e007f */
[----:B------:R-:W-:Y:S04]  /*519b0*/  STL.64 [R1+0x1568], R220 ;  /* 0x001568dc01007387 */ /* 0x000fe80000100a00 */
[----:B------:R-:W-:Y:S04]  /*519c0*/  STL.64 [R1+0x1528], R154 ;  /* 0x0015289a01007387 */ /* 0x000fe80000100a00 */
[----:B------:R-:W-:Y:S01]  /*519d0*/  STL.64 [R1+0x14e8], R152 ;  /* 0x0014e89801007387 */ /* 0x000fe20000100a00 */
[----:B------:R-:W-:-:S03]  /*519e0*/  LOP3.LUT R137, R137, 0x1f, RZ, 0xc0, !PT ;  /* 0x0000001f89897812 */ /* 0x000fc600078ec0ff */
[----:B------:R-:W-:Y:S01]  /*519f0*/  STL.64 [R1+0x14a8], R150 ;  /* 0x0014a89601007387 */ /* 0x000fe20000100a00 */
[----:B------:R-:W-:-:S04]  /*51a00*/  SHF.L.U32 R137, R137, 0x2, RZ ;  /* 0x0000000289897819 */ /* 0x000fc800000006ff */
[----:B------:R-:W-:-:S05]  /*51a10*/  LOP3.LUT R137, R137, 0x10, RZ, 0x3c, !PT ;  /* 0x0000001089897812 */ /* 0x000fca00078e3cff */
[----:B------:R-:W-:-:S05]  /*51a20*/  IMAD R0, R252, 0x2000, R137 ;  /* 0x00002000fc007824 */ /* 0x000fca00078e0289 */
[----:B------:R1:W-:Y:S04]  /*51a30*/  LDGSTS.E [R0+0x20080], [R220.64], P0 ;  /* 0x20080000dc007fae */ /* 0x0003e80008121844 */
[----:B------:R1:W-:Y:S04]  /*51a40*/  LDGSTS.E [R0+0x20480], [R154.64], P0 ;  /* 0x204800009a007fae */ /* 0x0003e80008121844 */
[----:B------:R1:W-:Y:S04]  /*51a50*/  LDGSTS.E [R0+0x20880], [R152.64], P0 ;  /* 0x2088000098007fae */ /* 0x0003e80008121844 */
[----:B------:R1:W-:Y:S01]  /*51a60*/  LDGSTS.E [R0+0x20c80], [R150.64], P0 ;  /* 0x20c8000096007fae */ /* 0x0003e20008121844 */
[----:B----4-:R-:W-:-:S04]  /*51a70*/  IADD3 R129, P1, R130, R138, RZ ;  /* 0x0000008a82817210 */ /* 0x010fc80007f3e0ff */
[----:B------:R-:W-:Y:S02]  /*51a80*/  IADD3.X R128, R131, R5, RZ, P1, !PT ;  /* 0x0000000583807210 */ /* 0x000fe40000ffe4ff */
[----:B------:R-:W-:-:S05]  /*51a90*/  IADD3 R131, P1, R132, R138, RZ ;  /* 0x0000008a84837210 */ /* 0x000fca0007f3e0ff */
[----:B------:R-:W-:Y:S01]  /*51aa0*/  IMAD.X R130, R133, 0x1, R5, P1 ;  /* 0x0000000185827824 */ /* 0x000fe200008e0605 */
[----:B------:R-:W-:-:S04]  /*51ab0*/  IADD3 R133, P1, R134, R138, RZ ;  /* 0x0000008a86857210 */ /* 0x000fc80007f3e0ff */
[----:B------:R-:W-:Y:S01]  /*51ac0*/  IADD3.X R132, R135, R5, RZ, P1, !PT ;  /* 0x0000000587847210 */ /* 0x000fe20000ffe4ff */
[----:B------:R-:W-:Y:S01]  /*51ad0*/  IMAD.MOV.U32 R7, RZ, RZ, R130 ;  /* 0x000000ffff077224 */ /* 0x000fe200078e0082 */
[----:B------:R-:W-:Y:S02]  /*51ae0*/  MOV R6, R131 ;  /* 0x0000008300067202 */ /* 0x000fe40000000f00 */
[----:B------:R-:W-:Y:S02]  /*51af0*/  MOV R126, R133 ;  /* 0x00000085007e7202 */ /* 0x000fe40000000f00 */
[----:B--2---:R-:W-:Y:S01]  /*51b00*/  IADD3 R135, P1, R140, R138, RZ ;  /* 0x0000008a8c877210 */ /* 0x004fe20007f3e0ff */
[----:B------:R-:W-:-:S04]  /*51b10*/  IMAD.MOV.U32 R140, RZ, RZ, R129 ;  /* 0x000000ffff8c7224 */ /* 0x000fc800078e0081 */
[----:B------:R-:W-:Y:S01]  /*51b20*/  IMAD.X R134, R141, 0x1, R5, P1 ;  /* 0x000000018d867824 */ /* 0x000fe200008e0605 */
[----:B------:R-:W-:Y:S01]  /*51b30*/  MOV R141, R128 ;  /* 0x00000080008d7202 */ /* 0x000fe20000000f00 */
[----:B------:R-:W-:Y:S01]  /*51b40*/  IMAD.MOV.U32 R127, RZ, RZ, R132 ;  /* 0x000000ffff7f7224 */ /* 0x000fe200078e0084 */
[----:B------:R-:W-:-:S03]  /*51b50*/  MOV R124, R135 ;  /* 0x00000087007c7202 */ /* 0x000fc60000000f00 */
[----:B------:R2:W-:Y:S01]  /*51b60*/  STL.64 [R1+0x1468], R140 ;  /* 0x0014688c01007387 */ /* 0x0005e20000100a00 */
[----:B------:R-:W-:-:S03]  /*51b70*/  IMAD.MOV.U32 R125, RZ, RZ, R134 ;  /* 0x000000ffff7d7224 */ /* 0x000fc600078e0086 */
[----:B------:R3:W-:Y:S04]  /*51b80*/  STL.64 [R1+0x13a8], R6 ;  /* 0x0013a80601007387 */ /* 0x0007e80000100a00 */
[----:B------:R-:W-:Y:S04]  /*51b90*/  STL.64 [R1+0x1428], R126 ;  /* 0x0014287e01007387 */ /* 0x000fe80000100a00 */
[----:B------:R-:W4:Y:S04]  /*51ba0*/  LDL.LU.64 R128, [R1+0x14a0] ;  /* 0x0014a00001807983 */ /* 0x000f280000300a00 */
[----:B------:R1:W-:Y:S04]  /*51bb0*/  STL.64 [R1+0x13e8], R124 ;  /* 0x0013e87c01007387 */ /* 0x0003e80000100a00 */
[----:B------:R-:W4:Y:S04]  /*51bc0*/  LDL.LU.64 R130, [R1+0x1460] ;  /* 0x0014600001827983 */ /* 0x000f280000300a00 */
[----:B------:R-:W4:Y:S04]  /*51bd0*/  LDL.LU.64 R132, [R1+0x1420] ;  /* 0x0014200001847983 */ /* 0x000f280000300a00 */
[----:B------:R-:W4:Y:S04]  /*51be0*/  LDL.LU.64 R134, [R1+0x13e0] ;  /* 0x0013e00001867983 */ /* 0x000f280000300a00 */
[----:B------:R2:W-:Y:S01]  /*51bf0*/  LDGSTS.E [R0+0x21080], [R140.64], P0 ;  /* 0x210800008c007fae */ /* 0x0005e20008121844 */
[----:B------:R-:W-:-:S03]  /*51c00*/  IADD3 R2, P1, R148, R138, RZ ;  /* 0x0000008a94027210 */ /* 0x000fc60007f3e0ff */
[----:B------:R1:W-:Y:S04]  /*51c10*/  LDGSTS.E [R0+0x21480], [R126.64], P0 ;  /* 0x214800007e007fae */ /* 0x0003e80008121844 */
[----:B------:R1:W-:Y:S04]  /*51c20*/  LDGSTS.E [R0+0x21880], [R124.64], P0 ;  /* 0x218800007c007fae */ /* 0x0003e80008121844 */
[----:B--2---:R-:W2:Y:S04]  /*51c30*/  LDL.LU.64 R140, [R1+0x13a0] ;  /* 0x0013a000018c7983 */ /* 0x004ea80000300a00 */
[----:B------:R3:W-:Y:S04]  /*51c40*/  LDGSTS.E [R0+0x21c80], [R6.64], P0 ;  /* 0x21c8000006007fae */ /* 0x0007e80008121844 */
[----:B------:R-:W3:Y:S04]  /*51c50*/  S2R R137, SR_TID.X ;  /* 0x0000000000897919 */ /* 0x000ee80000002100 */
[----:B-1----:R-:W2:Y:S01]  /*51c60*/  LDL.LU.64 R220, [R1+0x1558] ;  /* 0x0015580001dc7983 */ /* 0x002ea20000300a00 */
[----:B---3--:R-:W-:-:S03]  /*51c70*/  IADD3.X R0, R149, R5, RZ, P1, !PT ;  /* 0x0000000595007210 */ /* 0x008fc60000ffe4ff */
[----:B------:R-:W3:Y:S01]  /*51c80*/  LDL.LU.64 R154, [R1+0x1518] ;  /* 0x00151800019a7983 */ /* 0x000ee20000300a00 */
[----:B------:R-:W-:Y:S02]  /*51c90*/  IADD3 R7, P1, R146, R138, RZ ;  /* 0x0000008a92077210 */ /* 0x000fe40007f3e0ff */
[----:B------:R-:W-:Y:S01]  /*51ca0*/  MOV R148, R2 ;  /* 0x0000000200947202 */ /* 0x000fe20000000f00 */
[----:B------:R-:W3:Y:S02]  /*51cb0*/  LDL.LU.64 R152, [R1+0x14d8] ;  /* 0x0014d80001987983 */ /* 0x000ee40000300a00 */
[----:B------:R-:W-:Y:S01]  /*51cc0*/  IMAD.X R6, R147, 0x1, R5, P1 ;  /* 0x0000000193067824 */ /* 0x000fe200008e0605 */
[----:B------:R-:W-:Y:S01]  /*51cd0*/  IADD3 R125, P1, R142, R138, RZ ;  /* 0x0000008a8e7d7210 */ /* 0x000fe20007f3e0ff */
[----:B------:R-:W-:Y:S01]  /*51ce0*/  IMAD.MOV.U32 R149, RZ, RZ, R0 ;  /* 0x000000ffff957224 */ /* 0x000fe200078e0000 */
[----:B------:R-:W3:Y:S02]  /*51cf0*/  LDL.LU.64 R150, [R1+0x1498] ;  /* 0x0014980001967983 */ /* 0x000ee40000300a00 */
[----:B------:R-:W-:Y:S01]  /*51d00*/  IADD3.X R124, R143, R5, RZ, P1, !PT ;  /* 0x000000058f7c7210 */ /* 0x000fe20000ffe4ff */
[----:B------:R-:W-:Y:S01]  /*51d10*/  IMAD.MOV.U32 R146, RZ, RZ, R7 ;  /* 0x000000ffff927224 */ /* 0x000fe200078e0007 */
[----:B------:R-:W-:Y:S01]  /*51d20*/  MOV R147, R6 ;  /* 0x0000000600937202 */ /* 0x000fe20000000f00 */
[----:B------:R-:W-:Y:S01]  /*51d30*/  IMAD.MOV.U32 R142, RZ, RZ, R125 ;  /* 0x000000ffff8e7224 */ /* 0x000fe200078e007d */
[----:B------:R-:W-:Y:S01]  /*51d40*/  MOV R143, R124 ;  /* 0x0000007c008f7202 */ /* 0x000fe20000000f00 */
[----:B------:R-:W-:Y:S01]  /*51d50*/  STL.64 [R1+0x1560], R148 ;  /* 0x0015609401007387 */ /* 0x000fe20000100a00 */
[----:B------:R-:W-:-:S03]  /*51d60*/  LOP3.LUT R137, R137, 0x1f, RZ, 0xc0, !PT ;  /* 0x0000001f89897812 */ /* 0x000fc600078ec0ff */
[----:B------:R-:W-:Y:S01]  /*51d70*/  STL.64 [R1+0x1520], R146 ;  /* 0x0015209201007387 */ /* 0x000fe20000100a00 */
[----:B------:R-:W-:-:S03]  /*51d80*/  SHF.L.U32 R137, R137, 0x2, RZ ;  /* 0x0000000289897819 */ /* 0x000fc600000006ff */
[----:B------:R-:W-:Y:S01]  /*51d90*/  STL.64 [R1+0x14e0], R142 ;  /* 0x0014e08e01007387 */ /* 0x000fe20000100a00 */
[----:B------:R-:W-:-:S05]  /*51da0*/  LOP3.LUT R137, R137, 0x20, RZ, 0x3c, !PT ;  /* 0x0000002089897812 */ /* 0x000fca00078e3cff */
[----:B------:R-:W-:-:S05]  /*51db0*/  IMAD R0, R252, 0x2000, R137 ;  /* 0x00002000fc007824 */ /* 0x000fca00078e0289 */
        /* <DEDUP_REMOVED lines=9> */
[----:B------:R-:W-:Y:S02]  /*51e50*/  IADD3 R133, P1, R134, R138, RZ ;  /* 0x0000008a86857210 */ /* 0x000fe40007f3e0ff */
[-C--:B------:R-:W-:Y:S02]  /*51e60*/  LOP3.LUT R129, R129, R128.reuse, RZ, 0x3c, !PT ;  /* 0x0000008081817212 */ /* 0x080fe400078e3cff */
[----:B------:R-:W-:Y:S02]  /*51e70*/  IADD3.X R132, R135, R5, RZ, P1, !PT ;  /* 0x0000000587847210 */ /* 0x000fe40000ffe4ff */
[C---:B------:R-:W-:Y:S02]  /*51e80*/  LOP3.LUT R128, R129.reuse, R128, RZ, 0x3c, !PT ;  /* 0x0000008081807212 */ /* 0x040fe400078e3cff */
[----:B--2---:R-:W-:Y:S01]  /*51e90*/  IADD3 R135, P1, R140, R138, RZ ;  /* 0x0000008a8c877210 */ /* 0x004fe20007f3e0ff */
[----:B------:R-:W-:Y:S01]  /*51ea0*/  IMAD.MOV.U32 R140, RZ, RZ, R127 ;  /* 0x000000ffff8c7224 */ /* 0x000fe200078e007f */
[----:B------:R-:W-:-:S03]  /*51eb0*/  LOP3.LUT R129, R129, R128, RZ, 0x3c, !PT ;  /* 0x0000008081817212 */ /* 0x000fc600078e3cff */
[----:B------:R-:W-:Y:S01]  /*51ec0*/  IMAD.X R134, R141, 0x1, R5, P1 ;  /* 0x000000018d867824 */ /* 0x000fe200008e0605 */
[----:B------:R-:W-:Y:S01]  /*51ed0*/  MOV R141, R126 ;  /* 0x0000007e008d7202 */ /* 0x000fe20000000f00 */
[----:B------:R-:W-:Y:S01]  /*51ee0*/  IMAD.MOV.U32 R127, RZ, RZ, R130 ;  /* 0x000000ffff7f7224 */ /* 0x000fe200078e0082 */
[----:B------:R-:W-:Y:S01]  /*51ef0*/  MOV R126, R131 ;  /* 0x00000083007e7202 */ /* 0x000fe20000000f00 */
[----:B------:R-:W-:Y:S01]  /*51f00*/  IMAD.MOV.U32 R125, RZ, RZ, R132 ;  /* 0x000000ffff7d7224 */ /* 0x000fe200078e0084 */
[----:B------:R-:W-:Y:S01]  /*51f10*/  MOV R124, R133 ;  /* 0x00000085007c7202 */ /* 0x000fe20000000f00 */
[----:B------:R2:W-:Y:S01]  /*51f20*/  STL.64 [R1+0x14a0], R140 ;  /* 0x0014a08c01007387 */ /* 0x0005e20000100a00 */
[----:B------:R-:W-:Y:S01]  /*51f30*/  MOV R6, R135 ;  /* 0x0000008700067202 */ /* 0x000fe20000000f00 */
[----:B------:R-:W-:Y:S02]  /*51f40*/  IMAD.MOV.U32 R7, RZ, RZ, R134 ;  /* 0x000000ffff077224 */ /* 0x000fe400078e0086 */
[----:B------:R-:W-:Y:S04]  /*51f50*/  STL.64 [R1+0x1460], R128 ;  /* 0x0014608001007387 */ /* 0x000fe80000100a00 */
[----:B------:R-:W-:Y:S04]  /*51f60*/  STL.64 [R1+0x1420], R126 ;  /* 0x0014207e01007387 */ /* 0x000fe80000100a00 */
[----:B------:R-:W4:Y:S04]  /*51f70*/  LDL.LU.64 R130, [R1+0x1458] ;  /* 0x0014580001827983 */ /* 0x000f280000300a00 */
[----:B------:R-:W-:Y:S04]  /*51f80*/  STL.64 [R1+0x13e0], R124 ;  /* 0x0013e07c01007387 */ /* 0x000fe80000100a00 */
[----:B------:R3:W-:Y:S04]  /*51f90*/  STL.64 [R1+0x13a0], R6 ;  /* 0x0013a00601007387 */ /* 0x0007e80000100a00 */
        /* <DEDUP_REMOVED lines=29> */
[----:B------:R-:W-:Y:S01]  /*52170*/  STL.64 [R1+0x1518], R154 ;  /* 0x0015189a01007387 */ /* 0x000fe20000100a00 */
[----:B------:R-:W-:-:S03]  /*52180*/  LOP3.LUT R137, R137, 0x1f, RZ, 0xc0, !PT ;  /* 0x0000001f89897812 */ /* 0x000fc600078ec0ff */
[----:B------:R-:W-:Y:S04]  /*52190*/  STL.64 [R1+0x14d8], R152 ;  /* 0x0014d89801007387 */ /* 0x000fe80000100a00 */
        /* <DEDUP_REMOVED lines=16> */
[----:B--2---:R-:W-:Y:S01]  /*522a0*/  IADD3 R135, P1, R140, R138, RZ ;  /* 0x0000008a8c877210 */ /* 0x004fe20007f3e0ff */
[----:B------:R-:W-:-:S04]  /*522b0*/  IMAD.MOV.U32 R140, RZ, RZ, R129 ;  /* 0x000000ffff8c7224 */ /* 0x000fc800078e0081 */
[----:B------:R-:W-:Y:S01]  /*522c0*/  IMAD.X R134, R141, 0x1, R5, P1 ;  /* 0x000000018d867824 */ /* 0x000fe200008e0605 */
[----:B------:R-:W-:Y:S01]  /*522d0*/  MOV R141, R128 ;  /* 0x00000080008d7202 */ /* 0x000fe20000000f00 */
[----:B------:R-:W-:Y:S01]  /*522e0*/  IMAD.MOV.U32 R7, RZ, RZ, R132 ;  /* 0x000000ffff077224 */ /* 0x000fe200078e0084 */
[----:B------:R-:W-:Y:S01]  /*522f0*/  MOV R6, R133 ;  /* 0x0000008500067202 */ /* 0x000fe20000000f00 */
[----:B------:R-:W-:Y:S02]  /*52300*/  IMAD.MOV.U32 R125, RZ, RZ, R134 ;  /* 0x000000ffff7d7224 */ /* 0x000fe400078e0086 */
[----:B------:R2:W-:Y:S01]  /*52310*/  STL.64 [R1+0x1458], R140 ;  /* 0x0014588c01007387 */ /* 0x0005e20000100a00 */
[----:B------:R-:W-:-:S03]  /*52320*/  MOV R124, R135 ;  /* 0x00000087007c7202 */ /* 0x000fc60000000f00 */
[----:B------:R-:W-:Y:S04]  /*52330*/  STL.64 [R1+0x1418], R126 ;  /* 0x0014187e01007387 */ /* 0x000fe80000100a00 */
[----:B------:R-:W4:Y:S04]  /*52340*/  LDL.LU.64 R128, [R1+0x1490] ;  /* 0x0014900001807983 */ /* 0x000f280000300a00 */
[----:B------:R3:W-:Y:S04]  /*52350*/  STL.64 [R1+0x1398], R6 ;  /* 0x0013980601007387 */ /* 0x0007e80000100a00 */
        /* <DEDUP_REMOVED lines=14> */
[----:B------:R-:W-:-:S03]  /*52440*/  IADD3 R7, P1, R146, R138, RZ ;  /* 0x0000008a92077210 */ /* 0x000fc60007f3e0ff */
[----:B------:R-:W3:Y:S02]  /*52450*/  LDL.LU.64 R152, [R1+0x14c8] ;  /* 0x0014c80001987983 */ /* 0x000ee40000300a00 */
[----:B------:R-:W-:Y:S01]  /*52460*/  IMAD.X R6, R147, 0x1, R5, P1 ;  /* 0x0000000193067824 */ /* 0x000fe200008e0605 */
[----:B------:R-:W-:Y:S01]  /*52470*/  IADD3 R125, P1, R142, R138, RZ ;  /* 0x0000008a8e7d7210 */ /* 0x000fe20007f3e0ff */
[----:B------:R-:W-:Y:S01]  /*52480*/  IMAD.MOV.U32 R226, RZ, RZ, R7 ;  /* 0x000000ffffe27224 */ /* 0x000fe200078e0007 */
[----:B------:R-:W3:Y:S02]  /*52490*/  LDL.LU.64 R150, [R1+0x1488] ;  /* 0x0014880001967983 */ /* 0x000ee40000300a00 */
[----:B------:R-:W-:Y:S01]  /*524a0*/  IADD3.X R124, R143, R5, RZ, P1, !PT ;  /* 0x000000058f7c7210 */ /* 0x000fe20000ffe4ff */
[----:B------:R-:W-:Y:S01]  /*524b0*/  IMAD.MOV.U32 R224, RZ, RZ, R125 ;  /* 0x000000ffffe07224 */ /* 0x000fe200078e007d */
[----:B------:R-:W-:Y:S02]  /*524c0*/  MOV R227, R6 ;  /* 0x0000000600e37202 */ /* 0x000fe40000000f00 */
[----:B------:R-:W-:-:S02]  /*524d0*/  MOV R225, R124 ;  /* 0x0000007c00e17202 */ /* 0x000fc40000000f00 */
[----:B------:R-:W-:-:S04]  /*524e0*/  LOP3.LUT R137, R137, 0x1f, RZ, 0xc0, !PT ;  /* 0x0000001f89897812 */ /* 0x000fc800078ec0ff */
[----:B------:R-:W-:-:S04]  /*524f0*/  SHF.L.U32 R137, R137, 0x2, RZ ;  /* 0x0000000289897819 */ /* 0x000fc800000006ff */
[----:B------:R-:W-:Y:S02]  /*52500*/  LOP3.LUT R137, R137, 0x40, RZ, 0x3c, !PT ;  /* 0x0000004089897812 */ /* 0x000fe400078e3cff */
        /* <DEDUP_REMOVED lines=8> */
[----:B--2---:R-:W-:Y:S02]  /*52590*/  IADD3 R135, P1, R140, R138, RZ ;  /* 0x0000008a8c877210 */ /* 0x004fe40007f3e0ff */
[----:B------:R-:W-:-:S03]  /*525a0*/  MOV R140, R2 ;  /* 0x00000002008c7202 */ /* 0x000fc60000000f00 */
[----:B------:R-:W-:Y:S02]  /*525b0*/  IMAD.X R134, R141, 0x1, R5, P1 ;  /* 0x000000018d867824 */ /* 0x000fe400008e0605 */
[----:B------:R-:W-:Y:S01]  /*525c0*/  IMAD.MOV.U32 R141, RZ, RZ, R0 ;  /* 0x000000ffff8d7224 */ /* 0x000fe200078e0000 */
[----:B------:R-:W-:Y:S01]  /*525d0*/  LOP3.LUT R129, R129, R128, RZ, 0x3c, !PT ;  /* 0x0000008081817212 */ /* 0x000fe200078e3cff */
[----:B------:R-:W-:Y:S01]  /*525e0*/  IMAD.MOV.U32 R222, RZ, RZ, R127 ;  /* 0x000000ffffde7224 */ /* 0x000fe200078e007f */
[----:B------:R-:W-:Y:S02]  /*525f0*/  MOV R223, R126 ;  /* 0x0000007e00df7202 */ /* 0x000fe40000000f00 */
[----:B------:R1:W-:Y:S01]  /*52600*/  STL.64 [R1+0x1550], R140 ;  /* 0x0015508c01007387 */ /* 0x0003e20000100a00 */
[----:B------:R-:W-:-:S03]  /*52610*/  LOP3.LUT R128, R129, R128, RZ, 0x3c, !PT ;  /* 0x0000008081807212 */ /* 0x000fc600078e3cff */
[----:B------:R-:W-:Y:S04]  /*52620*/  STL.64 [R1+0x1510], R226 ;  /* 0x001510e201007387 */ /* 0x000fe80000100a00 */
[----:B------:R-:W-:Y:S04]  /*52630*/  STL.64 [R1+0x14d0], R224 ;  /* 0x0014d0e001007387 */ /* 0x000fe80000100a00 */
[----:B------:R-:W2:Y:S01]  /*52640*/  LDL.LU.64 R148, [R1+0x1448] ;  /* 0x0014480001947983 */ /* 0x000ea20000300a00 */
[----:B------:R-:W-:-:S03]  /*52650*/  LOP3.LUT R129, R129, R128, RZ, 0x3c, !PT ;  /* 0x0000008081817212 */ /* 0x000fc600078e3cff */
[----:B------:R-:W-:Y:S04]  /*52660*/  STL.64 [R1+0x1490], R222 ;  /* 0x001490de01007387 */ /* 0x000fe80000100a00 */
[----:B------:R-:W4:Y:S01]  /*52670*/  LDL.LU.64 R146, [R1+0x1408] ;  /* 0x0014080001927983 */ /* 0x000f220000300a00 */
[----:B------:R-:W-:Y:S01]  /*52680*/  IMAD R0, R252, 0x2000, R137 ;  /* 0x00002000fc007824 */ /* 0x000fe200078e0289 */
[----:B------:R-:W-:Y:S01]  /*52690*/  MOV R126, R131 ;  /* 0x00000083007e7202 */ /* 0x000fe20000000f00 */
[----:B------:R-:W-:Y:S01]  /*526a0*/  IMAD.MOV.U32 R127, RZ, RZ, R130 ;  /* 0x000000ffff7f7224 */ /* 0x000fe200078e0082 */
[----:B------:R-:W-:Y:S04]  /*526b0*/  STL.64 [R1+0x1450], R128 ;  /* 0x0014508001007387 */ /* 0x000fe80000100a00 */
[----:B------:R-:W4:Y:S04]  /*526c0*/  LDL.LU.64 R142, [R1+0x13c8] ;  /* 0x0013c800018e7983 */ /* 0x000f280000300a00 */
[----:B------:R1:W-:Y:S04]  /*526d0*/  LDGSTS.E [R0+0x20200], [R140.64], P0 ;  /* 0x202000008c007fae */ /* 0x0003e80008121844 */
[----:B------:R-:W-:Y:S01]  /*526e0*/  STL.64 [R1+0x1410], R126 ;  /* 0x0014107e01007387 */ /* 0x000fe20000100a00 */
[----:B------:R-:W-:Y:S01]  /*526f0*/  MOV R124, R133 ;  /* 0x00000085007c7202 */ /* 0x000fe20000000f00 */
[----:B------:R-:W-:Y:S01]  /*52700*/  IMAD.MOV.U32 R125, RZ, RZ, R132 ;  /* 0x000000ffff7d7224 */ /* 0x000fe200078e0084 */
[----:B------:R-:W-:Y:S01]  /*52710*/  MOV R6, R135 ;  /* 0x0000008700067202 */ /* 0x000fe20000000f00 */
[----:B------:R3:W-:Y:S04]  /*52720*/  LDGSTS.E [R0+0x20600], [R226.64], P0 ;  /* 0x20600000e2007fae */ /* 0x0007e80008121844 */
[----:B-1----:R-:W4:Y:S01]  /*52730*/  LDL.LU.64 R140, [R1+0x1388] ;  /* 0x00138800018c7983 */ /* 0x002f220000300a00 */
[----:B------:R-:W-:Y:S01]  /*52740*/  IMAD.MOV.U32 R7, RZ, RZ, R134 ;  /* 0x000000ffff077224 */ /* 0x000fe200078e0086 */
[----:B------:R-:W-:-:S02]  /*52750*/  IADD3 R2, P1, R220, R138, RZ ;  /* 0x0000008adc027210 */ /* 0x000fc40007f3e0ff */
[----:B------:R3:W-:Y:S04]  /*52760*/  LDGSTS.E [R0+0x20a00], [R224.64], P0 ;  /* 0x20a00000e0007fae */ /* 0x0007e80008121844 */
[----:B------:R3:W-:Y:S04]  /*52770*/  LDGSTS.E [R0+0x20e00], [R222.64], P0 ;  /* 0x20e00000de007fae */ /* 0x0007e80008121844 */
[----:B------:R3:W-:Y:S04]  /*52780*/  LDGSTS.E [R0+0x21200], [R128.64], P0 ;  /* 0x2120000080007fae */ /* 0x0007e80008121844 */
[----:B------:R3:W-:Y:S04]  /*52790*/  LDGSTS.E [R0+0x21600], [R126.64], P0 ;  /* 0x216000007e007fae */ /* 0x0007e80008121844 */
[----:B------:R3:W-:Y:S04]  /*527a0*/  LDGSTS.E [R0+0x21a00], [R124.64], P0 ;  /* 0x21a000007c007fae */ /* 0x0007e80008121844 */
[----:B------:R-:W-:Y:S04]  /*527b0*/  STL.64 [R1+0x13d0], R124 ;  /* 0x0013d07c01007387 */ /* 0x000fe80000100a00 */
[----:B------:R3:W-:Y:S04]  /*527c0*/  LDGSTS.E [R0+0x21e00], [R6.64], P0 ;  /* 0x21e0000006007fae */ /* 0x0007e80008121844 */
[----:B------:R1:W-:Y:S01]  /*527d0*/  STL.64 [R1+0x1390], R6 ;  /* 0x0013900601007387 */ /* 0x0003e20000100a00 */
[----:B---3--:R-:W-:-:S02]  /*527e0*/  IADD3.X R0, R221, R5, RZ, P1, !PT ;  /* 0x00000005dd007210 */ /* 0x008fc40000ffe4ff */
[----:B-1----:R-:W-:-:S05]  /*527f0*/  IADD3 R7, P1, R154, R138, RZ ;  /* 0x0000008a9a077210 */ /* 0x002fca0007f3e0ff */
[----:B------:R-:W-:Y:S01]  /*52800*/  IMAD.X R6, R155, 0x1, R5, P1 ;  /* 0x000000019b067824 */ /* 0x000fe200008e0605 */
[----:B------:R-:W-:-:S04]  /*52810*/  IADD3 R125, P1, R152, R138, RZ ;  /* 0x0000008a987d7210 */ /* 0x000fc80007f3e0ff */
[----:B------:R-:W-:Y:S02]  /*52820*/  IADD3.X R124, R153, R5, RZ, P1, !PT ;  /* 0x00000005997c7210 */ /* 0x000fe40000ffe4ff */
[----:B------:R-:W-:-:S05]  /*52830*/  IADD3 R127, P1, R150, R138, RZ ;  /* 0x0000008a967f7210 */ /* 0x000fca0007f3e0ff */
[----:B------:R-:W-:Y:S01]  /*52840*/  IMAD.X R126, R151, 0x1, R5, P1 ;  /* 0x00000001977e7824 */ /* 0x000fe200008e0605 */
[----:B------:R-:W-:Y:S01]  /*52850*/  LOP3.LUT R136, R136, 0x1f, RZ, 0xc0, !PT ;  /* 0x0000001f88887812 */ /* 0x000fe200078ec0ff */
[----:B------:R-:W-:Y:S01]  /*52860*/  IMAD.MOV.U32 R155, RZ, RZ, R0 ;  /* 0x000000ffff9b7224 */ /* 0x000fe200078e0000 */
[----:B------:R-:W-:Y:S01]  /*52870*/  MOV R154, R2 ;  /* 0x00000002009a7202 */ /* 0x000fe20000000f00 */
[----:B------:R-:W-:Y:S01]  /*52880*/  IMAD.MOV.U32 R152, RZ, RZ, R7 ;  /* 0x000000ffff987224 */ /* 0x000fe200078e0007 */
[----:B------:R-:W-:Y:S01]  /*52890*/  SHF.L.U32 R136, R136, 0x2, RZ ;  /* 0x0000000288887819 */ /* 0x000fe200000006ff */
[----:B------:R-:W-:Y:S01]  /*528a0*/  IMAD.MOV.U32 R150, RZ, RZ, R125 ;  /* 0x000000ffff967224 */ /* 0x000fe200078e007d */
[----:B------:R-:W-:Y:S02]  /*528b0*/  MOV R153, R6 ;  /* 0x0000000600997202 */ /* 0x000fe40000000f00 */
[----:B------:R-:W-:Y:S01]  /*528c0*/  MOV R151, R124 ;  /* 0x0000007c00977202 */ /* 0x000fe20000000f00 */
[----:B------:R1:W-:Y:S01]  /*528d0*/  STL.64 [R1+0x1548], R154 ;  /* 0x0015489a01007387 */ /* 0x0003e20000100a00 */
[----:B------:R-:W-:-:S03]  /*528e0*/  LOP3.LUT R136, R136, 0x50, RZ, 0x3c, !PT ;  /* 0x0000005088887812 */ /* 0x000fc600078e3cff */
[----:B------:R3:W-:Y:S02]  /*528f0*/  STL.64 [R1+0x1508], R152 ;  /* 0x0015089801007387 */ /* 0x0007e40000100a00 */
[----:B------:R-:W-:Y:S02]  /*52900*/  IMAD R0, R252, 0x2000, R136 ;  /* 0x00002000fc007824 */ /* 0x000fe400078e0288 */
[----:B------:R1:W-:Y:S04]  /*52910*/  STL.64 [R1+0x14c8], R150 ;  /* 0x0014c89601007387 */ /* 0x0003e80000100a00 */
[----:B------:R1:W-:Y:S04]  /*52920*/  LDGSTS.E [R0+0x20280], [R154.64], P0 ;  /* 0x202800009a007fae */ /* 0x0003e80008121844 */
[----:B------:R3:W-:Y:S04]  /*52930*/  LDGSTS.E [R0+0x20680], [R152.64], P0 ;  /* 0x2068000098007fae */ /* 0x0007e80008121844 */
[----:B------:R1:W-:Y:S01]  /*52940*/  LDGSTS.E [R0+0x20a80], [R150.64], P0 ;  /* 0x20a8000096007fae */ /* 0x0003e20008121844 */
[----:B--2---:R-:W-:-:S04]  /*52950*/  IADD3 R129, P1, R148, R138, RZ ;  /* 0x0000008a94817210 */ /* 0x004fc80007f3e0ff */
[----:B------:R-:W-:Y:S02]  /*52960*/  IADD3.X R128, R149, R5, RZ, P1, !PT ;  /* 0x0000000595807210 */ /* 0x000fe40000ffe4ff */
[----:B----4-:R-:W-:-:S05]  /*52970*/  IADD3 R131, P1, R146, R138, RZ ;  /* 0x0000008a92837210 */ /* 0x010fca0007f3e0ff */
[----:B------:R-:W-:Y:S01]  /*52980*/  IMAD.X R130, R147, 0x1, R5, P1 ;  /* 0x0000000193827824 */ /* 0x000fe200008e0605 */
[----:B------:R-:W-:Y:S01]  /*52990*/  IADD3 R133, P1, R142, R138, RZ ;  /* 0x0000008a8e857210 */ /* 0x000fe20007f3e0ff */
[----:B------:R-:W-:-:S03]  /*529a0*/  IMAD.MOV.U32 R148, RZ, RZ, R127 ;  /* 0x000000ffff947224 */ /* 0x000fc600078e007f */
[----:B------:R-:W-:Y:S01]  /*529b0*/  IADD3.X R132, R143, R5, RZ, P1, !PT ;  /* 0x000000058f847210 */ /* 0x000fe20000ffe4ff */
[----:B------:R-:W-:Y:S01]  /*529c0*/  IMAD.MOV.U32 R146, RZ, RZ, R129 ;  /* 0x000000ffff927224 */ /* 0x000fe200078e0081 */
[----:B------:R-:W-:Y:S01]  /*529d0*/  MOV R149, R126 ;  /* 0x0000007e00957202 */ /* 0x000fe20000000f00 */
[----:B------:R-:W-:Y:S01]  /*529e0*/  IMAD.MOV.U32 R143, RZ, RZ, R130 ;  /* 0x000000ffff8f7224 */ /* 0x000fe200078e0082 */
[----:B------:R-:W-:Y:S02]  /*529f0*/  MOV R147, R128 ;  /* 0x0000008000937202 */ /* 0x000fe40000000f00 */
[----:B------:R-:W-:Y:S02]  /*52a00*/  MOV R142, R131 ;  /* 0x00000083008e7202 */ /* 0x000fe40000000f00 */
[----:B------:R-:W-:Y:S01]  /*52a10*/  IADD3 R135, P1, R140, R138, RZ ;  /* 0x0000008a8c877210 */ /* 0x000fe20007f3e0ff */
[----:B------:R2:W-:Y:S01]  /*52a20*/  STL.64 [R1+0x1488], R148 ;  /* 0x0014889401007387 */ /* 0x0005e20000100a00 */
[----:B------:R-:W-:-:S03]  /*52a30*/  MOV R140, R133 ;  /* 0x00000085008c7202 */ /* 0x000fc60000000f00 */
[----:B------:R-:W-:Y:S01]  /*52a40*/  IMAD.X R134, R141, 0x1, R5, P1 ;  /* 0x000000018d867824 */ /* 0x000fe200008e0605 */
[----:B------:R2:W-:Y:S01]  /*52a50*/  STL.64 [R1+0x1448], R146 ;  /* 0x0014489201007387 */ /* 0x0005e20000100a00 */
[----:B------:R-:W-:Y:S01]  /*52a60*/  IMAD.MOV.U32 R141, RZ, RZ, R132 ;  /* 0x000000ffff8d7224 */ /* 0x000fe200078e0084 */
[----:B------:R-:W-:Y:S01]  /*52a70*/  MOV R136, R135 ;  /* 0x0000008700887202 */ /* 0x000fe20000000f00 */
[----:B------:R-:W-:Y:S01]  /*52a80*/  IMAD.MOV.U32 R137, RZ, RZ, R134 ;  /* 0x000000ffff897224 */ /* 0x000fe200078e0086 */
[----:B------:R1:W-:Y:S04]  /*52a90*/  STL.64 [R1+0x1408], R142 ;  /* 0x0014088e01007387 */ /* 0x0003e80000100a00 */
[----:B------:R-:W4:Y:S04]  /*52aa0*/  LDL.LU.64 R6, [R1+0x1540] ;  /* 0x0015400001067983 */ /* 0x000f280000300a00 */
        /* <DEDUP_REMOVED lines=10> */
[----:B---3--:R-:W3:Y:S04]  /*52b50*/  LDL.LU.64 R152, [R1+0x14f8] ;  /* 0x0014f80001987983 */ /* 0x008ee80000300a00 */
[----:B------:R-:W3:Y:S04]  /*52b60*/  LDL.LU.64 R150, [R1+0x14b8] ;  /* 0x0014b80001967983 */ /* 0x000ee80000300a00 */
[----:B------:R2:W-:Y:S04]  /*52b70*/  LDGSTS.E [R0+0x20e80], [R148.64], P0 ;  /* 0x20e8000094007fae */ /* 0x0005e80008121844 */
[----:B------:R1:W-:Y:S04]  /*52b80*/  LDGSTS.E [R0+0x21280], [R146.64], P0 ;  /* 0x2128000092007fae */ /* 0x0003e80008121844 */
[----:B------:R1:W-:Y:S04]  /*52b90*/  LDGSTS.E [R0+0x21680], [R142.64], P0 ;  /* 0x216800008e007fae */ /* 0x0003e80008121844 */
[----:B--2---:R-:W2:Y:S04]  /*52ba0*/  LDL.LU.64 R148, [R1+0x1478] ;  /* 0x0014780001947983 */ /* 0x004ea80000300a00 */
[----:B-1----:R-:W2:Y:S04]  /*52bb0*/  LDL.LU.64 R146, [R1+0x1438] ;  /* 0x0014380001927983 */ /* 0x002ea80000300a00 */
[----:B------:R-:W2:Y:S04]  /*52bc0*/  LDL.LU.64 R142, [R1+0x13f8] ;  /* 0x0013f800018e7983 */ /* 0x000ea80000300a00 */
[----:B------:R1:W-:Y:S04]  /*52bd0*/  LDGSTS.E [R0+0x21a80], [R140.64], P0 ;  /* 0x21a800008c007fae */ /* 0x0003e80008121844 */
[----:B------:R1:W-:Y:S04]  /*52be0*/  LDGSTS.E [R0+0x21e80], [R136.64], P0 ;  /* 0x21e8000088007fae */ /* 0x0003e80008121844 */
[----:B-1----:R-:W2:Y:S04]  /*52bf0*/  LDL.LU.64 R140, [R1+0x13b8] ;  /* 0x0013b800018c7983 */ /* 0x002ea80000300a00 */
[----:B------:R-:W2:Y:S01]  /*52c00*/  LDL.LU.64 R136, [R1+0x1378] ;  /* 0x0013780001887983 */ /* 0x000ea20000300a00 */
[----:B------:R-:W-:-:S04]  /*52c10*/  SHF.L.U32 R139, R139, 0x2, RZ ;  /* 0x000000028b8b7819 */ /* 0x000fc800000006ff */
[----:B------:R-:W-:Y:S02]  /*52c20*/  LOP3.LUT R139, R139, 0x60, RZ, 0x3c, !PT ;  /* 0x000000608b8b7812 */ /* 0x000fe400078e3cff */
[----:B------:R-:W-:Y:S02]  /*52c30*/  LOP3.LUT R144, R144, 0x70, RZ, 0x3c, !PT ;  /* 0x0000007090907812 */ /* 0x000fe400078e3cff */
[----:B------:R-:W-:Y:S02]  /*52c40*/  IADD3 R251, R251, 0x1, RZ ;  /* 0x00000001fbfb7810 */ /* 0x000fe40007ffe0ff */
        /* <DEDUP_REMOVED lines=12> */
[----:B------:R-:W-:Y:S02]  /*52d10*/  IADD3 R133, P1, R134, R138, RZ ;  /* 0x0000008a86857210 */ /* 0x000fe40007f3e0ff */
[----:B------:R-:W-:Y:S02]  /*52d20*/  LOP3.LUT R129, R129, R128, RZ, 0x3c, !PT ;  /* 0x0000008081817212 */ /* 0x000fe400078e3cff */
[----:B------:R-:W-:Y:S02]  /*52d30*/  IADD3.X R132, R135, R5, RZ, P1, !PT ;  /* 0x0000000587847210 */ /* 0x000fe40000ffe4ff */
[----:B------:R-:W-:Y:S01]  /*52d40*/  IADD3 R135, P1, R220, R138, RZ ;  /* 0x0000008adc877210 */ /* 0x000fe20007f3e0ff */
[----:B------:R-:W-:Y:S01]  /*52d50*/  IMAD.MOV.U32 R227, RZ, RZ, R0 ;  /* 0x000000ffffe37224 */ /* 0x000fe200078e0000 */
[----:B------:R-:W-:Y:S01]  /*52d60*/  MOV R226, R2 ;  /* 0x0000000200e27202 */ /* 0x000fe20000000f00 */
[----:B------:R-:W-:Y:S01]  /*52d70*/  IMAD R0, R252, 0x2000, R139 ;  /* 0x00002000fc007824 */ /* 0x000fe200078e028b */
[----:B------:R-:W-:Y:S01]  /*52d80*/  LOP3.LUT R128, R129, R128, RZ, 0x3c, !PT ;  /* 0x0000008081807212 */ /* 0x000fe200078e3cff */
[----:B------:R-:W-:Y:S01]  /*52d90*/  IMAD.MOV.U32 R224, RZ, RZ, R7 ;  /* 0x000000ffffe07224 */ /* 0x000fe200078e0007 */
[----:B------:R-:W-:Y:S01]  /*52da0*/  MOV R225, R6 ;  /* 0x0000000600e17202 */ /* 0x000fe20000000f00 */
[----:B------:R-:W-:Y:S01]  /*52db0*/  IMAD.X R134, R221, 0x1, R5, P1 ;  /* 0x00000001dd867824 */ /* 0x000fe200008e0605 */
[----:B------:R-:W-:Y:S01]  /*52dc0*/  MOV R223, R124 ;  /* 0x0000007c00df7202 */ /* 0x000fe20000000f00 */
[----:B------:R-:W-:Y:S01]  /*52dd0*/  IMAD.MOV.U32 R222, RZ, RZ, R125 ;  /* 0x000000ffffde7224 */ /* 0x000fe200078e007d */
[----:B------:R-:W-:Y:S01]  /*52de0*/  MOV R221, R126 ;  /* 0x0000007e00dd7202 */ /* 0x000fe20000000f00 */
[----:B------:R-:W-:Y:S01]  /*52df0*/  IMAD.MOV.U32 R220, RZ, RZ, R127 ;  /* 0x000000ffffdc7224 */ /* 0x000fe200078e007f */
[----:B------:R-:W-:Y:S01]  /*52e00*/  LOP3.LUT R129, R129, R128, RZ, 0x3c, !PT ;  /* 0x0000008081817212 */ /* 0x000fe200078e3cff */
[----:B------:R-:W-:Y:S01]  /*52e10*/  IMAD.MOV.U32 R127, RZ, RZ, R130 ;  /* 0x000000ffff7f7224 */ /* 0x000fe200078e0082 */
[----:B------:R-:W-:Y:S01]  /*52e20*/  MOV R126, R131 ;  /* 0x00000083007e7202 */ /* 0x000fe20000000f00 */
[----:B------:R1:W-:Y:S01]  /*52e30*/  LDGSTS.E [R0+0x20300], [R226.64], P0 ;  /* 0x20300000e2007fae */ /* 0x0003e20008121844 */
[----:B------:R-:W-:Y:S01]  /*52e40*/  MOV R124, R133 ;  /* 0x00000085007c7202 */ /* 0x000fe20000000f00 */
[----:B------:R-:W-:Y:S01]  /*52e50*/  IMAD.MOV.U32 R125, RZ, RZ, R132 ;  /* 0x000000ffff7d7224 */ /* 0x000fe200078e0084 */
[----:B------:R-:W-:Y:S01]  /*52e60*/  MOV R6, R135 ;  /* 0x0000008700067202 */ /* 0x000fe20000000f00 */
[----:B------:R-:W-:Y:S01]  /*52e70*/  STL.64 [R1+0x1540], R226 ;  /* 0x001540e201007387 */ /* 0x000fe20000100a00 */
[----:B------:R-:W-:-:S03]  /*52e80*/  IMAD.MOV.U32 R7, RZ, RZ, R134 ;  /* 0x000000ffff077224 */ /* 0x000fc600078e0086 */
[----:B------:R1:W-:Y:S01]  /*52e90*/  LDGSTS.E [R0+0x20700], [R224.64], P0 ;  /* 0x20700000e0007fae */ /* 0x0003e20008121844 */
[----:B------:R-:W-:-:S03]  /*52ea0*/  IADD3 R2, P1, R154, R138, RZ ;  /* 0x0000008a9a027210 */ /* 0x000fc60007f3e0ff */
        /* <DEDUP_REMOVED lines=12> */
[----:B------:R3:W-:Y:S01]  /*52f70*/  STL.64 [R1+0x1380], R6 ;  /* 0x0013800601007387 */ /* 0x0007e20000100a00 */
[----:B-1----:R-:W-:-:S02]  /*52f80*/  IADD3.X R0, R155, R5, RZ, P1, !PT ;  /* 0x000000059b007210 */ /* 0x002fc40000ffe4ff */
[----:B---3--:R-:W-:-:S05]  /*52f90*/  IADD3 R7, P1, R152, R138, RZ ;  /* 0x0000008a98077210 */ /* 0x008fca0007f3e0ff */
[----:B------:R-:W-:Y:S01]  /*52fa0*/  IMAD.X R6, R153, 0x1, R5, P1 ;  /* 0x0000000199067824 */ /* 0x000fe200008e0605 */
[----:B------:R-:W-:-:S04]  /*52fb0*/  IADD3 R125, P1, R150, R138, RZ ;  /* 0x0000008a967d7210 */ /* 0x000fc80007f3e0ff */
[----:B------:R-:W-:Y:S02]  /*52fc0*/  IADD3.X R124, R151, R5, RZ, P1, !PT ;  /* 0x00000005977c7210 */ /* 0x000fe40000ffe4ff */
[----:B--2---:R-:W-:-:S05]  /*52fd0*/  IADD3 R127, P1, R148, R138, RZ ;  /* 0x0000008a947f7210 */ /* 0x004fca0007f3e0ff */
[----:B------:R-:W-:Y:S01]  /*52fe0*/  IMAD.X R126, R149, 0x1, R5, P1 ;  /* 0x00000001957e7824 */ /* 0x000fe200008e0605 */
[----:B------:R-:W-:-:S04]  /*52ff0*/  IADD3 R129, P1, R146, R138, RZ ;  /* 0x0000008a92817210 */ /* 0x000fc80007f3e0ff */
[----:B------:R-:W-:Y:S02]  /*53000*/  IADD3.X R128, R147, R5, RZ, P1, !PT ;  /* 0x0000000593807210 */ /* 0x000fe40000ffe4ff */
[----:B------:R-:W-:-:S05]  /*53010*/  IADD3 R131, P1, R142, R138, RZ ;  /* 0x0000008a8e837210 */ /* 0x000fca0007f3e0ff */
[----:B------:R-:W-:Y:S01]  /*53020*/  IMAD.X R130, R143, 0x1, R5, P1 ;  /* 0x000000018f827824 */ /* 0x000fe200008e0605 */
[----:B------:R-:W-:-:S04]  /*53030*/  IADD3 R133, P1, R140, R138, RZ ;  /* 0x0000008a8c857210 */ /* 0x000fc80007f3e0ff */
[----:B------:R-:W-:Y:S02]  /*53040*/  IADD3.X R132, R141, R5, RZ, P1, !PT ;  /* 0x000000058d847210 */ /* 0x000fe40000ffe4ff */
[----:B------:R-:W-:Y:S01]  /*53050*/  IADD3 R135, P1, R136, R138, RZ ;  /* 0x0000008a88877210 */ /* 0x000fe20007f3e0ff */
[----:B------:R-:W-:Y:S01]  /*53060*/  IMAD.MOV.U32 R143, RZ, RZ, R0 ;  /* 0x000000ffff8f7224 */ /* 0x000fe200078e0000 */
[----:B------:R-:W-:Y:S01]  /*53070*/  MOV R142, R2 ;  /* 0x00000002008e7202 */ /* 0x000fe20000000f00 */
[----:B------:R-:W-:Y:S01]  /*53080*/  IMAD.MOV.U32 R141, RZ, RZ, R6 ;  /* 0x000000ffff8d7224 */ /* 0x000fe200078e0006 */
[----:B------:R-:W-:Y:S01]  /*53090*/  LEA R0, R252, R144, 0xd ;  /* 0x00000090fc007211 */ /* 0x000fe200078e68ff */
[----:B------:R-:W-:Y:S01]  /*530a0*/  IMAD.X R134, R137, 0x1, R5, P1 ;  /* 0x0000000189867824 */ /* 0x000fe200008e0605 */
[----:B------:R-:W-:Y:S01]  /*530b0*/  MOV R140, R7 ;  /* 0x00000007008c7202 */ /* 0x000fe20000000f00 */
[----:B------:R-:W-:Y:S01]  /*530c0*/  IMAD.MOV.U32 R137, RZ, RZ, R124 ;  /* 0x000000ffff897224 */ /* 0x000fe200078e007c */
[----:B------:R-:W-:Y:S01]  /*530d0*/  MOV R136, R125 ;  /* 0x0000007d00887202 */ /* 0x000fe20000000f00 */
[----:B------:R-:W-:Y:S04]  /*530e0*/  STL.64 [R1+0x1538], R142 ;  /* 0x0015388e01007387 */ /* 0x000fe80000100a00 */
[----:B------:R1:W-:Y:S04]  /*530f0*/  LDGSTS.E [R0+0x20380], [R142.64], P0 ;  /* 0x203800008e007fae */ /* 0x0003e80008121844 */
[----:B------:R-:W-:Y:S04]  /*53100*/  STL.64 [R1+0x14f8], R140 ;  /* 0x0014f88c01007387 */ /* 0x000fe80000100a00 */
[----:B------:R1:W-:Y:S04]  /*53110*/  LDGSTS.E [R0+0x20780], [R140.64], P0 ;  /* 0x207800008c007fae */ /* 0x0003e80008121844 */
[----:B------:R2:W-:Y:S04]  /*53120*/  STL.64 [R1+0x14b8], R136 ;  /* 0x0014b88801007387 */ /* 0x0005e80000100a00 */
[----:B------:R2:W-:Y:S01]  /*53130*/  LDGSTS.E [R0+0x20b80], [R136.64], P0 ;  /* 0x20b8000088007fae */ /* 0x0005e20008121844 */
[----:B------:R-:W-:Y:S01]  /*53140*/  LOP3.LUT R129, R129, R128, RZ, 0x3c, !PT ;  /* 0x0000008081817212 */ /* 0x000fe200078e3cff */
[----:B--2---:R-:W-:-:S03]  /*53150*/  IMAD.MOV.U32 R136, RZ, RZ, 0x1f ;  /* 0x0000001fff887424 */ /* 0x004fc600078e00ff */
[C---:B------:R-:W-:Y:S02]  /*53160*/  LOP3.LUT R128, R129.reuse, R128, RZ, 0x3c, !PT ;  /* 0x0000008081807212 */ /* 0x040fe400078e3cff */
[----:B------:R-:W-:Y:S01]  /*53170*/  IADD3 R137, R136, c[0x0][0x180], RZ ;  /* 0x0000600088897a10 */ /* 0x000fe20007ffe0ff */
[----:B------:R-:W-:Y:S01]  /*53180*/  IMAD.MOV.U32 R139, RZ, RZ, R126 ;  /* 0x000000ffff8b7224 */ /* 0x000fe200078e007e */
[----:B------:R-:W-:Y:S02]  /*53190*/  MOV R138, R127 ;  /* 0x0000007f008a7202 */ /* 0x000fe40000000f00 */
[----:B------:R-:W-:Y:S01]  /*531a0*/  SHF.R.S32.HI R136, RZ, 0x1f, R137 ;  /* 0x0000001fff887819 */ /* 0x000fe20000011489 */
[----:B------:R-:W-:Y:S01]  /*531b0*/  IMAD.MOV.U32 R126, RZ, RZ, R131 ;  /* 0x000000ffff7e7224 */ /* 0x000fe200078e0083 */
[----:B------:R-:W-:Y:S01]  /*531c0*/  LOP3.LUT R129, R129, R128, RZ, 0x3c, !PT ;  /* 0x0000008081817212 */ /* 0x000fe200078e3cff */
[----:B------:R-:W-:Y:S01]  /*531d0*/  IMAD.MOV.U32 R124, RZ, RZ, R133 ;  /* 0x000000ffff7c7224 */ /* 0x000fe200078e0085 */
[----:B------:R-:W-:Y:S01]  /*531e0*/  MOV R127, R130 ;  /* 0x00000082007f7202 */ /* 0x000fe20000000f00 */
[----:B------:R-:W-:Y:S01]  /*531f0*/  IMAD.MOV.U32 R6, RZ, RZ, R135 ;  /* 0x000000ffff067224 */ /* 0x000fe200078e0087 */
[----:B------:R-:W-:-:S02]  /*53200*/  LEA.HI R136, R136, R137, RZ, 0x5 ;  /* 0x0000008988887211 */ /* 0x000fc400078f28ff */
[----:B------:R-:W-:Y:S01]  /*53210*/  MOV R125, R132 ;  /* 0x00000084007d7202 */ /* 0x000fe20000000f00 */
[----:B------:R-:W-:Y:S01]  /*53220*/  STL.64 [R1+0x1478], R138 ;  /* 0x0014788a01007387 */ /* 0x000fe20000100a00 */
[----:B------:R-:W-:Y:S02]  /*53230*/  MOV R7, R134 ;  /* 0x0000008600077202 */ /* 0x000fe40000000f00 */
[----:B------:R-:W-:Y:S01]  /*53240*/  SHF.R.S32.HI R136, RZ, 0x5, R136 ;  /* 0x00000005ff887819 */ /* 0x000fe20000011488 */
        /* <DEDUP_REMOVED lines=8> */
[----:B------:R1:W-:Y:S01]  /*532d0*/  LDGSTS.E [R0+0x21f80], [R6.64], P0 ;  /* 0x21f8000006007fae */ /* 0x0003e20008121844 */
[----:B------:R-:W-:-:S03]  /*532e0*/  ISETP.NE.U32.AND P0, PT, R251, R136, PT ;  /* 0x00000088fb00720c */ /* 0x000fc60003f05070 */
[----:B------:R2:W-:Y:S01]  /*532f0*/  STL [R1+0x1b74], R251 ;  /* 0x001b74fb01007387 */ /* 0x0005e20000100800 */
[----:B------:R-:W-:-:S03]  /*53300*/  MOV R4, c[0x0][0x188] ;  /* 0x0000620000047a02 */ /* 0x000fc60000000f00 */
[----:B------:R-:W0:Y:S04]  /*53310*/  LDGDEPBAR ;  /* 0x00000000000079af */ /* 0x000e280000000000 */
[----:B--2---:R1:W5:Y:S01]  /*53320*/  LDL.LU R251, [R1+0x2ca8] ;  /* 0x002ca80001fb7983 */ /* 0x0043620000300800 */
[----:B------:R-:W-:-:S05]  /*53330*/  IMAD.SHL.U32 R4, R4, 0x20, RZ ;  /* 0x0000002004047824 */ /* 0x000fca00078e00ff */
[----:B------:R-:W-:Y:S01]  /*53340*/  SHF.L.U32 R4, R4, 0x2, RZ ;  /* 0x0000000204047819 */ /* 0x000fe200000006ff */
[----:B------:R-:W-:Y:S01]  /*53350*/  @!P0 CALL.REL.NOINC `(.L_x_0) ;  /* 0x0000001000008944 */ /* 0x000fe20003c00000 */
[----:B------:R-:W-:Y:S05]  /*53360*/  BRA `(.L_x_1) ;  /* 0xfffd113000007947 */ /* 0x000fea000383ffff */
.L_x_0:
[----:B-1---5:R-:W2:Y:S01]  /*53370*/  LDL.LU R6, [R1+0x2bac] ;  /* 0x002bac0001067983 */ /* 0x022ea20000300800 */
[----:B------:R-:W-:-:S04]  /*53380*/  DEPBAR.LE SB0, 0x0 ;  /* 0x000080000000791a */ /* 0x000fc80000000000 */
[----:B------:R-:W1:Y:S04]  /*53390*/  S2R R124, SR_TID.X ;  /* 0x00000000007c7919 */ /* 0x000e680000002100 */
[----:B------:R-:W3:Y:S04]  /*533a0*/  LDL.LU R132, [R1+0xad0] ;  /* 0x000ad00001847983 */ /* 0x000ee80000300800 */
[----:B------:R-:W3:Y:S04]  /*533b0*/  LDL.LU R133, [R1+0xad4] ;  /* 0x000ad40001857983 */ /* 0x000ee80000300800 */
[----:B------:R-:W3:Y:S04]  /*533c0*/  LDL.LU R134, [R1+0xab0] ;  /* 0x000ab00001867983 */ /* 0x000ee80000300800 */
[----:B------:R-:W3:Y:S04]  /*533d0*/  LDL.LU R135, [R1+0xab4] ;  /* 0x000ab40001877983 */ /* 0x000ee80000300800 */
[----:B------:R-:W4:Y:S01]  /*533e0*/  LDL.LU R128, [R1+0xad8] ;  /* 0x000ad80001807983 */ /* 0x000f220000300800 */
[C---:B-1----:R-:W-:Y:S01]  /*533f0*/  SHF.L.U32 R0, R124.reuse, 0x6, RZ ;  /* 0x000000067c007819 */ /* 0x042fe200000006ff */
[----:B------:R-:W-:-:S02]  /*53400*/  IMAD.SHL.U32 R3, R124, 0x20, RZ ;  /* 0x000000207c037824 */ /* 0x000fc400078e00ff */
[----:B------:R-:W4:Y:S01]  /*53410*/  LDL.LU R129, [R1+0xadc] ;  /* 0x000adc0001817983 */ /* 0x000f220000300800 */
[----:B------:R-:W-:-:S03]  /*53420*/  LOP3.LUT R0, R0, 0x600, RZ, 0xc0, !PT ;  /* 0x0000060000007812 */ /* 0x000fc600078ec0ff */
[----:B------:R-:W4:Y:S01]  /*53430*/  LDL.LU R130, [R1+0xab8] ;  /* 0x000ab80001827983 */ /* 0x000f220000300800 */
[----:B------:R-:W-:Y:S02]  /*53440*/  SHF.L.U32 R2, R124, 0x8, RZ ;  /* 0x000000087c027819 */ /* 0x000fe400000006ff */
[----:B------:R-:W-:Y:S01]  /*53450*/  LOP3.LUT R0, R0, 0x60, R3, 0xf8, !PT ;  /* 0x0000006000007812 */ /* 0x000fe200078ef803 */
[C---:B------:R-:W-:Y:S01]  /*53460*/  IMAD.SHL.U32 R3, R124.reuse, 0x4, RZ ;  /* 0x000000047c037824 */ /* 0x040fe200078e00ff */
[----:B------:R-:W-:Y:S01]  /*53470*/  LOP3.LUT R7, R124, 0x1f, RZ, 0xc0, !PT ;  /* 0x0000001f7c077812 */ /* 0x000fe200078ec0ff */
[----:B------:R-:W4:Y:S04]  /*53480*/  LDL.LU R131, [R1+0xabc] ;  /* 0x000abc0001837983 */ /* 0x000f280000300800 */
[----:B------:R-:W4:Y:S04]  /*53490*/  LDL.LU R124, [R1+0x1330] ;  /* 0x00133000017c7983 */ /* 0x000f280000300800 */
[----:B------:R-:W4:Y:S04]  /*534a0*/  LDL.LU R125, [R1+0x1334] ;  /* 0x00133400017d7983 */ /* 0x000f280000300800 */
[----:B------:R-:W4:Y:S04]  /*534b0*/  LDL.LU R126, [R1+0x1320] ;  /* 0x00132000017e7983 */ /* 0x000f280000300800 */
[----:B------:R-:W4:Y:S01]  /*534c0*/  LDL.LU R127, [R1+0x1324] ;  /* 0x00132400017f7983 */ /* 0x000f220000300800 */
[----:B------:R-:W-:-:S03]  /*534d0*/  LOP3.LUT R2, R2, 0x600, RZ, 0xc0, !PT ;  /* 0x0000060002027812 */ /* 0x000fc600078ec0ff */
[----:B------:R-:W4:Y:S01]  /*534e0*/  LDL.LU R4, [R1+0x1338] ;  /* 0x0013380001047983 */ /* 0x000f220000300800 */
[----:B------:R-:W-:-:S03]  /*534f0*/  LEA R2, R7, R2, 0x4 ;  /* 0x0000000207027211 */ /* 0x000fc600078e20ff */
[----:B------:R-:W4:Y:S04]  /*53500*/  LDL.LU R5, [R1+0x133c] ;  /* 0x00133c0001057983 */ /* 0x000f280000300800 */
[----:B------:R-:W-:Y:S01]  /*53510*/  BAR.SYNC.DEFER_BLOCKING 0x0 ;  /* 0x0000000000007b1d */ /* 0x000fe20000010000 */
[----:B--2---:R-:W-:-:S05]  /*53520*/  ISETP.GE.AND P3, PT, R6, c[0x0][0x17c], PT ;  /* 0x00005f0006007a0c */ /* 0x004fca0003f66270 */
[----:B------:R-:W2:Y:S04]  /*53530*/  LDL.LU R6, [R1+0x1328] ;  /* 0x0013280001067983 */ /* 0x000ea80000300800 */
[----:B------:R-:W2:Y:S01]  /*53540*/  LDL.LU R7, [R1+0x132c] ;  /* 0x00132c0001077983 */ /* 0x000ea20000300800 */
[----:B------:R-:W-:-:S05]  /*53550*/  LOP3.LUT R0, R0, 0x70, R3, 0x78, !PT ;  /* 0x0000007000007812 */ /* 0x000fca00078e7803 */
[----:B---3--:R1:W-:Y:S04]  /*53560*/  STS.128 [R0], R132 ;  /* 0x0000008400007388 */ /* 0x0083e80000000c00 */
[----:B-1----:R-:W3:Y:S04]  /*53570*/  LDL.LU R132, [R1+0xa00] ;  /* 0x000a000001847983 */ /* 0x002ee80000300800 */
[----:B------:R-:W3:Y:S04]  /*53580*/  LDL.LU R133, [R1+0xa04] ;  /* 0x000a040001857983 */ /* 0x000ee80000300800 */
[----:B------:R-:W3:Y:S04]  /*53590*/  LDL.LU R134, [R1+0x9f0] ;  /* 0x0009f00001867983 */ /* 0x000ee80000300800 */
[----:B----4-:R1:W-:Y:S04]  /*535a0*/  STS.128 [R0+0x80], R128 ;  /* 0x0000808000007388 */ /* 0x0103e80000000c00 */
[----:B------:R-:W3:Y:S04]  /*535b0*/  LDL.LU R135, [R1+0x9f4] ;  /* 0x0009f40001877983 */ /* 0x000ee80000300800 */
[----:B------:R4:W-:Y:S04]  /*535c0*/  STS.128 [R0+0x100], R124 ;  /* 0x0001007c00007388 */ /* 0x0009e80000000c00 */
[----:B-1----:R-:W3:Y:S04]  /*535d0*/  LDL.LU R128, [R1+0xa08] ;  /* 0x000a080001807983 */ /* 0x002ee80000300800 */
[----:B------:R-:W3:Y:S04]  /*535e0*/  LDL.LU R129, [R1+0xa0c] ;  /* 0x000a0c0001817983 */ /* 0x000ee80000300800 */
[----:B------:R-:W3:Y:S04]  /*535f0*/  LDL.LU R130, [R1+0x9f8] ;  /* 0x0009f80001827983 */ /* 0x000ee80000300800 */
[----:B------:R-:W3:Y:S04]  /*53600*/  LDL.LU R131, [R1+0x9fc] ;  /* 0x0009fc0001837983 */ /* 0x000ee80000300800 */
[----:B----4-:R-:W3:Y:S04]  /*53610*/  LDL.LU R124, [R1+0x12b0] ;  /* 0x0012b000017c7983 */ /* 0x010ee80000300800 */
[----:B------:R-:W3:Y:S04]  /*53620*/  LDL.LU R125, [R1+0x12b4] ;  /* 0x0012b400017d7983 */ /* 0x000ee80000300800 */
[----:B------:R-:W3:Y:S04]  /*53630*/  LDL.LU R126, [R1+0x12a0] ;  /* 0x0012a000017e7983 */ /* 0x000ee80000300800 */
[----:B------:R-:W3:Y:S04]  /*53640*/  LDL.LU R127, [R1+0x12a4] ;  /* 0x0012a400017f7983 */ /* 0x000ee80000300800 */
[----:B--2---:R1:W-:Y:S01]  /*53650*/  STS.128 [R0+0x180], R4 ;  /* 0x0001800400007388 */ /* 0x0043e20000000c00 */
[----:B------:R-:W-:-:S06]  /*53660*/  NOP ;  /* 0x0000000000007918 */ /* 0x000fcc0000000000 */
[----:B------:R-:W2:Y:S04]  /*53670*/  LDS.128 R140, [R2] ;  /* 0x00000000028c7984 */ /* 0x000ea80000000c00 */
[----:B-1----:R-:W4:Y:S04]  /*53680*/  LDL.LU R4, [R1+0x12b8] ;  /* 0x0012b80001047983 */ /* 0x002f280000300800 */
[----:B------:R-:W4:Y:S04]  /*53690*/  LDL.LU R5, [R1+0x12bc] ;  /* 0x0012bc0001057983 */ /* 0x000f280000300800 */
[----:B------:R-:W4:Y:S04]  /*536a0*/  LDL.LU R6, [R1+0x12a8] ;  /* 0x0012a80001067983 */ /* 0x000f280000300800 */
[----:B------:R-:W4:Y:S01]  /*536b0*/  LDL.LU R7, [R1+0x12ac] ;  /* 0x0012ac0001077983 */ /* 0x000f220000300800 */
[----:B------:R-:W-:-:S02]  /*536c0*/  LOP3.LUT R252, R2, 0x20, RZ, 0x3c, !PT ;  /* 0x0000002002fc7812 */ /* 0x000fc400078e3cff */
[C---:B------:R-:W-:Y:S02]  /*536d0*/  LOP3.LUT R3, R2.reuse, 0x40, RZ, 0x3c, !PT ;  /* 0x0000004002037812 */ /* 0x040fe400078e3cff */
[----:B------:R-:W-:Y:S01]  /*536e0*/  LOP3.LUT R136, R2, 0x60, RZ, 0x3c, !PT ;  /* 0x0000006002887812 */ /* 0x000fe200078e3cff */
[----:B------:R-:W1:Y:S04]  /*536f0*/  LDS.128 R148, [R252] ;  /* 0x00000000fc947984 */ /* 0x000e680000000c00 */
[----:B------:R-:W3:Y:S04]  /*53700*/  LDS.128 R144, [R3] ;  /* 0x0000000003907984 */ /* 0x000ee80000000c00 */
[----:B--2---:R-:W-:Y:S04]  /*53710*/  STL.64 [R1+0x310], R140 ;  /* 0x0003108c01007387 */ /* 0x004fe80000100a00 */
[----:B------:R-:W-:Y:S04]  /*53720*/  STL.64 [R1+0x318], R142 ;  /* 0x0003188e01007387 */ /* 0x000fe80000100a00 */
[----:B------:R-:W2:Y:S01]  /*53730*/  LDS.128 R140, [R136] ;  /* 0x00000000888c7984 */ /* 0x000ea20000000c00 */
[----:B------:R-:W-:-:S06]  /*53740*/  NOP ;  /* 0x0000000000007918 */ /* 0x000fcc0000000000 */
[----:B---3--:R3:W-:Y:S04]  /*53750*/  STS.128 [R0], R132 ;  /* 0x0000008400007388 */ /* 0x0087e80000000c00 */
[----:B-1----:R-:W-:Y:S04]  /*53760*/  STL.64 [R1+0x510], R148 ;  /* 0x0005109401007387 */ /* 0x002fe80000100a00 */
[----:B------:R-:W-:Y:S04]  /*53770*/  STL.64 [R1+0x518], R150 ;  /* 0x0005189601007387 */ /* 0x000fe80000100a00 */
[----:B------:R-:W-:Y:S04]  /*53780*/  STL.64 [R1+0x620], R144 ;  /* 0x0006209001007387 */ /* 0x000fe80000100a00 */
[----:B------:R-:W-:Y:S04]  /*53790*/  STL.64 [R1+0x628], R146 ;  /* 0x0006289201007387 */ /* 0x000fe80000100a00 */
[----:B------:R1:W-:Y:S04]  /*537a0*/  STS.128 [R0+0x80], R128 ;  /* 0x0000808000007388 */ /* 0x0003e80000000c00 */
[----:B--2---:R-:W-:Y:S04]  /*537b0*/  STL.64 [R1+0x800], R140 ;  /* 0x0008008c01007387 */ /* 0x004fe80000100a00 */
[----:B------:R-:W-:Y:S04]  /*537c0*/  STL.64 [R1+0x808], R142 ;  /* 0x0008088e01007387 */ /* 0x000fe80000100a00 */
[----:B---3--:R-:W2:Y:S04]  /*537d0*/  LDL.LU R132, [R1+0x890] ;  /* 0x0008900001847983 */ /* 0x008ea80000300800 */
[----:B------:R-:W2:Y:S04]  /*537e0*/  LDL.LU R133, [R1+0x894] ;  /* 0x0008940001857983 */ /* 0x000ea80000300800 */
[----:B------:R-:W2:Y:S04]  /*537f0*/  LDL.LU R134, [R1+0x880] ;  /* 0x0008800001867983 */ /* 0x000ea80000300800 */
[----:B------:R-:W2:Y:S04]  /*53800*/  LDL.LU R135, [R1+0x884] ;  /* 0x0008840001877983 */ /* 0x000ea80000300800 */
[----:B-1----:R-:W2:Y:S04]  /*53810*/  LDL.LU R128, [R1+0x898] ;  /* 0x0008980001807983 */ /* 0x002ea80000300800 */
[----:B------:R-:W2:Y:S04]  /*53820*/  LDL.LU R129, [R1+0x89c] ;  /* 0x00089c0001817983 */ /* 0x000ea80000300800 */
[----:B------:R-:W2:Y:S04]  /*53830*/  LDL.LU R130, [R1+0x888] ;  /* 0x0008880001827983 */ /* 0x000ea80000300800 */
[----:B------:R1:W-:Y:S04]  /*53840*/  STS.128 [R0+0x100], R124 ;  /* 0x0001007c00007388 */ /* 0x0003e80000000c00 */
[----:B------:R-:W2:Y:S04]  /*53850*/  LDL.LU R131, [R1+0x88c] ;  /* 0x00088c0001837983 */ /* 0x000ea80000300800 */
[----:B-1----:R-:W2:Y:S04]  /*53860*/  LDL.LU R124, [R1+0x1230] ;  /* 0x00123000017c7983 */ /* 0x002ea80000300800 */
[----:B------:R-:W2:Y:S04]  /*53870*/  LDL.LU R125, [R1+0x1234] ;  /* 0x00123400017d7983 */ /* 0x000ea80000300800 */
[----:B------:R-:W2:Y:S04]  /*53880*/  LDL.LU R126, [R1+0x1220] ;  /* 0x00122000017e7983 */ /* 0x000ea80000300800 */
[----:B------:R-:W2:Y:S04]  /*53890*/  LDL.LU R127, [R1+0x1224] ;  /* 0x00122400017f7983 */ /* 0x000ea80000300800 */
[----:B----4-:R1:W-:Y:S01]  /*538a0*/  STS.128 [R0+0x180], R4 ;  /* 0x0001800400007388 */ /* 0x0103e20000000c00 */
[----:B------:R-:W-:-:S06]  /*538b0*/  NOP ;  /* 0x0000000000007918 */ /* 0x000fcc0000000000 */
[----:B------:R-:W4:Y:S04]  /*538c0*/  LDS.128 R140, [R2] ;  /* 0x00000000028c7984 */ /* 0x000f280000000c00 */
[----:B------:R-:W4:Y:S04]  /*538d0*/  LDS.128 R148, [R252] ;  /* 0x00000000fc947984 */ /* 0x000f280000000c00 */
[----:B------:R-:W4:Y:S04]  /*538e0*/  LDS.128 R144, [R3] ;  /* 0x0000000003907984 */ /* 0x000f280000000c00 */
[----:B-1----:R-:W3:Y:S04]  /*538f0*/  LDL.LU R4, [R1+0x1238] ;  /* 0x0012380001047983 */ /* 0x002ee80000300800 */
[----:B------:R-:W3:Y:S04]  /*53900*/  LDL.LU R5, [R1+0x123c] ;  /* 0x00123c0001057983 */ /* 0x000ee80000300800 */
[----:B------:R-:W3:Y:S04]  /*53910*/  LDL.LU R6, [R1+0x1228] ;  /* 0x0012280001067983 */ /* 0x000ee80000300800 */
[----:B------:R-:W3:Y:S04]  /*53920*/  LDL.LU R7, [R1+0x122c] ;  /* 0x00122c0001077983 */ /* 0x000ee80000300800 */
[----:B----4-:R-:W-:Y:S04]  /*53930*/  STL.64 [R1+0x300], R140 ;  /* 0x0003008c01007387 */ /* 0x010fe80000100a00 */
[----:B------:R-:W-:Y:S04]  /*53940*/  STL.64 [R1+0x308], R142 ;  /* 0x0003088e01007387 */ /* 0x000fe80000100a00 */
[----:B------:R-:W1:Y:S01]  /*53950*/  LDS.128 R140, [R136] ;  /* 0x00000000888c7984 */ /* 0x000e620000000c00 */
[----:B------:R-:W-:-:S06]  /*53960*/  NOP ;  /* 0x0000000000007918 */ /* 0x000fcc0000000000 */
[----:B------:R-:W-:Y:S04]  /*53970*/  STL.64 [R1+0x4d0], R148 ;  /* 0x0004d09401007387 */ /* 0x000fe80000100a00 */
[----:B------:R-:W-:Y:S04]  /*53980*/  STL.64 [R1+0x4d8], R150 ;  /* 0x0004d89601007387 */ /* 0x000fe80000100a00 */
[----:B------:R-:W-:Y:S04]  /*53990*/  STL.64 [R1+0x5f0], R144 ;  /* 0x0005f09001007387 */ /* 0x000fe80000100a00 */
[----:B------:R-:W-:Y:S04]  /*539a0*/  STL.64 [R1+0x5f8], R146 ;  /* 0x0005f89201007387 */ /* 0x000fe80000100a00 */
[----:B--2---:R2:W-:Y:S04]  /*539b0*/  STS.128 [R0], R132 ;  /* 0x0000008400007388 */ /* 0x0045e80000000c00 */
[----:B-1----:R-:W-:Y:S04]  /*539c0*/  STL.64 [R1+0x670], R140 ;  /* 0x0006708c01007387 */ /* 0x002fe80000100a00 */
[----:B------:R-:W-:Y:S04]  /*539d0*/  STL.64 [R1+0x678], R142 ;  /* 0x0006788e01007387 */ /* 0x000fe80000100a00 */
[----:B--2---:R-:W2:Y:S04]  /*539e0*/  LDL.LU R132, [R1+0x580] ;  /* 0x0005800001847983 */ /* 0x004ea80000300800 */
[----:B------:R-:W2:Y:S04]  /*539f0*/  LDL.LU R133, [R1+0x584] ;  /* 0x0005840001857983 */ /* 0x000ea80000300800 */
[----:B------:R-:W2:Y:S04]  /*53a00*/  LDL.LU R134, [R1+0x570] ;  /* 0x0005700001867983 */ /* 0x000ea80000300800 */
[----:B------:R1:W-:Y:S04]  /*53a10*/  STS.128 [R0+0x80], R128 ;  /* 0x0000808000007388 */ /* 0x0003e80000000c00 */
        /* <DEDUP_REMOVED lines=10> */
[----:B---3--:R1:W-:Y:S01]  /*53ac0*/  STS.128 [R0+0x180], R4 ;  /* 0x0001800400007388 */ /* 0x0083e20000000c00 */
[----:B------:R-:W-:-:S06]  /*53ad0*/  NOP ;  /* 0x0000000000007918 */ /* 0x000fcc0000000000 */
[----:B------:R-:W3:Y:S04]  /*53ae0*/  LDS.128 R140, [R2] ;  /* 0x00000000028c7984 */ /* 0x000ee80000000c00 */
[----:B------:R-:W3:Y:S04]  /*53af0*/  LDS.128 R148, [R252] ;  /* 0x00000000fc947984 */ /* 0x000ee80000000c00 */
[----:B------:R-:W3:Y:S04]  /*53b00*/  LDS.128 R144, [R3] ;  /* 0x0000000003907984 */ /* 0x000ee80000000c00 */
[----:B-1----:R-:W4:Y:S04]  /*53b10*/  LDL.LU R4, [R1+0x11b8] ;  /* 0x0011b80001047983 */ /* 0x002f280000300800 */
[----:B------:R-:W4:Y:S04]  /*53b20*/  LDL.LU R5, [R1+0x11bc] ;  /* 0x0011bc0001057983 */ /* 0x000f280000300800 */
[----:B------:R-:W4:Y:S04]  /*53b30*/  LDL.LU R6, [R1+0x11a8] ;  /* 0x0011a80001067983 */ /* 0x000f280000300800 */
[----:B------:R-:W4:Y:S04]  /*53b40*/  LDL.LU R7, [R1+0x11ac] ;  /* 0x0011ac0001077983 */ /* 0x000f280000300800 */
[----:B---3--:R-:W-:Y:S04]  /*53b50*/  STL.64 [R1+0x2d0], R140 ;  /* 0x0002d08c01007387 */ /* 0x008fe80000100a00 */
        /* <DEDUP_REMOVED lines=67> */
[----:B---3--:R-:W-:Y:S01]  /*53f90*/  STL [R1+0x244], R141 ;  /* 0x0002448d01007387 */ /* 0x008fe20000100800 */
[----:B------:R-:W-:-:S03]  /*53fa0*/  IMAD.MOV.U32 R227, RZ, RZ, R140 ;  /* 0x000000ffffe37224 */ /* 0x000fc600078e008c */
        /* <DEDUP_REMOVED lines=33> */
[----:B----4-:R-:W-:Y:S01]  /*541c0*/  STL [R1+0x1f4], R141 ;  /* 0x0001f48d01007387 */ /* 0x010fe20000100800 */
[----:B------:R-:W-:-:S03]  /*541d0*/  MOV R226, R140 ;  /* 0x0000008c00e27202 */ /* 0x000fc60000000f00 */
        /* <DEDUP_REMOVED lines=85> */
[----:B-1----:R-:W4:Y:S04]  /*54730*/  LDL.LU R128, [R1+0x68] ;  /* 0x0000680001807983 */ /* 0x002f280000300800 */
[----:B------:R-:W4:Y:S04]  /*54740*/  LDL.LU R129, [R1+0x6c] ;  /* 0x00006c0001817983 */ /* 0x000f280000300800 */
[----:B------:R-:W4:Y:S04]  /*54750*/  LDL.LU R130, [R1+0x58] ;  /* 0x0000580001827983 */ /* 0x000f280000300800 */
[----:B------:R1:W-:Y:S04]  /*54760*/  STS.128 [R0+0x100], R124 ;  /* 0x0001007c00007388 */ /* 0x0003e80000000c00 */
[----:B------:R-:W4:Y:S04]  /*54770*/  LDL.LU R131, [R1+0x5c] ;  /* 0x00005c0001837983 */ /* 0x000f280000300800 */
        /* <DEDUP_REMOVED lines=22> */
[----:B-1----:R-:W-:Y:S04]  /*548e0*/  STL.64 [R1+0x590], R140 ;  /* 0x0005908c01007387 */ /* 0x002fe80000100a00 */
[----:B------:R-:W-:Y:S04]  /*548f0*/  STL.64 [R1+0x598], R142 ;  /* 0x0005988e01007387 */ /* 0x000fe80000100a00 */
[----:B--2---:R1:W-:Y:S04]  /*54900*/  STS.128 [R0+0x100], R124 ;  /* 0x0001007c00007388 */ /* 0x0043e80000000c00 */
[----:B-1----:R-:W2:Y:S04]  /*54910*/  LDL.LU R124, [R1+0xe60] ;  /* 0x000e6000017c7983 */ /* 0x002ea80000300800 */
[----:B------:R-:W2:Y:S04]  /*54920*/  LDL.LU R125, [R1+0xe64] ;  /* 0x000e6400017d7983 */ /* 0x000ea80000300800 */
[----:B------:R-:W2:Y:S04]  /*54930*/  LDL.LU R126, [R1+0xe50] ;  /* 0x000e5000017e7983 */ /* 0x000ea80000300800 */
[----:B------:R-:W2:Y:S04]  /*54940*/  LDL.LU R127, [R1+0xe54] ;  /* 0x000e5400017f7983 */ /* 0x000ea80000300800 */
[----:B----4-:R1:W-:Y:S04]  /*54950*/  STS.128 [R0+0x180], R4 ;  /* 0x0001800400007388 */ /* 0x0103e80000000c00 */
[----:B-1----:R-:W3:Y:S04]  /*54960*/  LDL.LU R4, [R1+0xe68] ;  /* 0x000e680001047983 */ /* 0x002ee80000300800 */
[----:B------:R-:W3:Y:S04]  /*54970*/  LDL.LU R5, [R1+0xe6c] ;  /* 0x000e6c0001057983 */ /* 0x000ee80000300800 */
[----:B------:R-:W3:Y:S04]  /*54980*/  LDL.LU R6, [R1+0xe58] ;  /* 0x000e580001067983 */ /* 0x000ee80000300800 */
[----:B------:R-:W3:Y:S04]  /*54990*/  LDL.LU R7, [R1+0xe5c] ;  /* 0x000e5c0001077983 */ /* 0x000ee80000300800 */
[----:B------:R-:W-:Y:S04]  /*549a0*/  STS.128 [R0], R132 ;  /* 0x0000008400007388 */ /* 0x000fe80000000c00 */
[----:B------:R-:W-:Y:S01]  /*549b0*/  STS.128 [R0+0x80], R128 ;  /* 0x0000808000007388 */ /* 0x000fe20000000c00 */
[----:B------:R-:W-:-:S06]  /*549c0*/  NOP ;  /* 0x0000000000007918 */ /* 0x000fcc0000000000 */
[----:B------:R-:W1:Y:S04]  /*549d0*/  LDS.128 R132, [R2] ;  /* 0x0000000002847984 */ /* 0x000e680000000c00 */
[----:B------:R-:W4:Y:S04]  /*549e0*/  LDS.128 R144, [R252] ;  /* 0x00000000fc907984 */ /* 0x000f280000000c00 */
[----:B------:R-:W4:Y:S04]  /*549f0*/  LDS.128 R140, [R3] ;  /* 0x00000000038c7984 */ /* 0x000f280000000c00 */
[----:B-1----:R-:W-:Y:S01]  /*54a00*/  STL [R1+0x154], R133 ;  /* 0x0001548501007387 */ /* 0x002fe20000100800 */
[----:B------:R-:W-:-:S03]  /*54a10*/  MOV R222, R132 ;  /* 0x0000008400de7202 */ /* 0x000fc60000000f00 */
[----:B------:R-:W-:Y:S04]  /*54a20*/  STL.64 [R1+0x158], R134 ;  /* 0x0001588601007387 */ /* 0x000fe80000100a00 */
[----:B------:R-:W1:Y:S01]  /*54a30*/  LDS.128 R132, [R136] ;  /* 0x0000000088847984 */ /* 0x000e620000000c00 */
[----:B------:R-:W-:-:S06]  /*54a40*/  NOP ;  /* 0x0000000000007918 */ /* 0x000fcc0000000000 */
[----:B----4-:R-:W-:Y:S04]  /*54a50*/  STL.64 [R1+0x210], R144 ;  /* 0x0002109001007387 */ /* 0x010fe80000100a00 */
[----:B------:R-:W-:Y:S04]  /*54a60*/  STL.64 [R1+0x218], R146 ;  /* 0x0002189201007387 */ /* 0x000fe80000100a00 */
[----:B------:R-:W-:Y:S04]  /*54a70*/  STL.64 [R1+0x350], R140 ;  /* 0x0003508c01007387 */ /* 0x000fe80000100a00 */
[----:B------:R-:W-:Y:S04]  /*54a80*/  STL.64 [R1+0x358], R142 ;  /* 0x0003588e01007387 */ /* 0x000fe80000100a00 */
[----:B-1----:R-:W-:Y:S04]  /*54a90*/  STL.64 [R1+0x570], R132 ;  /* 0x0005708401007387 */ /* 0x002fe80000100a00 */
[----:B------:R-:W-:Y:S04]  /*54aa0*/  STL.64 [R1+0x578], R134 ;  /* 0x0005788601007387 */ /* 0x000fe80000100a00 */
[----:B--2---:R1:W-:Y:S02]  /*54ab0*/  STS.128 [R0+0x100], R124 ;  /* 0x0001007c00007388 */ /* 0x0043e40000000c00 */
[----:B-1----:R-:W-:Y:S01]  /*54ac0*/  IMAD.MOV.U32 R124, RZ, RZ, R100 ;  /* 0x000000ffff7c7224 */ /* 0x002fe200078e0064 */
[----:B------:R-:W-:Y:S01]  /*54ad0*/  MOV R125, R101 ;  /* 0x00000065007d7202 */ /* 0x000fe20000000f00 */
[----:B------:R-:W-:Y:S01]  /*54ae0*/  IMAD.MOV.U32 R126, RZ, RZ, R96 ;  /* 0x000000ffff7e7224 */ /* 0x000fe200078e0060 */
[----:B------:R-:W-:Y:S01]  /*54af0*/  MOV R127, R97 ;  /* 0x00000061007f7202 */ /* 0x000fe20000000f00 */
[----:B------:R-:W-:Y:S01]  /*54b00*/  IMAD.MOV.U32 R100, RZ, RZ, R102 ;  /* 0x000000ffff647224 */ /* 0x000fe200078e0066 */
[----:B------:R-:W2:Y:S01]  /*54b10*/  LDL.LU R96, [R1+0xde0] ;  /* 0x000de00001607983 */ /* 0x000ea20000300800 */
[----:B------:R-:W-:Y:S01]  /*54b20*/  MOV R101, R103 ;  /* 0x0000006700657202 */ /* 0x000fe20000000f00 */
[----:B------:R-:W-:Y:S01]  /*54b30*/  IMAD.MOV.U32 R102, RZ, RZ, R98 ;  /* 0x000000ffff667224 */ /* 0x000fe200078e0062 */
[----:B------:R-:W-:Y:S01]  /*54b40*/  MOV R103, R99 ;  /* 0x0000006300677202 */ /* 0x000fe20000000f00 */
[----:B------:R-:W2:Y:S04]  /*54b50*/  LDL.LU R97, [R1+0xde4] ;  /* 0x000de40001617983 */ /* 0x000ea80000300800 */
[----:B------:R-:W2:Y:S04]  /*54b60*/  LDL.LU R98, [R1+0xdd0] ;  /* 0x000dd00001627983 */ /* 0x000ea80000300800 */
[----:B------:R-:W2:Y:S04]  /*54b70*/  LDL.LU R99, [R1+0xdd4] ;  /* 0x000dd40001637983 */ /* 0x000ea80000300800 */
[----:B---3--:R1:W-:Y:S04]  /*54b80*/  STS.128 [R0+0x180], R4 ;  /* 0x0001800400007388 */ /* 0x0083e80000000c00 */
[----:B-1----:R-:W3:Y:S04]  /*54b90*/  LDL.LU R4, [R1+0xde8] ;  /* 0x000de80001047983 */ /* 0x002ee80000300800 */
[----:B------:R-:W3:Y:S04]  /*54ba0*/  LDL.LU R5, [R1+0xdec] ;  /* 0x000dec0001057983 */ /* 0x000ee80000300800 */
[----:B------:R-:W3:Y:S04]  /*54bb0*/  LDL.LU R6, [R1+0xdd8] ;  /* 0x000dd80001067983 */ /* 0x000ee80000300800 */
[----:B------:R-:W3:Y:S01]  /*54bc0*/  LDL.LU R7, [R1+0xddc] ;  /* 0x000ddc0001077983 */ /* 0x000ee20000300800 */
[----:B------:R-:W-:Y:S01]  /*54bd0*/  MOV R130, R240 ;  /* 0x000000f000827202 */ /* 0x000fe20000000f00 */
[----:B------:R-:W-:Y:S01]  /*54be0*/  IMAD.MOV.U32 R131, RZ, RZ, R241 ;  /* 0x000000ffff837224 */ /* 0x000fe200078e00f1 */
[----:B------:R-:W-:Y:S01]  /*54bf0*/  MOV R128, R244 ;  /* 0x000000f400807202 */ /* 0x000fe20000000f00 */
[----:B------:R-:W-:Y:S01]  /*54c00*/  IMAD.MOV.U32 R129, RZ, RZ, R245 ;  /* 0x000000ffff817224 */ /* 0x000fe200078e00f5 */
[----:B------:R-:W-:Y:S01]  /*54c10*/  MOV R240, R246 ;  /* 0x000000f600f07202 */ /* 0x000fe20000000f00 */
[----:B------:R-:W-:-:S03]  /*54c20*/  IMAD.MOV.U32 R241, RZ, RZ, R247 ;  /* 0x000000fffff17224 */ /* 0x000fc600078e00f7 */
[----:B------:R-:W-:Y:S04]  /*54c30*/  STS.128 [R0], R128 ;  /* 0x0000008000007388 */ /* 0x000fe80000000c00 */
[----:B------:R-:W-:Y:S01]  /*54c40*/  STS.128 [R0+0x80], R240 ;  /* 0x000080f000007388 */ /* 0x000fe20000000c00 */
[----:B------:R-:W-:-:S06]  /*54c50*/  NOP ;  /* 0x0000000000007918 */ /* 0x000fcc0000000000 */
[----:B------:R-:W1:Y:S04]  /*54c60*/  LDS.128 R128, [R2] ;  /* 0x0000000002807984 */ /* 0x000e680000000c00 */
[----:B------:R-:W4:Y:S04]  /*54c70*/  LDS.128 R140, [R252] ;  /* 0x00000000fc8c7984 */ /* 0x000f280000000c00 */
[----:B------:R-:W4:Y:S04]  /*54c80*/  LDS.128 R132, [R3] ;  /* 0x0000000003847984 */ /* 0x000f280000000c00 */
[----:B-1----:R-:W-:Y:S01]  /*54c90*/  STL [R1+0xd4], R129 ;  /* 0x0000d48101007387 */ /* 0x002fe20000100800 */
[----:B------:R-:W-:-:S03]  /*54ca0*/  IMAD.MOV.U32 R221, RZ, RZ, R128 ;  /* 0x000000ffffdd7224 */ /* 0x000fc600078e0080 */
        /* <DEDUP_REMOVED lines=10> */
[----:B-1----:R-:W-:Y:S01]  /*54d50*/  MOV R96, R68 ;  /* 0x0000004400607202 */ /* 0x002fe20000000f00 */
[----:B------:R-:W-:Y:S01]  /*54d60*/  IMAD.MOV.U32 R97, RZ, RZ, R69 ;  /* 0x000000ffff617224 */ /* 0x000fe200078e0045 */
[----:B------:R-:W-:Y:S01]  /*54d70*/  MOV R98, R64 ;  /* 0x0000004000627202 */ /* 0x000fe20000000f00 */
[----:B------:R-:W-:Y:S01]  /*54d80*/  IMAD.MOV.U32 R99, RZ, RZ, R65 ;  /* 0x000000ffff637224 */ /* 0x000fe200078e0041 */
[----:B------:R-:W-:Y:S01]  /*54d90*/  MOV R68, R70 ;  /* 0x0000004600447202 */ /* 0x000fe20000000f00 */
[----:B------:R-:W2:Y:S01]  /*54da0*/  LDL.LU R64, [R1+0xb60] ;  /* 0x000b600001407983 */ /* 0x000ea20000300800 */
[----:B------:R-:W-:Y:S01]  /*54db0*/  IMAD.MOV.U32 R69, RZ, RZ, R71 ;  /* 0x000000ffff457224 */ /* 0x000fe200078e0047 */
[----:B------:R-:W-:Y:S01]  /*54dc0*/  MOV R70, R66 ;  /* 0x0000004200467202 */ /* 0x000fe20000000f00 */
[----:B------:R-:W-:Y:S01]  /*54dd0*/  IMAD.MOV.U32 R71, RZ, RZ, R67 ;  /* 0x000000ffff477224 */ /* 0x000fe200078e0043 */
[----:B------:R-:W2:Y:S04]  /*54de0*/  LDL.LU R65, [R1+0xb64] ;  /* 0x000b640001417983 */ /* 0x000ea80000300800 */
[----:B------:R-:W2:Y:S04]  /*54df0*/  LDL.LU R66, [R1+0xb00] ;  /* 0x000b000001427983 */ /* 0x000ea80000300800 */
[----:B------:R-:W2:Y:S04]  /*54e00*/  LDL.LU R67, [R1+0xb04] ;  /* 0x000b040001437983 */ /* 0x000ea80000300800 */
[----:B---3--:R1:W-:Y:S04]  /*54e10*/  STS.128 [R0+0x180], R4 ;  /* 0x0001800400007388 */ /* 0x0083e80000000c00 */
        /* <DEDUP_REMOVED lines=45> */
[----:B------:R-:W4:Y:S01]  /*550f0*/  LDS.128 R68, [R136] ;  /* 0x0000000088447984 */ /* 0x000f220000000c00 */
[----:B------:R-:W-:-:S06]  /*55100*/  NOP ;  /* 0x0000000000007918 */ /* 0x000fcc0000000000 */
[----:B-1----:R-:W-:Y:S04]  /*55110*/  STL [R1+0x2cec], R246 ;  /* 0x002cecf601007387 */ /* 0x002fe80000100800 */
[----:B------:R-:W-:Y:S04]  /*55120*/  STL [R1+0x2ce8], R247 ;  /* 0x002ce8f701007387 */ /* 0x000fe80000100800 */
[----:B----4-:R-:W-:Y:S04]  /*55130*/  STL.64 [R1+0x1a0], R100 ;  /* 0x0001a06401007387 */ /* 0x010fe80000100a00 */
[----:B------:R-:W-:Y:S04]  /*55140*/  STL.64 [R1+0x1a8], R102 ;  /* 0x0001a86601007387 */ /* 0x000fe80000100a00 */
[----:B------:R-:W-:Y:S04]  /*55150*/  STL.64 [R1+0x2a0], R96 ;  /* 0x0002a06001007387 */ /* 0x000fe80000100a00 */
[----:B------:R-:W-:Y:S04]  /*55160*/  STL.64 [R1+0x2a8], R98 ;  /* 0x0002a86201007387 */ /* 0x000fe80000100a00 */
[----:B------:R-:W-:Y:S04]  /*55170*/  STL.64 [R1+0x410], R68 ;  /* 0x0004104401007387 */ /* 0x000fe80000100a00 */
[----:B------:R-:W-:Y:S04]  /*55180*/  STL.64 [R1+0x418], R70 ;  /* 0x0004184601007387 */ /* 0x000fe80000100a00 */
[----:B--2---:R1:W-:Y:S04]  /*55190*/  STS.128 [R0+0x100], R32 ;  /* 0x0001002000007388 */ /* 0x0043e80000000c00 */
[----:B-1----:R-:W2:Y:S04]  /*551a0*/  LDL.LU R32, [R1+0x750] ;  /* 0x0007500001207983 */ /* 0x002ea80000300800 */
        /* <DEDUP_REMOVED lines=8> */
[----:B------:R1:W-:Y:S04]  /*55230*/  STS.128 [R0+0x80], R36 ;  /* 0x0000802400007388 */ /* 0x0003e80000000c00 */
[----:B------:R-:W-:Y:S01]  /*55240*/  STS.128 [R0], R64 ;  /* 0x0000004000007388 */ /* 0x000fe20000000c00 */
[----:B------:R-:W-:-:S06]  /*55250*/  NOP ;  /* 0x0000000000007918 */ /* 0x000fcc0000000000 */
[----:B------:R-:W4:Y:S04]  /*55260*/  LDS.128 R240, [R2] ;  /* 0x0000000002f07984 */ /* 0x000f280000000c00 */
[----:B------:R-:W4:Y:S01]  /*55270*/  LDS.128 R96, [R252] ;  /* 0x00000000fc607984 */ /* 0x000f220000000c00 */
[----:B-1----:R-:W-:Y:S01]  /*55280*/  IMAD.MOV.U32 R36, RZ, RZ, R216 ;  /* 0x000000ffff247224 */ /* 0x002fe200078e00d8 */
[----:B------:R-:W-:Y:S02]  /*55290*/  LOP3.LUT R216, R2, 0x60, RZ, 0x3c, !PT ;  /* 0x0000006002d87812 */ /* 0x000fe400078e3cff */
[----:B------:R-:W-:Y:S04]  /*552a0*/  LDS.128 R68, [R3] ;  /* 0x0000000003447984 */ /* 0x000fe80000000c00 */
[----:B------:R-:W1:Y:S01]  /*552b0*/  LDS.128 R64, [R216] ;  /* 0x00000000d8407984 */ /* 0x000e620000000c00 */
[----:B------:R-:W-:-:S06]  /*552c0*/  NOP ;  /* 0x0000000000007918 */ /* 0x000fcc0000000000 */
[----:B----4-:R-:W-:Y:S04]  /*552d0*/  STL [R1+0x2cf4], R242 ;  /* 0x002cf4f201007387 */ /* 0x010fe80000100800 */
[----:B------:R1:W-:Y:S04]  /*552e0*/  STL [R1+0x2cf0], R243 ;  /* 0x002cf0f301007387 */ /* 0x0003e80000100800 */
[----:B------:R-:W-:Y:S04]  /*552f0*/  STL.64 [R1+0x160], R96 ;  /* 0x0001606001007387 */ /* 0x000fe80000100a00 */
[----:B------:R-:W-:Y:S01]  /*55300*/  STL.64 [R1+0x168], R98 ;  /* 0x0001686201007387 */ /* 0x000fe20000100a00 */
[----:B-1----:R-:W-:-:S03]  /*55310*/  IMAD.MOV.U32 R243, RZ, RZ, R65 ;  /* 0x000000fffff37224 */ /* 0x002fc600078e0041 */
[----:B------:R-:W-:Y:S04]  /*55320*/  STL [R1+0x370], R64 ;  /* 0x0003704001007387 */ /* 0x000fe80000100800 */
[----:B------:R-:W-:Y:S04]  /*55330*/  STL.64 [R1+0x260], R68 ;  /* 0x0002604401007387 */ /* 0x000fe80000100a00 */
[----:B------:R-:W-:Y:S04]  /*55340*/  STL.64 [R1+0x268], R70 ;  /* 0x0002684601007387 */ /* 0x000fe80000100a00 */
[----:B------:R-:W-:Y:S04]  /*55350*/  STL.64 [R1+0x378], R66 ;  /* 0x0003784201007387 */ /* 0x000fe80000100a00 */
[----:B------:R-:W-:Y:S04]  /*55360*/  STL [R1+0x2cf8], R243 ;  /* 0x002cf8f301007387 */ /* 0x000fe80000100800 */
        /* <DEDUP_REMOVED lines=10> */
[----:B------:R-:W-:Y:S01]  /*55410*/  IMAD.MOV.U32 R38, RZ, RZ, R212 ;  /* 0x000000ffff267224 */ /* 0x000fe200078e00d4 */
[----:B------:R-:W-:Y:S01]  /*55420*/  MOV R39, R213 ;  /* 0x000000d500277202 */ /* 0x000fe20000000f00 */
[----:B------:R-:W-:Y:S01]  /*55430*/  IMAD.MOV.U32 R212, RZ, RZ, R218 ;  /* 0x000000ffffd47224 */ /* 0x000fe200078e00da */
[----:B------:R-:W-:-:S02]  /*55440*/  MOV R37, R217 ;  /* 0x000000d900257202 */ /* 0x000fc40000000f00 */
[----:B------:R-:W-:-:S03]  /*55450*/  MOV R213, R219 ;  /* 0x000000db00d57202 */ /* 0x000fc60000000f00 */
[----:B------:R-:W-:Y:S04]  /*55460*/  STS.128 [R0], R36 ;  /* 0x0000002400007388 */ /* 0x000fe80000000c00 */
[----:B------:R-:W-:Y:S01]  /*55470*/  STS.128 [R0+0x80], R212 ;  /* 0x000080d400007388 */ /* 0x000fe20000000c00 */
[----:B------:R-:W-:-:S06]  /*55480*/  NOP ;  /* 0x0000000000007918 */ /* 0x000fcc0000000000 */
[----:B------:R-:W1:Y:S04]  /*55490*/  LDS.128 R232, [R2] ;  /* 0x0000000002e87984 */ /* 0x000e680000000c00 */
[----:B------:R-:W4:Y:S04]  /*554a0*/  LDS.128 R64, [R3] ;  /* 0x0000000003407984 */ /* 0x000f280000000c00 */
[----:B------:R-:W4:Y:S04]  /*554b0*/  LDS.128 R68, [R252] ;  /* 0x00000000fc447984 */ /* 0x000f280000000c00 */
[----:B-1----:R1:W-:Y:S04]  /*554c0*/  STL [R1+0x2d00], R234 ;  /* 0x002d00ea01007387 */ /* 0x0023e80000100800 */
[----:B------:R-:W-:Y:S04]  /*554d0*/  STL [R1+0x2cfc], R235 ;  /* 0x002cfceb01007387 */ /* 0x000fe80000100800 */
[----:B----4-:R-:W-:Y:S01]  /*554e0*/  STL [R1+0x220], R64 ;  /* 0x0002204001007387 */ /* 0x010fe20000100800 */
[----:B-1----:R-:W-:-:S03]  /*554f0*/  MOV R234, R65 ;  /* 0x0000004100ea7202 */ /* 0x002fc60000000f00 */
[----:B------:R-:W-:Y:S04]  /*55500*/  STL.64 [R1+0xe0], R68 ;  /* 0x0000e04401007387 */ /* 0x000fe80000100a00 */
[----:B------:R-:W-:Y:S04]  /*55510*/  STL.64 [R1+0xe8], R70 ;  /* 0x0000e84601007387 */ /* 0x000fe80000100a00 */
[----:B------:R-:W-:Y:S04]  /*55520*/  STL.64 [R1+0x228], R66 ;  /* 0x0002284201007387 */ /* 0x000fe80000100a00 */
[----:B------:R-:W1:Y:S01]  /*55530*/  LDS.128 R64, [R216] ;  /* 0x00000000d8407984 */ /* 0x000e620000000c00 */
[----:B------:R-:W-:Y:S01]  /*55540*/  MOV R36, R184 ;  /* 0x000000b800247202 */ /* 0x000fe20000000f00 */
[----:B------:R-:W-:Y:S01]  /*55550*/  IMAD.MOV.U32 R37, RZ, RZ, R185 ;  /* 0x000000ffff257224 */ /* 0x000fe200078e00b9 */
[----:B------:R-:W-:Y:S01]  /*55560*/  MOV R38, R180 ;  /* 0x000000b400267202 */ /* 0x000fe20000000f00 */
[----:B------:R-:W-:Y:S01]  /*55570*/  STL [R1+0x2d04], R234 ;  /* 0x002d04ea01007387 */ /* 0x000fe20000100800 */
[----:B------:R-:W-:Y:S01]  /*55580*/  IMAD.MOV.U32 R39, RZ, RZ, R181 ;  /* 0x000000ffff277224 */ /* 0x000fe200078e00b5 */
[----:B------:R-:W-:-:S06]  /*55590*/  NOP ;  /* 0x0000000000007918 */ /* 0x000fcc0000000000 */
[----:B------:R-:W-:Y:S01]  /*555a0*/  STS.128 [R0], R36 ;  /* 0x0000002400007388 */ /* 0x000fe20000000c00 */
[----:B-1----:R-:W-:Y:S01]  /*555b0*/  MOV R246, R65 ;  /* 0x0000004100f67202 */ /* 0x002fe20000000f00 */
[----:B------:R-:W-:Y:S02]  /*555c0*/  IMAD.MOV.U32 R243, RZ, RZ, R64 ;  /* 0x000000fffff37224 */ /* 0x000fe400078e0040 */
[----:B------:R1:W-:Y:S04]  /*555d0*/  STL.64 [R1+0x348], R66 ;  /* 0x0003484201007387 */ /* 0x0003e80000100a00 */
[----:B------:R-:W-:Y:S04]  /*555e0*/  STL [R1+0x2d0c], R246 ;  /* 0x002d0cf601007387 */ /* 0x000fe80000100800 */
[----:B------:R-:W-:Y:S04]  /*555f0*/  STL [R1+0x2d08], R243 ;  /* 0x002d08f301007387 */ /* 0x000fe80000100800 */
[----:B------:R-:W4:Y:S04]  /*55600*/  LDL.LU R64, [R1+0xa90] ;  /* 0x000a900001407983 */ /* 0x000f280000300800 */
[----:B------:R-:W4:Y:S04]  /*55610*/  LDL.LU R65, [R1+0xa94] ;  /* 0x000a940001417983 */ /* 0x000f280000300800 */
[----:B-1----:R-:W4:Y:S04]  /*55620*/  LDL.LU R66, [R1+0xa70] ;  /* 0x000a700001427983 */ /* 0x002f280000300800 */
[----:B------:R-:W4:Y:S04]  /*55630*/  LDL.LU R67, [R1+0xa74] ;  /* 0x000a740001437983 */ /* 0x000f280000300800 */
[----:B------:R-:W4:Y:S04]  /*55640*/  LDL.LU R36, [R1+0xa98] ;  /* 0x000a980001247983 */ /* 0x000f280000300800 */
[----:B------:R-:W4:Y:S04]  /*55650*/  LDL.LU R37, [R1+0xa9c] ;  /* 0x000a9c0001257983 */ /* 0x000f280000300800 */
[----:B------:R-:W4:Y:S04]  /*55660*/  LDL.LU R38, [R1+0xa78] ;  /* 0x000a780001267983 */ /* 0x000f280000300800 */
[----:B--2---:R1:W-:Y:S04]  /*55670*/  STS.128 [R0+0x100], R32 ;  /* 0x0001002000007388 */ /* 0x0043e80000000c00 */
[----:B------:R-:W2:Y:S04]  /*55680*/  LDL.LU R39, [R1+0xa7c] ;  /* 0x000a7c0001277983 */ /* 0x000ea80000300800 */
        /* <DEDUP_REMOVED lines=10> */
[----:B------:R-:W-:-:S05]  /*55730*/  IMAD.MOV.U32 R181, RZ, RZ, R187 ;  /* 0x000000ffffb57224 */ /* 0x000fca00078e00bb */
[----:B------:R-:W-:Y:S01]  /*55740*/  STS.128 [R0+0x80], R180 ;  /* 0x000080b400007388 */ /* 0x000fe20000000c00 */
[----:B------:R-:W-:-:S06]  /*55750*/  NOP ;  /* 0x0000000000007918 */ /* 0x000fcc0000000000 */
[----:B------:R-:W1:Y:S04]  /*55760*/  LDS.128 R68, [R252] ;  /* 0x00000000fc447984 */ /* 0x000e680000000c00 */
[----:B------:R-:W-:Y:S01]  /*55770*/  LDS.128 R228, [R2] ;  /* 0x0000000002e47984 */ /* 0x000fe20000000c00 */
[----:B-1----:R-:W-:-:S03]  /*55780*/  IMAD.MOV.U32 R246, RZ, RZ, R68 ;  /* 0x000000fffff67224 */ /* 0x002fc600078e0044 */
[----:B------:R-:W-:Y:S01]  /*55790*/  STL.64 [R1+0x58], R70 ;  /* 0x0000584601007387 */ /* 0x000fe20000100a00 */
[----:B------:R-:W-:-:S03]  /*557a0*/  MOV R243, R69 ;  /* 0x0000004500f37202 */ /* 0x000fc60000000f00 */
[----:B------:R-:W1:Y:S02]  /*557b0*/  LDS.128 R68, [R3] ;  /* 0x0000000003447984 */ /* 0x000e640000000c00 */
[----:B-1----:R-:W-:Y:S02]  /*557c0*/  IMAD.MOV.U32 R234, RZ, RZ, R68 ;  /* 0x000000ffffea7224 */ /* 0x002fe400078e0044 */
[----:B------:R-:W-:Y:S01]  /*557d0*/  STL.64 [R1+0x1c8], R70 ;  /* 0x0001c84601007387 */ /* 0x000fe20000100a00 */
[----:B------:R-:W-:-:S03]  /*557e0*/  MOV R235, R69 ;  /* 0x0000004500eb7202 */ /* 0x000fc60000000f00 */
[----:B------:R-:W1:Y:S01]  /*557f0*/  LDS.128 R68, [R216] ;  /* 0x00000000d8447984 */ /* 0x000e620000000c00 */
[----:B------:R-:W-:-:S06]  /*55800*/  NOP ;  /* 0x0000000000007918 */ /* 0x000fcc0000000000 */
[----:B----4-:R4:W-:Y:S04]  /*55810*/  STS.128 [R0], R64 ;  /* 0x0000004000007388 */ /* 0x0109e80000000c00 */
[----:B-1----:R-:W-:Y:S04]  /*55820*/  STL.64 [R1+0x2c8], R70 ;  /* 0x0002c84601007387 */ /* 0x002fe80000100a00 */
[----:B----4-:R-:W4:Y:S04]  /*55830*/  LDL.LU R64, [R1+0x9e0] ;  /* 0x0009e00001407983 */ /* 0x010f280000300800 */
[----:B------:R-:W4:Y:S04]  /*55840*/  LDL.LU R65, [R1+0x9e4] ;  /* 0x0009e40001417983 */ /* 0x000f280000300800 */
[----:B------:R-:W4:Y:S04]  /*55850*/  LDL.LU R66, [R1+0x9d0] ;  /* 0x0009d00001427983 */ /* 0x000f280000300800 */
[----:B--2---:R1:W-:Y:S04]  /*55860*/  STS.128 [R0+0x80], R36 ;  /* 0x0000802400007388 */ /* 0x0043e80000000c00 */
[----:B------:R-:W4:Y:S04]  /*55870*/  LDL.LU R67, [R1+0x9d4] ;  /* 0x0009d40001437983 */ /* 0x000f280000300800 */
[----:B------:R2:W-:Y:S04]  /*55880*/  STS.128 [R0+0x100], R32 ;  /* 0x0001002000007388 */ /* 0x0005e80000000c00 */
[----:B-1----:R-:W4:Y:S04]  /*55890*/  LDL.LU R36, [R1+0x9e8] ;  /* 0x0009e80001247983 */ /* 0x002f280000300800 */
[----:B------:R-:W4:Y:S04]  /*558a0*/  LDL.LU R37, [R1+0x9ec] ;  /* 0x0009ec0001257983 */ /* 0x000f280000300800 */
[----:B------:R-:W4:Y:S04]  /*558b0*/  LDL.LU R38, [R1+0x9d8] ;  /* 0x0009d80001267983 */ /* 0x000f280000300800 */
[----:B------:R-:W4:Y:S04]  /*558c0*/  LDL.LU R39, [R1+0x9dc] ;  /* 0x0009dc0001277983 */ /* 0x000f280000300800 */
[----:B--2---:R-:W4:Y:S04]  /*558d0*/  LDL.LU R32, [R1+0x1290] ;  /* 0x0012900001207983 */ /* 0x004f280000300800 */
[----:B------:R-:W4:Y:S04]  /*558e0*/  LDL.LU R33, [R1+0x1294] ;  /* 0x0012940001217983 */ /* 0x000f280000300800 */
[----:B------:R-:W4:Y:S04]  /*558f0*/  LDL.LU R34, [R1+0x1280] ;  /* 0x0012800001227983 */ /* 0x000f280000300800 */
[----:B------:R-:W4:Y:S04]  /*55900*/  LDL.LU R35, [R1+0x1284] ;  /* 0x0012840001237983 */ /* 0x000f280000300800 */
[----:B---3--:R1:W-:Y:S01]  /*55910*/  STS.128 [R0+0x180], R4 ;  /* 0x0001800400007388 */ /* 0x0083e20000000c00 */
[----:B------:R-:W-:Y:S01]  /*55920*/  IMAD.MOV.U32 R242, RZ, RZ, R68 ;  /* 0x000000fffff27224 */ /* 0x000fe200078e0044 */
[----:B------:R-:W-:Y:S01]  /*55930*/  MOV R247, R69 ;  /* 0x0000004500f77202 */ /* 0x000fe20000000f00 */
[----:B------:R-:W-:-:S06]  /*55940*/  NOP ;  /* 0x0000000000007918 */ /* 0x000fcc0000000000 */
[----:B------:R-:W3:Y:S04]  /*55950*/  LDS.128 R68, [R2] ;  /* 0x0000000002447984 */ /* 0x000ee80000000c00 */
[----:B------:R-:W3:Y:S04]  /*55960*/  LDS.128 R100, [R252] ;  /* 0x00000000fc647984 */ /* 0x000ee80000000c00 */
[----:B-1----:R-:W2:Y:S04]  /*55970*/  LDL.LU R4, [R1+0x1298] ;  /* 0x0012980001047983 */ /* 0x002ea80000300800 */
[----:B------:R-:W2:Y:S04]  /*55980*/  LDL.LU R5, [R1+0x129c] ;  /* 0x00129c0001057983 */ /* 0x000ea80000300800 */
[----:B------:R-:W2:Y:S04]  /*55990*/  LDL.LU R6, [R1+0x1288] ;  /* 0x0012880001067983 */ /* 0x000ea80000300800 */
[----:B------:R-:W2:Y:S04]  /*559a0*/  LDL.LU R7, [R1+0x128c] ;  /* 0x00128c0001077983 */ /* 0x000ea80000300800 */
[----:B------:R-:W1:Y:S04]  /*559b0*/  LDS.128 R96, [R3] ;  /* 0x0000000003607984 */ /* 0x000e680000000c00 */
[----:B---3--:R-:W-:Y:S04]  /*559c0*/  STL.64 [R1+0x8d0], R68 ;  /* 0x0008d04401007387 */ /* 0x008fe80000100a00 */
[----:B------:R-:W-:Y:S04]  /*559d0*/  STL.64 [R1+0x8d8], R70 ;  /* 0x0008d84601007387 */ /* 0x000fe80000100a00 */
[----:B------:R-:W3:Y:S01]  /*559e0*/  LDS.128 R68, [R216] ;  /* 0x00000000d8447984 */ /* 0x000ee20000000c00 */
[----:B------:R-:W-:-:S06]  /*559f0*/  NOP ;  /* 0x0000000000007918 */ /* 0x000fcc0000000000 */
[----:B------:R-:W-:Y:S04]  /*55a00*/  STL.64 [R1+0xa70], R100 ;  /* 0x000a706401007387 */ /* 0x000fe80000100a00 */
[----:B------:R-:W-:Y:S04]  /*55a10*/  STL.64 [R1+0xa78], R102 ;  /* 0x000a786601007387 */ /* 0x000fe80000100a00 */
[----:B-1----:R-:W-:Y:S04]  /*55a20*/  STL.64 [R1+0xb10], R96 ;  /* 0x000b106001007387 */ /* 0x002fe80000100a00 */
[----:B------:R-:W-:Y:S04]  /*55a30*/  STL.64 [R1+0xb18], R98 ;  /* 0x000b186201007387 */ /* 0x000fe80000100a00 */
[----:B---3--:R-:W-:Y:S04]  /*55a40*/  STL.64 [R1+0xb60], R68 ;  /* 0x000b604401007387 */ /* 0x008fe80000100a00 */
[----:B------:R-:W-:Y:S04]  /*55a50*/  STL.64 [R1+0xb68], R70 ;  /* 0x000b684601007387 */ /* 0x000fe80000100a00 */
[----:B----4-:R1:W-:Y:S04]  /*55a60*/  STS.128 [R0], R64 ;  /* 0x0000004000007388 */ /* 0x0103e80000000c00 */
[----:B-1----:R-:W3:Y:S04]  /*55a70*/  LDL.LU R64, [R1+0x870] ;  /* 0x0008700001407983 */ /* 0x002ee80000300800 */
[----:B------:R-:W3:Y:S04]  /*55a80*/  LDL.LU R65, [R1+0x874] ;  /* 0x0008740001417983 */ /* 0x000ee80000300800 */
[----:B------:R-:W3:Y:S04]  /*55a90*/  LDL.LU R66, [R1+0x860] ;  /* 0x0008600001427983 */ /* 0x000ee80000300800 */
[----:B------:R1:W-:Y:S04]  /*55aa0*/  STS.128 [R0+0x80], R36 ;  /* 0x0000802400007388 */ /* 0x0003e80000000c00 */
        /* <DEDUP_REMOVED lines=13> */
[----:B------:R-:W2:Y:S04]  /*55b80*/  LDS.128 R100, [R252] ;  /* 0x00000000fc647984 */ /* 0x000ea80000000c00 */
[----:B------:R-:W2:Y:S04]  /*55b90*/  LDS.128 R96, [R3] ;  /* 0x0000000003607984 */ /* 0x000ea80000000c00 */
[----:B-1----:R-:W4:Y:S04]  /*55ba0*/  LDL.LU R4, [R1+0x1218] ;  /* 0x0012180001047983 */ /* 0x002f280000300800 */
[----:B------:R-:W4:Y:S04]  /*55bb0*/  LDL.LU R5, [R1+0x121c] ;  /* 0x00121c0001057983 */ /* 0x000f280000300800 */
[----:B------:R-:W4:Y:S04]  /*55bc0*/  LDL.LU R6, [R1+0x1208] ;  /* 0x0012080001067983 */ /* 0x000f280000300800 */
[----:B------:R-:W4:Y:S04]  /*55bd0*/  LDL.LU R7, [R1+0x120c] ;  /* 0x00120c0001077983 */ /* 0x000f280000300800 */
[----:B--2---:R-:W-:Y:S04]  /*55be0*/  STL.64 [R1+0x880], R68 ;  /* 0x0008804401007387 */ /* 0x004fe80000100a00 */
        /* <DEDUP_REMOVED lines=9> */
[----:B---3--:R1:W-:Y:S04]  /*55c80*/  STS.128 [R0], R64 ;  /* 0x0000004000007388 */ /* 0x0083e80000000c00 */
[----:B-1----:R-:W2:Y:S04]  /*55c90*/  LDL.LU R64, [R1+0x560] ;  /* 0x0005600001407983 */ /* 0x002ea80000300800 */
[----:B------:R-:W2:Y:S04]  /*55ca0*/  LDL.LU R65, [R1+0x564] ;  /* 0x0005640001417983 */ /* 0x000ea80000300800 */
[----:B------:R-:W2:Y:S04]  /*55cb0*/  LDL.LU R66, [R1+0x550] ;  /* 0x0005500001427983 */ /* 0x000ea80000300800 */
[----:B------:R1:W-:Y:S04]  /*55cc0*/  STS.128 [R0+0x80], R36 ;  /* 0x0000802400007388 */ /* 0x0003e80000000c00 */
[----:B------:R-:W2:Y:S04]  /*55cd0*/  LDL.LU R67, [R1+0x554] ;  /* 0x0005540001437983 */ /* 0x000ea80000300800 */
[----:B------:R3:W-:Y:S04]  /*55ce0*/  STS.128 [R0+0x100], R32 ;  /* 0x0001002000007388 */ /* 0x0007e80000000c00 */
[----:B-1----:R-:W2:Y:S04]  /*55cf0*/  LDL.LU R36, [R1+0x568] ;  /* 0x0005680001247983 */ /* 0x002ea80000300800 */
[----:B------:R-:W2:Y:S04]  /*55d00*/  LDL.LU R37, [R1+0x56c] ;  /* 0x00056c0001257983 */ /* 0x000ea80000300800 */
[----:B------:R-:W2:Y:S04]  /*55d10*/  LDL.LU R38, [R1+0x558] ;  /* 0x0005580001267983 */ /* 0x000ea80000300800 */
[----:B------:R-:W2:Y:S04]  /*55d20*/  LDL.LU R39, [R1+0x55c] ;  /* 0x00055c0001277983 */ /* 0x000ea80000300800 */
[----:B---3--:R-:W2:Y:S04]  /*55d30*/  LDL.LU R32, [R1+0x1190] ;  /* 0x0011900001207983 */ /* 0x008ea80000300800 */
        /* <DEDUP_REMOVED lines=22> */
[----:B--2---:R1:W-:Y:S04]  /*55ea0*/  STS.128 [R0], R64 ;  /* 0x0000004000007388 */ /* 0x0043e80000000c00 */
        /* <DEDUP_REMOVED lines=10> */
[----:B----4-:R-:W2:Y:S04]  /*55f50*/  LDL.LU R32, [R1+0x1110] ;  /* 0x0011100001207983 */ /* 0x010ea80000300800 */
        /* <DEDUP_REMOVED lines=169> */
[----:B---3--:R-:W3:Y:S04]  /*569f0*/  LDL.LU R32, [R1+0xec0] ;  /* 0x000ec00001207983 */ /* 0x008ee80000300800 */
[----:B------:R-:W3:Y:S04]  /*56a00*/  LDL.LU R33, [R1+0xec4] ;  /* 0x000ec40001217983 */ /* 0x000ee80000300800 */
[----:B------:R-:W3:Y:S04]  /*56a10*/  LDL.LU R34, [R1+0xeb0] ;  /* 0x000eb00001227983 */ /* 0x000ee80000300800 */
[----:B------:R-:W3:Y:S04]  /*56a20*/  LDL.LU R35, [R1+0xeb4] ;  /* 0x000eb40001237983 */ /* 0x000ee80000300800 */
[----:B----4-:R1:W-:Y:S01]  /*56a30*/  STS.128 [R0+0x180], R4 ;  /* 0x0001800400007388 */ /* 0x0103e20000000c00 */
[----:B------:R-:W-:-:S06]  /*56a40*/  NOP ;  /* 0x0000000000007918 */ /* 0x000fcc0000000000 */
[----:B------:R-:W4:Y:S04]  /*56a50*/  LDS.128 R68, [R2] ;  /* 0x0000000002447984 */ /* 0x000f280000000c00 */
[----:B------:R-:W4:Y:S04]  /*56a60*/  LDS.128 R100, [R252] ;  /* 0x00000000fc647984 */ /* 0x000f280000000c00 */
[----:B------:R-:W4:Y:S04]  /*56a70*/  LDS.128 R96, [R3] ;  /* 0x0000000003607984 */ /* 0x000f280000000c00 */
[----:B-1----:R-:W2:Y:S04]  /*56a80*/  LDL.LU R4, [R1+0xec8] ;  /* 0x000ec80001047983 */ /* 0x002ea80000300800 */
[----:B------:R-:W2:Y:S04]  /*56a90*/  LDL.LU R5, [R1+0xecc] ;  /* 0x000ecc0001057983 */ /* 0x000ea80000300800 */
[----:B------:R-:W2:Y:S04]  /*56aa0*/  LDL.LU R6, [R1+0xeb8] ;  /* 0x000eb80001067983 */ /* 0x000ea80000300800 */
[----:B------:R-:W2:Y:S04]  /*56ab0*/  LDL.LU R7, [R1+0xebc] ;  /* 0x000ebc0001077983 */ /* 0x000ea80000300800 */
        /* <DEDUP_REMOVED lines=10> */
[----:B---3--:R1:W-:Y:S04]  /*56b60*/  STS.128 [R0+0x100], R32 ;  /* 0x0001002000007388 */ /* 0x0083e80000000c00 */
[----:B-1----:R-:W3:Y:S04]  /*56b70*/  LDL.LU R32, [R1+0xe40] ;  /* 0x000e400001207983 */ /* 0x002ee80000300800 */
[----:B------:R-:W3:Y:S04]  /*56b80*/  LDL.LU R33, [R1+0xe44] ;  /* 0x000e440001217983 */ /* 0x000ee80000300800 */
[----:B------:R-:W3:Y:S04]  /*56b90*/  LDL.LU R34, [R1+0xe30] ;  /* 0x000e300001227983 */ /* 0x000ee80000300800 */
[----:B------:R-:W3:Y:S04]  /*56ba0*/  LDL.LU R35, [R1+0xe34] ;  /* 0x000e340001237983 */ /* 0x000ee80000300800 */
[----:B--2---:R1:W-:Y:S04]  /*56bb0*/  STS.128 [R0+0x180], R4 ;  /* 0x0001800400007388 */ /* 0x0043e80000000c00 */
[----:B-1----:R-:W2:Y:S04]  /*56bc0*/  LDL.LU R4, [R1+0xe48] ;  /* 0x000e480001047983 */ /* 0x002ea80000300800 */
[----:B------:R-:W2:Y:S04]  /*56bd0*/  LDL.LU R5, [R1+0xe4c] ;  /* 0x000e4c0001057983 */ /* 0x000ea80000300800 */
[----:B------:R-:W2:Y:S04]  /*56be0*/  LDL.LU R6, [R1+0xe38] ;  /* 0x000e380001067983 */ /* 0x000ea80000300800 */
[----:B------:R-:W2:Y:S04]  /*56bf0*/  LDL.LU R7, [R1+0xe3c] ;  /* 0x000e3c0001077983 */ /* 0x000ea80000300800 */
[----:B------:R-:W-:Y:S04]  /*56c00*/  STS.128 [R0], R64 ;  /* 0x0000004000007388 */ /* 0x000fe80000000c00 */
[----:B------:R-:W-:Y:S01]  /*56c10*/  STS.128 [R0+0x80], R36 ;  /* 0x0000802400007388 */ /* 0x000fe20000000c00 */
[----:B------:R-:W-:-:S06]  /*56c20*/  NOP ;  /* 0x0000000000007918 */ /* 0x000fcc0000000000 */
[----:B------:R-:W1:Y:S04]  /*56c30*/  LDS.128 R64, [R2] ;  /* 0x0000000002407984 */ /* 0x000e680000000c00 */
[----:B------:R-:W4:Y:S04]  /*56c40*/  LDS.128 R96, [R252] ;  /* 0x00000000fc607984 */ /* 0x000f280000000c00 */
[----:B------:R-:W4:Y:S04]  /*56c50*/  LDS.128 R68, [R3] ;  /* 0x0000000003447984 */ /* 0x000f280000000c00 */
[----:B-1----:R-:W-:Y:S04]  /*56c60*/  STL.64 [R1+0x270], R64 ;  /* 0x0002704001007387 */ /* 0x002fe80000100a00 */
        /* <DEDUP_REMOVED lines=18> */
[----:B------:R-:W2:Y:S01]  /*56d90*/  LDL.LU R7, [R1+0xdbc] ;  /* 0x000dbc0001077983 */ /* 0x000ea20000300800 */
[----:B------:R-:W-:Y:S01]  /*56da0*/  IMAD.MOV.U32 R38, RZ, RZ, R120 ;  /* 0x000000ffff267224 */ /* 0x000fe200078e0078 */
[----:B------:R-:W-:Y:S01]  /*56db0*/  MOV R39, R121 ;  /* 0x0000007900277202 */ /* 0x000fe20000000f00 */
[----:B------:R-:W-:Y:S01]  /*56dc0*/  IMAD.MOV.U32 R36, RZ, RZ, R236 ;  /* 0x000000ffff247224 */ /* 0x000fe200078e00ec */
[----:B------:R-:W-:Y:S01]  /*56dd0*/  MOV R37, R237 ;  /* 0x000000ed00257202 */ /* 0x000fe20000000f00 */
[----:B------:R-:W-:Y:S01]  /*56de0*/  IMAD.MOV.U32 R120, RZ, RZ, R238 ;  /* 0x000000ffff787224 */ /* 0x000fe200078e00ee */
[----:B------:R-:W-:-:S03]  /*56df0*/  MOV R121, R239 ;  /* 0x000000ef00797202 */ /* 0x000fc60000000f00 */
[----:B------:R1:W-:Y:S04]  /*56e00*/  STS.128 [R0], R36 ;  /* 0x0000002400007388 */ /* 0x0003e80000000c00 */
[----:B------:R-:W-:Y:S01]  /*56e10*/  STS.128 [R0+0x80], R120 ;  /* 0x0000807800007388 */ /* 0x000fe20000000c00 */
[----:B------:R-:W-:-:S06]  /*56e20*/  NOP ;  /* 0x0000000000007918 */ /* 0x000fcc0000000000 */
[----:B------:R-:W4:Y:S04]  /*56e30*/  LDS.128 R64, [R2] ;  /* 0x0000000002407984 */ /* 0x000f280000000c00 */
[----:B------:R-:W-:Y:S01]  /*56e40*/  LDS.128 R68, [R3] ;  /* 0x0000000003447984 */ /* 0x000fe20000000c00 */
[----:B-1----:R-:W-:Y:S01]  /*56e50*/  IMAD.MOV.U32 R38, RZ, RZ, R88 ;  /* 0x000000ffff267224 */ /* 0x002fe200078e0058 */
[----:B------:R-:W-:Y:S01]  /*56e60*/  MOV R39, R89 ;  /* 0x0000005900277202 */ /* 0x000fe20000000f00 */
[----:B------:R-:W-:Y:S01]  /*56e70*/  IMAD.MOV.U32 R36, RZ, RZ, R92 ;  /* 0x000000ffff247224 */ /* 0x000fe200078e005c */
[----:B------:R-:W-:Y:S01]  /*56e80*/  MOV R37, R93 ;  /* 0x0000005d00257202 */ /* 0x000fe20000000f00 */
[----:B------:R-:W-:Y:S01]  /*56e90*/  IMAD.MOV.U32 R88, RZ, RZ, R94 ;  /* 0x000000ffff587224 */ /* 0x000fe200078e005e */
[----:B------:R-:W-:-:S02]  /*56ea0*/  MOV R89, R95 ;  /* 0x0000005f00597202 */ /* 0x000fc40000000f00 */
[----:B------:R-:W1:Y:S04]  /*56eb0*/  LDS.128 R92, [R252] ;  /* 0x00000000fc5c7984 */ /* 0x000e680000000c00 */
[----:B----4-:R-:W-:Y:S04]  /*56ec0*/  STL.64 [R1+0x140], R64 ;  /* 0x0001404001007387 */ /* 0x010fe80000100a00 */
[----:B------:R-:W-:Y:S04]  /*56ed0*/  STL.64 [R1+0x148], R66 ;  /* 0x0001484201007387 */ /* 0x000fe80000100a00 */
[----:B------:R-:W4:Y:S01]  /*56ee0*/  LDS.128 R64, [R216] ;  /* 0x00000000d8407984 */ /* 0x000f220000000c00 */
[----:B------:R-:W-:-:S06]  /*56ef0*/  NOP ;  /* 0x0000000000007918 */ /* 0x000fcc0000000000 */
[----:B-1----:R-:W-:Y:S04]  /*56f00*/  STL.64 [R1+0x6f0], R92 ;  /* 0x0006f05c01007387 */ /* 0x002fe80000100a00 */
[----:B------:R-:W-:Y:S04]  /*56f10*/  STL.64 [R1+0x6f8], R94 ;  /* 0x0006f85e01007387 */ /* 0x000fe80000100a00 */
[----:B------:R-:W-:Y:S04]  /*56f20*/  STL.64 [R1+0x8b0], R68 ;  /* 0x0008b04401007387 */ /* 0x000fe80000100a00 */
[----:B------:R-:W-:Y:S04]  /*56f30*/  STL.64 [R1+0x8b8], R70 ;  /* 0x0008b84601007387 */ /* 0x000fe80000100a00 */
[----:B----4-:R-:W-:Y:S04]  /*56f40*/  STL.64 [R1+0xa00], R64 ;  /* 0x000a004001007387 */ /* 0x010fe80000100a00 */
        /* <DEDUP_REMOVED lines=11> */
[----:B------:R1:W-:Y:S04]  /*57000*/  STS.128 [R0], R36 ;  /* 0x0000002400007388 */ /* 0x0003e80000000c00 */
[----:B------:R-:W-:Y:S01]  /*57010*/  STS.128 [R0+0x80], R88 ;  /* 0x0000805800007388 */ /* 0x000fe20000000c00 */
[----:B------:R-:W-:-:S06]  /*57020*/  NOP ;  /* 0x0000000000007918 */ /* 0x000fcc0000000000 */
[----:B------:R-:W-:Y:S04]  /*57030*/  LDS.128 R68, [R252] ;  /* 0x00000000fc447984 */ /* 0x000fe80000000c00 */
        /* <DEDUP_REMOVED lines=8> */
[----:B-1----:R-:W-:Y:S04]  /*570c0*/  STL.64 [R1+0x130], R60 ;  /* 0x0001303c01007387 */ /* 0x002fe80000100a00 */
        /* <DEDUP_REMOVED lines=9> */
[----:B---3--:R1:W-:Y:S02]  /*57160*/  STS.128 [R0+0x100], R32 ;  /* 0x0001002000007388 */ /* 0x0083e40000000c00 */
[----:B-1----:R-:W-:Y:S01]  /*57170*/  IMAD.MOV.U32 R32, RZ, RZ, R28 ;  /* 0x000000ffff207224 */ /* 0x002fe200078e001c */
[----:B------:R-:W-:Y:S01]  /*57180*/  MOV R33, R29 ;  /* 0x0000001d00217202 */ /* 0x000fe20000000f00 */
[----:B------:R-:W-:Y:S01]  /*57190*/  IMAD.MOV.U32 R34, RZ, RZ, R24 ;  /* 0x000000ffff227224 */ /* 0x000fe200078e0018 */
[----:B------:R-:W-:Y:S01]  /*571a0*/  MOV R35, R25 ;  /* 0x0000001900237202 */ /* 0x000fe20000000f00 */
[----:B------:R-:W-:Y:S01]  /*571b0*/  IMAD.MOV.U32 R28, RZ, RZ, R30 ;  /* 0x000000ffff1c7224 */ /* 0x000fe200078e001e */
[----:B------:R-:W3:Y:S01]  /*571c0*/  LDL.LU R24, [R1+0x7b0] ;  /* 0x0007b00001187983 */ /* 0x000ee20000300800 */
[----:B------:R-:W-:Y:S01]  /*571d0*/  MOV R29, R31 ;  /* 0x0000001f001d7202 */ /* 0x000fe20000000f00 */
[----:B------:R-:W-:Y:S01]  /*571e0*/  IMAD.MOV.U32 R30, RZ, RZ, R26 ;  /* 0x000000ffff1e7224 */ /* 0x000fe200078e001a */
[----:B------:R-:W-:Y:S01]  /*571f0*/  MOV R31, R27 ;  /* 0x0000001b001f7202 */ /* 0x000fe20000000f00 */
        /* <DEDUP_REMOVED lines=56> */
[----:B-1----:R-:W3:Y:S04]  /*57580*/  LDL.LU R4, [R1+0x6d8] ;  /* 0x0006d80001047983 */ /* 0x002ee80000300800 */
[----:B------:R-:W3:Y:S04]  /*57590*/  LDL.LU R5, [R1+0x6dc] ;  /* 0x0006dc0001057983 */ /* 0x000ee80000300800 */
[----:B------:R-:W3:Y:S04]  /*575a0*/  LDL.LU R6, [R1+0x6c8] ;  /* 0x0006c80001067983 */ /* 0x000ee80000300800 */
[----:B------:R-:W3:Y:S01]  /*575b0*/  LDL.LU R7, [R1+0x6cc] ;  /* 0x0006cc0001077983 */ /* 0x000ee20000300800 */
[----:B------:R-:W-:Y:S01]  /*575c0*/  IMAD.MOV.U32 R30, RZ, RZ, R204 ;  /* 0x000000ffff1e7224 */ /* 0x000fe200078e00cc */
[----:B------:R-:W-:Y:S01]  /*575d0*/  MOV R31, R205 ;  /* 0x000000cd001f7202 */ /* 0x000fe20000000f00 */
[----:B------:R-:W-:Y:S01]  /*575e0*/  IMAD.MOV.U32 R28, RZ, RZ, R208 ;  /* 0x000000ffff1c7224 */ /* 0x000fe200078e00d0 */
[----:B------:R-:W-:Y:S01]  /*575f0*/  MOV R29, R209 ;  /* 0x000000d1001d7202 */ /* 0x000fe20000000f00 */
[----:B------:R-:W-:Y:S01]  /*57600*/  IMAD.MOV.U32 R204, RZ, RZ, R210 ;  /* 0x000000ffffcc7224 */ /* 0x000fe200078e00d2 */
[----:B------:R-:W-:-:S03]  /*57610*/  MOV R205, R211 ;  /* 0x000000d300cd7202 */ /* 0x000fc60000000f00 */
        /* <DEDUP_REMOVED lines=9> */
[----:B------:R-:W-:Y:S01]  /*576b0*/  IMAD.MOV.U32 R28, RZ, RZ, R176 ;  /* 0x000000ffff1c7224 */ /* 0x000fe200078e00b0 */
[----:B------:R-:W-:Y:S01]  /*576c0*/  MOV R29, R177 ;  /* 0x000000b1001d7202 */ /* 0x000fe20000000f00 */
[----:B------:R-:W-:Y:S01]  /*576d0*/  IMAD.MOV.U32 R30, RZ, RZ, R172 ;  /* 0x000000ffff1e7224 */ /* 0x000fe200078e00ac */
[----:B----4-:R-:W-:Y:S01]  /*576e0*/  STL.64 [R1+0x360], R56 ;  /* 0x0003603801007387 */ /* 0x010fe20000100a00 */
[----:B------:R-:W-:Y:S01]  /*576f0*/  MOV R31, R173 ;  /* 0x000000ad001f7202 */ /* 0x000fe20000000f00 */
[----:B------:R-:W-:-:S06]  /*57700*/  NOP ;  /* 0x0000000000007918 */ /* 0x000fcc0000000000 */
[----:B------:R-:W-:Y:S04]  /*57710*/  STL.64 [R1+0x368], R58 ;  /* 0x0003683a01007387 */ /* 0x000fe80000100a00 */
[----:B------:R-:W-:Y:S04]  /*57720*/  STL.64 [R1+0x6c0], R36 ;  /* 0x0006c02401007387 */ /* 0x000fe80000100a00 */
[----:B------:R-:W-:Y:S04]  /*57730*/  STL.64 [R1+0x6c8], R38 ;  /* 0x0006c82601007387 */ /* 0x000fe80000100a00 */
[----:B------:R-:W-:Y:S04]  /*57740*/  STS.128 [R0], R28 ;  /* 0x0000001c00007388 */ /* 0x000fe80000000c00 */
[----:B-1----:R1:W-:Y:S04]  /*57750*/  STL.64 [R1+0x730], R32 ;  /* 0x0007302001007387 */ /* 0x0023e80000100a00 */
[----:B------:R4:W-:Y:S04]  /*57760*/  STL.64 [R1+0x738], R34 ;  /* 0x0007382201007387 */ /* 0x0009e80000100a00 */
[----:B-1----:R-:W2:Y:S04]  /*57770*/  LDL.LU R32, [R1+0xa60] ;  /* 0x000a600001207983 */ /* 0x002ea80000300800 */
[----:B------:R-:W2:Y:S04]  /*57780*/  LDL.LU R33, [R1+0xa64] ;  /* 0x000a640001217983 */ /* 0x000ea80000300800 */
[----:B----4-:R-:W2:Y:S04]  /*57790*/  LDL.LU R34, [R1+0xa40] ;  /* 0x000a400001227983 */ /* 0x010ea80000300800 */
[----:B------:R-:W2:Y:S04]  /*577a0*/  LDL.LU R35, [R1+0xa44] ;  /* 0x000a440001237983 */ /* 0x000ea80000300800 */
[----:B------:R-:W4:Y:S04]  /*577b0*/  LDL.LU R28, [R1+0xa68] ;  /* 0x000a6800011c7983 */ /* 0x000f280000300800 */
[----:B------:R-:W4:Y:S04]  /*577c0*/  LDL.LU R29, [R1+0xa6c] ;  /* 0x000a6c00011d7983 */ /* 0x000f280000300800 */
[----:B------:R-:W4:Y:S04]  /*577d0*/  LDL.LU R30, [R1+0xa48] ;  /* 0x000a4800011e7983 */ /* 0x000f280000300800 */
[----:B------:R-:W4:Y:S04]  /*577e0*/  LDL.LU R31, [R1+0xa4c] ;  /* 0x000a4c00011f7983 */ /* 0x000f280000300800 */
[----:B---3--:R1:W-:Y:S04]  /*577f0*/  STS.128 [R0+0x100], R24 ;  /* 0x0001001800007388 */ /* 0x0083e80000000c00 */
[----:B-1----:R-:W3:Y:S04]  /*57800*/  LDL.LU R24, [R1+0x12f0] ;  /* 0x0012f00001187983 */ /* 0x002ee80000300800 */
[----:B------:R-:W3:Y:S04]  /*57810*/  LDL.LU R25, [R1+0x12f4] ;  /* 0x0012f40001197983 */ /* 0x000ee80000300800 */
[----:B------:R-:W3:Y:S04]  /*57820*/  LDL.LU R26, [R1+0x12e0] ;  /* 0x0012e000011a7983 */ /* 0x000ee80000300800 */
[----:B------:R-:W3:Y:S04]  /*57830*/  LDL.LU R27, [R1+0x12e4] ;  /* 0x0012e400011b7983 */ /* 0x000ee80000300800 */
[----:B------:R1:W-:Y:S04]  /*57840*/  STS.128 [R0+0x180], R4 ;  /* 0x0001800400007388 */ /* 0x0003e80000000c00 */
[----:B-1----:R-:W3:Y:S04]  /*57850*/  LDL.LU R4, [R1+0x12f8] ;  /* 0x0012f80001047983 */ /* 0x002ee80000300800 */
[----:B------:R-:W3:Y:S04]  /*57860*/  LDL.LU R5, [R1+0x12fc] ;  /* 0x0012fc0001057983 */ /* 0x000ee80000300800 */
[----:B------:R-:W3:Y:S04]  /*57870*/  LDL.LU R6, [R1+0x12e8] ;  /* 0x0012e80001067983 */ /* 0x000ee80000300800 */
[----:B------:R-:W3:Y:S01]  /*57880*/  LDL.LU R7, [R1+0x12ec] ;  /* 0x0012ec0001077983 */ /* 0x000ee20000300800 */
[----:B------:R-:W-:Y:S01]  /*57890*/  IMAD.MOV.U32 R172, RZ, RZ, R178 ;  /* 0x000000ffffac7224 */ /* 0x000fe200078e00b2 */
[----:B------:R-:W-:-:S05]  /*578a0*/  MOV R173, R179 ;  /* 0x000000b300ad7202 */ /* 0x000fca0000000f00 */
[----:B------:R-:W-:Y:S01]  /*578b0*/  STS.128 [R0+0x80], R172 ;  /* 0x000080ac00007388 */ /* 0x000fe20000000c00 */
[----:B------:R-:W-:-:S06]  /*578c0*/  NOP ;  /* 0x0000000000007918 */ /* 0x000fcc0000000000 */
[----:B------:R-:W1:Y:S04]  /*578d0*/  LDS.128 R236, [R2] ;  /* 0x0000000002ec7984 */ /* 0x000e680000000c00 */
[----:B------:R-:W1:Y:S04]  /*578e0*/  LDS.128 R60, [R252] ;  /* 0x00000000fc3c7984 */ /* 0x000e680000000c00 */
[----:B------:R-:W1:Y:S04]  /*578f0*/  LDS.128 R56, [R3] ;  /* 0x0000000003387984 */ /* 0x000e680000000c00 */
[----:B------:R-:W1:Y:S01]  /*57900*/  LDS.128 R36, [R216] ;  /* 0x00000000d8247984 */ /* 0x000e620000000c00 */
[----:B------:R-:W-:-:S06]  /*57910*/  NOP ;  /* 0x0000000000007918 */ /* 0x000fcc0000000000 */
[----:B-1----:R-:W-:Y:S04]  /*57920*/  STL [R1+0x2ce4], R238 ;  /* 0x002ce4ee01007387 */ /* 0x002fe80000100800 */
[----:B------:R-:W-:Y:S04]  /*57930*/  STL [R1+0x2ce0], R239 ;  /* 0x002ce0ef01007387 */ /* 0x000fe80000100800 */
[----:B------:R-:W-:Y:S04]  /*57940*/  STL.64 [R1+0xc0], R60 ;  /* 0x0000c03c01007387 */ /* 0x000fe80000100a00 */
[----:B------:R-:W-:Y:S04]  /*57950*/  STL.64 [R1+0xc8], R62 ;  /* 0x0000c83e01007387 */ /* 0x000fe80000100a00 */
[----:B------:R-:W-:Y:S04]  /*57960*/  STL.64 [R1+0x550], R56 ;  /* 0x0005503801007387 */ /* 0x000fe80000100a00 */
[----:B------:R-:W-:Y:S04]  /*57970*/  STL.64 [R1+0x558], R58 ;  /* 0x0005583a01007387 */ /* 0x000fe80000100a00 */
[----:B------:R-:W-:Y:S04]  /*57980*/  STL.64 [R1+0x6d8], R38 ;  /* 0x0006d82601007387 */ /* 0x000fe80000100a00 */
[----:B--2---:R1:W-:Y:S04]  /*57990*/  STS.128 [R0], R32 ;  /* 0x0000002000007388 */ /* 0x0043e80000000c00 */
[----:B-1----:R-:W2:Y:S04]  /*579a0*/  LDL.LU R32, [R1+0x9c0] ;  /* 0x0009c00001207983 */ /* 0x002ea80000300800 */
[----:B------:R-:W2:Y:S04]  /*579b0*/  LDL.LU R33, [R1+0x9c4] ;  /* 0x0009c40001217983 */ /* 0x000ea80000300800 */
[----:B------:R-:W2:Y:S04]  /*579c0*/  LDL.LU R34, [R1+0x9b0] ;  /* 0x0009b00001227983 */ /* 0x000ea80000300800 */
[----:B----4-:R1:W-:Y:S04]  /*579d0*/  STS.128 [R0+0x80], R28 ;  /* 0x0000801c00007388 */ /* 0x0103e80000000c00 */
[----:B------:R-:W2:Y:S04]  /*579e0*/  LDL.LU R35, [R1+0x9b4] ;  /* 0x0009b40001237983 */ /* 0x000ea80000300800 */
[----:B-1----:R-:W4:Y:S04]  /*579f0*/  LDL.LU R28, [R1+0x9c8] ;  /* 0x0009c800011c7983 */ /* 0x002f280000300800 */
[----:B------:R-:W4:Y:S04]  /*57a00*/  LDL.LU R29, [R1+0x9cc] ;  /* 0x0009cc00011d7983 */ /* 0x000f280000300800 */
[----:B------:R-:W4:Y:S04]  /*57a10*/  LDL.LU R30, [R1+0x9b8] ;  /* 0x0009b800011e7983 */ /* 0x000f280000300800 */
[----:B------:R-:W4:Y:S04]  /*57a20*/  LDL.LU R31, [R1+0x9bc] ;  /* 0x0009bc00011f7983 */ /* 0x000f280000300800 */
[----:B---3--:R1:W-:Y:S04]  /*57a30*/  STS.128 [R0+0x100], R24 ;  /* 0x0001001800007388 */ /* 0x0083e80000000c00 */
[----:B-1----:R-:W4:Y:S04]  /*57a40*/  LDL.LU R24, [R1+0x1270] ;  /* 0x0012700001187983 */ /* 0x002f280000300800 */
[----:B------:R-:W4:Y:S04]  /*57a50*/  LDL.LU R25, [R1+0x1274] ;  /* 0x0012740001197983 */ /* 0x000f280000300800 */
[----:B------:R-:W4:Y:S04]  /*57a60*/  LDL.LU R26, [R1+0x1260] ;  /* 0x00126000011a7983 */ /* 0x000f280000300800 */
[----:B------:R-:W4:Y:S04]  /*57a70*/  LDL.LU R27, [R1+0x1264] ;  /* 0x00126400011b7983 */ /* 0x000f280000300800 */
[----:B------:R1:W-:Y:S01]  /*57a80*/  STS.128 [R0+0x180], R4 ;  /* 0x0001800400007388 */ /* 0x0003e20000000c00 */
[----:B------:R-:W-:Y:S01]  /*57a90*/  IMAD.MOV.U32 R238, RZ, RZ, R36 ;  /* 0x000000ffffee7224 */ /* 0x000fe200078e0024 */
[----:B------:R-:W-:Y:S01]  /*57aa0*/  MOV R239, R37 ;  /* 0x0000002500ef7202 */ /* 0x000fe20000000f00 */
[----:B------:R-:W-:-:S06]  /*57ab0*/  NOP ;  /* 0x0000000000007918 */ /* 0x000fcc0000000000 */
[----:B------:R-:W1:Y:S04]  /*57ac0*/  LDS.128 R36, [R2] ;  /* 0x0000000002247984 */ /* 0x000e680000000c00 */
[----:B------:R-:W1:Y:S04]  /*57ad0*/  LDS.128 R60, [R252] ;  /* 0x00000000fc3c7984 */ /* 0x000e680000000c00 */
[----:B-1----:R-:W3:Y:S04]  /*57ae0*/  LDL.LU R4, [R1+0x1278] ;  /* 0x0012780001047983 */ /* 0x002ee80000300800 */
[----:B------:R-:W3:Y:S04]  /*57af0*/  LDL.LU R5, [R1+0x127c] ;  /* 0x00127c0001057983 */ /* 0x000ee80000300800 */
[----:B------:R-:W3:Y:S04]  /*57b00*/  LDL.LU R6, [R1+0x1268] ;  /* 0x0012680001067983 */ /* 0x000ee80000300800 */
[----:B------:R-:W3:Y:S04]  /*57b10*/  LDL.LU R7, [R1+0x126c] ;  /* 0x00126c0001077983 */ /* 0x000ee80000300800 */
[----:B------:R-:W1:Y:S04]  /*57b20*/  LDS.128 R56, [R3] ;  /* 0x0000000003387984 */ /* 0x000e680000000c00 */
[----:B------:R-:W-:Y:S04]  /*57b30*/  STL.64 [R1+0xba0], R36 ;  /* 0x000ba02401007387 */ /* 0x000fe80000100a00 */
[----:B------:R-:W-:Y:S04]  /*57b40*/  STL.64 [R1+0xba8], R38 ;  /* 0x000ba82601007387 */ /* 0x000fe80000100a00 */
[----:B------:R-:W1:Y:S01]  /*57b50*/  LDS.128 R36, [R216] ;  /* 0x00000000d8247984 */ /* 0x000e620000000c00 */
[----:B------:R-:W-:-:S06]  /*57b60*/  NOP ;  /* 0x0000000000007918 */ /* 0x000fcc0000000000 */
[----:B------:R-:W-:Y:S04]  /*57b70*/  STL.64 [R1+0xc60], R60 ;  /* 0x000c603c01007387 */ /* 0x000fe80000100a00 */
[----:B------:R-:W-:Y:S04]  /*57b80*/  STL.64 [R1+0xc68], R62 ;  /* 0x000c683e01007387 */ /* 0x000fe80000100a00 */
[----:B-1----:R-:W-:Y:S04]  /*57b90*/  STL.64 [R1+0xd20], R56 ;  /* 0x000d203801007387 */ /* 0x002fe80000100a00 */
        /* <DEDUP_REMOVED lines=9> */
[----:B-1----:R-:W2:Y:S04]  /*57c30*/  LDL.LU R28, [R1+0x858] ;  /* 0x00085800011c7983 */ /* 0x002ea80000300800 */
[----:B------:R-:W2:Y:S04]  /*57c40*/  LDL.LU R29, [R1+0x85c] ;  /* 0x00085c00011d7983 */ /* 0x000ea80000300800 */
[----:B------:R-:W2:Y:S04]  /*57c50*/  LDL.LU R30, [R1+0x848] ;  /* 0x00084800011e7983 */ /* 0x000ea80000300800 */
[----:B------:R-:W2:Y:S04]  /*57c60*/  LDL.LU R31, [R1+0x84c] ;  /* 0x00084c00011f7983 */ /* 0x000ea80000300800 */
[----:B------:R1:W-:Y:S04]  /*57c70*/  STS.128 [R0+0x100], R24 ;  /* 0x0001001800007388 */ /* 0x0003e80000000c00 */
        /* <DEDUP_REMOVED lines=233> */
[----:B-1----:R-:W3:Y:S04]  /*58b10*/  LDL.LU R28, [R1+0x28] ;  /* 0x00002800011c7983 */ /* 0x002ee80000300800 */
[----:B------:R-:W3:Y:S04]  /*58b20*/  LDL.LU R29, [R1+0x2c] ;  /* 0x00002c00011d7983 */ /* 0x000ee80000300800 */
[----:B------:R-:W3:Y:S04]  /*58b30*/  LDL.LU R30, [R1+0x18] ;  /* 0x00001800011e7983 */ /* 0x000ee80000300800 */
[----:B------:R1:W-:Y:S04]  /*58b40*/  STS.128 [R0+0x100], R24 ;  /* 0x0001001800007388 */ /* 0x0003e80000000c00 */
[----:B------:R-:W3:Y:S04]  /*58b50*/  LDL.LU R31, [R1+0x1c] ;  /* 0x00001c00011f7983 */ /* 0x000ee80000300800 */
        /* <DEDUP_REMOVED lines=216> */
[----:B-1----:R-:W3:Y:S04]  /*598e0*/  LDL.LU R24, [R1+0xa30] ;  /* 0x000a300001187983 */ /* 0x002ee80000300800 */
[----:B------:R-:W3:Y:S04]  /*598f0*/  LDL.LU R25, [R1+0xa34] ;  /* 0x000a340001197983 */ /* 0x000ee80000300800 */
[----:B----4-:R-:W4:Y:S04]  /*59900*/  LDL.LU R26, [R1+0xa10] ;  /* 0x000a1000011a7983 */ /* 0x010f280000300800 */
[----:B------:R-:W4:Y:S04]  /*59910*/  LDL.LU R27, [R1+0xa14] ;  /* 0x000a1400011b7983 */ /* 0x000f280000300800 */
[----:B------:R-:W4:Y:S04]  /*59920*/  LDL.LU R20, [R1+0xa38] ;  /* 0x000a380001147983 */ /* 0x000f280000300800 */
[----:B------:R-:W4:Y:S04]  /*59930*/  LDL.LU R21, [R1+0xa3c] ;  /* 0x000a3c0001157983 */ /* 0x000f280000300800 */
[----:B------:R-:W4:Y:S04]  /*59940*/  LDL.LU R22, [R1+0xa18] ;  /* 0x000a180001167983 */ /* 0x000f280000300800 */
[----:B------:R-:W4:Y:S04]  /*59950*/  LDL.LU R23, [R1+0xa1c] ;  /* 0x000a1c0001177983 */ /* 0x000f280000300800 */
        /* <DEDUP_REMOVED lines=26> */
[----:B----4-:R1:W-:Y:S04]  /*59b00*/  STS.128 [R0+0x80], R20 ;  /* 0x0000801400007388 */ /* 0x0103e80000000c00 */
[----:B-1----:R-:W4:Y:S04]  /*59b10*/  LDL.LU R20, [R1+0x950] ;  /* 0x0009500001147983 */ /* 0x002f280000300800 */
[----:B------:R-:W4:Y:S04]  /*59b20*/  LDL.LU R21, [R1+0x954] ;  /* 0x0009540001157983 */ /* 0x000f280000300800 */
[----:B------:R-:W4:Y:S04]  /*59b30*/  LDL.LU R22, [R1+0x8a0] ;  /* 0x0008a00001167983 */ /* 0x000f280000300800 */
[----:B------:R-:W4:Y:S04]  /*59b40*/  LDL.LU R23, [R1+0x8a4] ;  /* 0x0008a40001177983 */ /* 0x000f280000300800 */
[----:B--2---:R-:W-:Y:S04]  /*59b50*/  STS.128 [R0+0x100], R16 ;  /* 0x0001001000007388 */ /* 0x004fe80000000c00 */
[----:B---3--:R1:W-:Y:S04]  /*59b60*/  STS.128 [R0+0x180], R4 ;  /* 0x0001800400007388 */ /* 0x0083e80000000c00 */
[----:B-1----:R-:W2:Y:S04]  /*59b70*/  LDL.LU R4, [R1+0x958] ;  /* 0x0009580001047983 */ /* 0x002ea80000300800 */
[----:B------:R-:W2:Y:S04]  /*59b80*/  LDL.LU R5, [R1+0x95c] ;  /* 0x00095c0001057983 */ /* 0x000ea80000300800 */
[----:B------:R-:W2:Y:S04]  /*59b90*/  LDL.LU R6, [R1+0x8a8] ;  /* 0x0008a80001067983 */ /* 0x000ea80000300800 */
[----:B------:R-:W2:Y:S04]  /*59ba0*/  LDL.LU R7, [R1+0x8ac] ;  /* 0x0008ac0001077983 */ /* 0x000ea80000300800 */
[----:B------:R-:W3:Y:S04]  /*59bb0*/  LDL.LU R16, [R1+0x1250] ;  /* 0x0012500001107983 */ /* 0x000ee80000300800 */
[----:B------:R-:W3:Y:S04]  /*59bc0*/  LDL.LU R17, [R1+0x1254] ;  /* 0x0012540001117983 */ /* 0x000ee80000300800 */
[----:B------:R-:W3:Y:S04]  /*59bd0*/  LDL.LU R18, [R1+0x1240] ;  /* 0x0012400001127983 */ /* 0x000ee80000300800 */
[----:B------:R-:W3:Y:S01]  /*59be0*/  LDL.LU R19, [R1+0x1244] ;  /* 0x0012440001137983 */ /* 0x000ee20000300800 */
[----:B------:R-:W-:Y:S01]  /*59bf0*/  IMAD.MOV.U32 R198, RZ, RZ, R28 ;  /* 0x000000ffffc67224 */ /* 0x000fe200078e001c */
[----:B------:R-:W-:-:S02]  /*59c00*/  MOV R199, R29 ;  /* 0x0000001d00c77202 */ /* 0x000fc40000000f00 */
[----:B------:R1:W-:Y:S01]  /*59c10*/  STS.128 [R0], R24 ;  /* 0x0000001800007388 */ /* 0x0003e20000000c00 */
[----:B------:R-:W-:-:S06]  /*59c20*/  NOP ;  /* 0x0000000000007918 */ /* 0x000fcc0000000000 */
[----:B------:R-:W1:Y:S04]  /*59c30*/  LDS.128 R28, [R2] ;  /* 0x00000000021c7984 */ /* 0x000e680000000c00 */
[----:B------:R-:W1:Y:S04]  /*59c40*/  LDS.128 R36, [R252] ;  /* 0x00000000fc247984 */ /* 0x000e680000000c00 */
[----:B------:R-:W1:Y:S04]  /*59c50*/  LDS.128 R32, [R3] ;  /* 0x0000000003207984 */ /* 0x000e680000000c00 */
[----:B-1----:R-:W4:Y:S04]  /*59c60*/  LDL.LU R24, [R1+0x1258] ;  /* 0x0012580001187983 */ /* 0x002f280000300800 */
[----:B------:R-:W4:Y:S04]  /*59c70*/  LDL.LU R25, [R1+0x125c] ;  /* 0x00125c0001197983 */ /* 0x000f280000300800 */
[----:B------:R-:W4:Y:S04]  /*59c80*/  LDL.LU R26, [R1+0x1248] ;  /* 0x00124800011a7983 */ /* 0x000f280000300800 */
[----:B------:R-:W4:Y:S04]  /*59c90*/  LDL.LU R27, [R1+0x124c] ;  /* 0x00124c00011b7983 */ /* 0x000f280000300800 */
[----:B------:R-:W-:Y:S04]  /*59ca0*/  STL.64 [R1+0xd90], R28 ;  /* 0x000d901c01007387 */ /* 0x000fe80000100a00 */
        /* <DEDUP_REMOVED lines=13> */
[----:B---3--:R1:W-:Y:S04]  /*59d80*/  STS.128 [R0+0x100], R16 ;  /* 0x0001001000007388 */ /* 0x0083e80000000c00 */
[----:B------:R-:W2:Y:S04]  /*59d90*/  LDL.LU R7, [R1+0x664] ;  /* 0x0006640001077983 */ /* 0x000ea80000300800 */
[----:B-1----:R-:W3:Y:S04]  /*59da0*/  LDL.LU R16, [R1+0x838] ;  /* 0x0008380001107983 */ /* 0x002ee80000300800 */
[----:B------:R-:W3:Y:S04]  /*59db0*/  LDL.LU R17, [R1+0x83c] ;  /* 0x00083c0001117983 */ /* 0x000ee80000300800 */
[----:B------:R-:W3:Y:S04]  /*59dc0*/  LDL.LU R18, [R1+0x668] ;  /* 0x0006680001127983 */ /* 0x000ee80000300800 */
[----:B------:R-:W3:Y:S04]  /*59dd0*/  LDL.LU R19, [R1+0x66c] ;  /* 0x00066c0001137983 */ /* 0x000ee80000300800 */
[----:B----4-:R1:W-:Y:S04]  /*59de0*/  STS.128 [R0], R20 ;  /* 0x0000001400007388 */ /* 0x0103e80000000c00 */
[----:B------:R4:W-:Y:S01]  /*59df0*/  STS.128 [R0+0x180], R24 ;  /* 0x0001801800007388 */ /* 0x0009e20000000c00 */
[----:B------:R-:W-:-:S06]  /*59e00*/  NOP ;  /* 0x0000000000007918 */ /* 0x000fcc0000000000 */
[----:B------:R-:W4:Y:S04]  /*59e10*/  LDS.128 R28, [R2] ;  /* 0x00000000021c7984 */ /* 0x000f280000000c00 */
[----:B------:R-:W4:Y:S04]  /*59e20*/  LDS.128 R36, [R252] ;  /* 0x00000000fc247984 */ /* 0x000f280000000c00 */
[----:B-1----:R-:W3:Y:S04]  /*59e30*/  LDL.LU R20, [R1+0x11d0] ;  /* 0x0011d00001147983 */ /* 0x002ee80000300800 */
[----:B------:R-:W3:Y:S04]  /*59e40*/  LDL.LU R21, [R1+0x11d4] ;  /* 0x0011d40001157983 */ /* 0x000ee80000300800 */
[----:B------:R-:W3:Y:S04]  /*59e50*/  LDL.LU R22, [R1+0x11c0] ;  /* 0x0011c00001167983 */ /* 0x000ee80000300800 */
[----:B------:R-:W3:Y:S04]  /*59e60*/  LDL.LU R23, [R1+0x11c4] ;  /* 0x0011c40001177983 */ /* 0x000ee80000300800 */
[----:B----4-:R-:W4:Y:S04]  /*59e70*/  LDL.LU R24, [R1+0x11d8] ;  /* 0x0011d80001187983 */ /* 0x010f280000300800 */
[----:B------:R-:W4:Y:S04]  /*59e80*/  LDL.LU R25, [R1+0x11dc] ;  /* 0x0011dc0001197983 */ /* 0x000f280000300800 */
[----:B------:R-:W4:Y:S04]  /*59e90*/  LDL.LU R26, [R1+0x11c8] ;  /* 0x0011c800011a7983 */ /* 0x000f280000300800 */
[----:B------:R-:W4:Y:S04]  /*59ea0*/  LDL.LU R27, [R1+0x11cc] ;  /* 0x0011cc00011b7983 */ /* 0x000f280000300800 */
        /* <DEDUP_REMOVED lines=25> */
[----:B----4-:R1:W-:Y:S01]  /*5a040*/  STS.128 [R0+0x180], R24 ;  /* 0x0001801800007388 */ /* 0x0103e20000000c00 */
[----:B------:R-:W-:-:S06]  /*5a050*/  NOP ;  /* 0x0000000000007918 */ /* 0x000fcc0000000000 */
[----:B------:R-:W4:Y:S04]  /*5a060*/  LDL.LU R23, [R1+0x1144] ;  /* 0x0011440001177983 */ /* 0x000f280000300800 */
[----:B------:R-:W1:Y:S04]  /*5a070*/  LDS.128 R28, [R2] ;  /* 0x00000000021c7984 */ /* 0x000e680000000c00 */
[----:B------:R-:W1:Y:S04]  /*5a080*/  LDS.128 R36, [R252] ;  /* 0x00000000fc247984 */ /* 0x000e680000000c00 */
[----:B-1----:R-:W4:Y:S04]  /*5a090*/  LDL.LU R24, [R1+0x1158] ;  /* 0x0011580001187983 */ /* 0x002f280000300800 */
        /* <DEDUP_REMOVED lines=24> */
[----:B----4-:R1:W-:Y:S04]  /*5a220*/  STS.128 [R0+0x100], R20 ;  /* 0x0001001400007388 */ /* 0x0103e80000000c00 */
[----:B-1----:R-:W4:Y:S04]  /*5a230*/  LDL.LU R20, [R1+0x10d0] ;  /* 0x0010d00001147983 */ /* 0x002f280000300800 */
[----:B------:R-:W4:Y:S04]  /*5a240*/  LDL.LU R21, [R1+0x10d4] ;  /* 0x0010d40001157983 */ /* 0x000f280000300800 */
[----:B------:R1:W-:Y:S01]  /*5a250*/  STS.128 [R0+0x180], R24 ;  /* 0x0001801800007388 */ /* 0x0003e20000000c00 */
[----:B------:R-:W-:-:S06]  /*5a260*/  NOP ;  /* 0x0000000000007918 */ /* 0x000fcc0000000000 */
[----:B------:R-:W1:Y:S04]  /*5a270*/  LDS.128 R28, [R2] ;  /* 0x00000000021c7984 */ /* 0x000e680000000c00 */
[----:B------:R-:W4:Y:S04]  /*5a280*/  LDL.LU R22, [R1+0x10c0] ;  /* 0x0010c00001167983 */ /* 0x000f280000300800 */
[----:B------:R-:W4:Y:S04]  /*5a290*/  LDL.LU R23, [R1+0x10c4] ;  /* 0x0010c40001177983 */ /* 0x000f280000300800 */
[----:B-1----:R-:W4:Y:S04]  /*5a2a0*/  LDL.LU R24, [R1+0x10d8] ;  /* 0x0010d80001187983 */ /* 0x002f280000300800 */
[----:B------:R-:W4:Y:S04]  /*5a2b0*/  LDL.LU R25, [R1+0x10dc] ;  /* 0x0010dc0001197983 */ /* 0x000f280000300800 */
[----:B------:R-:W4:Y:S04]  /*5a2c0*/  LDL.LU R26, [R1+0x10c8] ;  /* 0x0010c800011a7983 */ /* 0x000f280000300800 */
[----:B------:R-:W1:Y:S04]  /*5a2d0*/  LDS.128 R36, [R252] ;  /* 0x00000000fc247984 */ /* 0x000e680000000c00 */
[----:B------:R-:W4:Y:S04]  /*5a2e0*/  LDL.LU R27, [R1+0x10cc] ;  /* 0x0010cc00011b7983 */ /* 0x000f280000300800 */
[----:B------:R-:W1:Y:S04]  /*5a2f0*/  LDS.128 R32, [R3] ;  /* 0x0000000003207984 */ /* 0x000e680000000c00 */
[----:B------:R-:W-:Y:S04]  /*5a300*/  STL.64 [R1+0x520], R28 ;  /* 0x0005201c01007387 */ /* 0x000fe80000100a00 */
[----:B------:R-:W-:Y:S04]  /*5a310*/  STL.64 [R1+0x528], R30 ;  /* 0x0005281e01007387 */ /* 0x000fe80000100a00 */
[----:B------:R-:W1:Y:S01]  /*5a320*/  LDS.128 R28, [R216] ;  /* 0x00000000d81c7984 */ /* 0x000e620000000c00 */
[----:B------:R-:W-:-:S06]  /*5a330*/  NOP ;  /* 0x0000000000007918 */ /* 0x000fcc0000000000 */
[----:B-1----:R-:W-:Y:S04]  /*5a340*/  STL.64 [R1+0x4b0], R36 ;  /* 0x0004b02401007387 */ /* 0x002fe80000100a00 */
        /* <DEDUP_REMOVED lines=18> */
[----:B------:R-:W4:Y:S04]  /*5a470*/  LDL.LU R22, [R1+0x1040] ;  /* 0x0010400001167983 */ /* 0x000f280000300800 */
[----:B------:R-:W-:Y:S01]  /*5a480*/  STS.128 [R0+0x180], R24 ;  /* 0x0001801800007388 */ /* 0x000fe20000000c00 */
[----:B------:R-:W-:-:S06]  /*5a490*/  NOP ;  /* 0x0000000000007918 */ /* 0x000fcc0000000000 */
[----:B------:R-:W4:Y:S04]  /*5a4a0*/  LDL.LU R23, [R1+0x1044] ;  /* 0x0010440001177983 */ /* 0x000f280000300800 */
[----:B------:R-:W4:Y:S04]  /*5a4b0*/  LDL.LU R48, [R1+0x1058] ;  /* 0x0010580001307983 */ /* 0x000f280000300800 */
[----:B------:R-:W4:Y:S04]  /*5a4c0*/  LDL.LU R49, [R1+0x105c] ;  /* 0x00105c0001317983 */ /* 0x000f280000300800 */
[----:B------:R-:W1:Y:S04]  /*5a4d0*/  LDS.128 R24, [R216] ;  /* 0x00000000d8187984 */ /* 0x000e680000000c00 */
[----:B------:R-:W4:Y:S04]  /*5a4e0*/  LDL.LU R50, [R1+0x1048] ;  /* 0x0010480001327983 */ /* 0x000f280000300800 */
[----:B------:R-:W4:Y:S04]  /*5a4f0*/  LDL.LU R51, [R1+0x104c] ;  /* 0x00104c0001337983 */ /* 0x000f280000300800 */
[----:B------:R-:W-:Y:S04]  /*5a500*/  LDS.128 R36, [R2] ;  /* 0x0000000002247984 */ /* 0x000fe80000000c00 */
[----:B------:R-:W-:Y:S04]  /*5a510*/  LDS.128 R32, [R252] ;  /* 0x00000000fc207984 */ /* 0x000fe80000000c00 */
[----:B------:R-:W-:Y:S01]  /*5a520*/  LDS.128 R28, [R3] ;  /* 0x00000000031c7984 */ /* 0x000fe20000000c00 */
[----:B------:R-:W-:-:S06]  /*5a530*/  NOP ;  /* 0x0000000000007918 */ /* 0x000fcc0000000000 */
[----:B-1----:R-:W-:Y:S04]  /*5a540*/  STL [R1+0x2cbc], R27 ;  /* 0x002cbc1b01007387 */ /* 0x002fe80000100800 */
        /* <DEDUP_REMOVED lines=66> */
[----:B------:R-:W-:Y:S01]  /*5a970*/  STS.128 [R0+0x180], R88 ;  /* 0x0001805800007388 */ /* 0x000fe20000000c00 */
[----:B------:R-:W-:-:S06]  /*5a980*/  NOP ;  /* 0x0000000000007918 */ /* 0x000fcc0000000000 */
[----:B------:R-:W4:Y:S04]  /*5a990*/  LDL.LU R21, [R1+0xf04] ;  /* 0x000f040001157983 */ /* 0x000f280000300800 */
[----:B------:R-:W1:Y:S04]  /*5a9a0*/  LDS.128 R88, [R216] ;  /* 0x00000000d8587984 */ /* 0x000e680000000c00 */
[----:B------:R-:W4:Y:S04]  /*5a9b0*/  LDL.LU R22, [R1+0xef0] ;  /* 0x000ef00001167983 */ /* 0x000f280000300800 */
[----:B------:R-:W4:Y:S04]  /*5a9c0*/  LDL.LU R23, [R1+0xef4] ;  /* 0x000ef40001177983 */ /* 0x000f280000300800 */
[----:B------:R-:W4:Y:S04]  /*5a9d0*/  LDL.LU R112, [R1+0xf08] ;  /* 0x000f080001707983 */ /* 0x000f280000300800 */
[----:B------:R-:W4:Y:S04]  /*5a9e0*/  LDL.LU R113, [R1+0xf0c] ;  /* 0x000f0c0001717983 */ /* 0x000f280000300800 */
        /* <DEDUP_REMOVED lines=8> */
[----:B-1----:R-:W2:Y:S01]  /*5aa70*/  LDL.LU R4, [R1] ;  /* 0x0000000001047983 */ /* 0x002ea20000300800 */
[----:B------:R-:W-:Y:S01]  /*5aa80*/  IMAD.MOV.U32 R6, RZ, RZ, R248 ;  /* 0x000000ffff067224 */ /* 0x000fe200078e00f8 */
[----:B------:R-:W-:-:S02]  /*5aa90*/  MOV R7, R249 ;  /* 0x000000f900077202 */ /* 0x000fc40000000f00 */
[----:B------:R-:W2:Y:S04]  /*5aaa0*/  LDL.LU R5, [R1+0x4] ;  /* 0x0000040001057983 */ /* 0x000ea80000300800 */
[----:B------:R-:W2:Y:S04]  /*5aab0*/  LDL.LU R248, [R1+0x8] ;  /* 0x0000080001f87983 */ /* 0x000ea80000300800 */
[----:B---3--:R1:W-:Y:S04]  /*5aac0*/  STS.128 [R0+0x80], R16 ;  /* 0x0000801000007388 */ /* 0x0083e80000000c00 */
        /* <DEDUP_REMOVED lines=9> */
[----:B----4-:R-:W-:Y:S04]  /*5ab60*/  STS.128 [R0+0x100], R20 ;  /* 0x0001001400007388 */ /* 0x010fe80000000c00 */
[----:B------:R-:W-:Y:S01]  /*5ab70*/  STS.128 [R0+0x180], R112 ;  /* 0x0001807000007388 */ /* 0x000fe20000000c00 */
[----:B------:R-:W-:-:S06]  /*5ab80*/  NOP ;  /* 0x0000000000007918 */ /* 0x000fcc0000000000 */
[----:B------:R-:W1:Y:S04]  /*5ab90*/  LDS.128 R20, [R216] ;  /* 0x00000000d8147984 */ /* 0x000e680000000c00 */
[----:B------:R-:W-:Y:S04]  /*5aba0*/  LDS.128 R120, [R2] ;  /* 0x0000000002787984 */ /* 0x000fe80000000c00 */
[----:B------:R-:W-:Y:S04]  /*5abb0*/  LDS.128 R116, [R252] ;  /* 0x00000000fc747984 */ /* 0x000fe80000000c00 */
[----:B------:R-:W-:Y:S01]  /*5abc0*/  LDS.128 R112, [R3] ;  /* 0x0000000003707984 */ /* 0x000fe20000000c00 */
[----:B------:R-:W-:-:S06]  /*5abd0*/  NOP ;  /* 0x0000000000007918 */ /* 0x000fcc0000000000 */
[----:B-1----:R-:W-:Y:S04]  /*5abe0*/  STL [R1+0x2cac], R23 ;  /* 0x002cac1701007387 */ /* 0x002fe80000100800 */
[----:B--2---:R1:W-:Y:S04]  /*5abf0*/  STS.128 [R0+0x100], R16 ;  /* 0x0001001000007388 */ /* 0x0043e80000000c00 */
[----:B-1----:R-:W2:Y:S04]  /*5ac00*/  LDL.LU R16, [R1+0xe00] ;  /* 0x000e000001107983 */ /* 0x002ea80000300800 */
[----:B------:R-:W2:Y:S04]  /*5ac10*/  LDL.LU R17, [R1+0xe04] ;  /* 0x000e040001117983 */ /* 0x000ea80000300800 */
[----:B------:R-:W2:Y:S04]  /*5ac20*/  LDL.LU R18, [R1+0xdf0] ;  /* 0x000df00001127983 */ /* 0x000ea80000300800 */
[----:B------:R-:W2:Y:S04]  /*5ac30*/  LDL.LU R19, [R1+0xdf4] ;  /* 0x000df40001137983 */ /* 0x000ea80000300800 */
[----:B------:R1:W-:Y:S04]  /*5ac40*/  STS.128 [R0], R4 ;  /* 0x0000000400007388 */ /* 0x0003e80000000c00 */
[----:B---3--:R-:W-:Y:S04]  /*5ac50*/  STS.128 [R0+0x80], R248 ;  /* 0x000080f800007388 */ /* 0x008fe80000000c00 */
[----:B------:R-:W-:Y:S01]  /*5ac60*/  STS.128 [R0+0x180], R124 ;  /* 0x0001807c00007388 */ /* 0x000fe20000000c00 */
[----:B------:R-:W-:-:S06]  /*5ac70*/  NOP ;  /* 0x0000000000007918 */ /* 0x000fcc0000000000 */
[----:B------:R-:W3:Y:S01]  /*5ac80*/  LDL.LU R136, [R1+0xe08] ;  /* 0x000e080001887983 */ /* 0x000ee20000300800 */
[----:B-1----:R-:W-:Y:S01]  /*5ac90*/  IMAD.MOV.U32 R6, RZ, RZ, R104 ;  /* 0x000000ffff067224 */ /* 0x002fe200078e0068 */
[----:B------:R-:W-:Y:S01]  /*5aca0*/  MOV R7, R105 ;  /* 0x0000006900077202 */ /* 0x000fe20000000f00 */
[----:B------:R-:W-:Y:S01]  /*5acb0*/  IMAD.MOV.U32 R4, RZ, RZ, R108 ;  /* 0x000000ffff047224 */ /* 0x000fe200078e006c */
[----:B------:R-:W-:Y:S01]  /*5acc0*/  MOV R5, R109 ;  /* 0x0000006d00057202 */ /* 0x000fe20000000f00 */
[----:B------:R-:W-:Y:S01]  /*5acd0*/  IMAD.MOV.U32 R104, RZ, RZ, R110 ;  /* 0x000000ffff687224 */ /* 0x000fe200078e006e */
[----:B------:R-:W-:Y:S01]  /*5ace0*/  MOV R105, R111 ;  /* 0x0000006f00697202 */ /* 0x000fe20000000f00 */
[----:B------:R-:W3:Y:S04]  /*5acf0*/  LDL.LU R137, [R1+0xe0c] ;  /* 0x000e0c0001897983 */ /* 0x000ee80000300800 */
[----:B------:R-:W1:Y:S04]  /*5ad00*/  LDS.128 R108, [R216] ;  /* 0x00000000d86c7984 */ /* 0x000e680000000c00 */
[----:B------:R-:W3:Y:S04]  /*5ad10*/  LDL.LU R138, [R1+0xdf8] ;  /* 0x000df800018a7983 */ /* 0x000ee80000300800 */
[----:B------:R-:W3:Y:S04]  /*5ad20*/  LDL.LU R139, [R1+0xdfc] ;  /* 0x000dfc00018b7983 */ /* 0x000ee80000300800 */
        /* <DEDUP_REMOVED lines=11> */
[----:B------:R-:W-:Y:S04]  /*5ade0*/  STS.128 [R0+0x80], R104 ;  /* 0x0000806800007388 */ /* 0x000fe80000000c00 */
[----:B---3--:R-:W-:Y:S01]  /*5adf0*/  STS.128 [R0+0x180], R136 ;  /* 0x0001808800007388 */ /* 0x008fe20000000c00 */
        /* <DEDUP_REMOVED lines=11> */
[----:B------:R-:W-:Y:S04]  /*5aeb0*/  LDS.128 R140, [R2] ;  /* 0x00000000028c7984 */ /* 0x000fe80000000c00 */
[----:B------:R-:W-:Y:S04]  /*5aec0*/  LDS.128 R136, [R252] ;  /* 0x00000000fc887984 */ /* 0x000fe80000000c00 */
[----:B------:R-:W-:Y:S01]  /*5aed0*/  LDS.128 R104, [R3] ;  /* 0x0000000003687984 */ /* 0x000fe20000000c00 */
[----:B------:R-:W-:-:S06]  /*5aee0*/  NOP ;  /* 0x0000000000007918 */ /* 0x000fcc0000000000 */
[----:B------:R-:W3:Y:S04]  /*5aef0*/  LDL.LU R147, [R1+0xd7c] ;  /* 0x000d7c0001937983 */ /* 0x000ee80000300800 */
[----:B-1----:R-:W-:Y:S04]  /*5af00*/  STL [R1+0x2cc0], R79 ;  /* 0x002cc04f01007387 */ /* 0x002fe80000100800 */
[----:B--2---:R1:W-:Y:S04]  /*5af10*/  STS.128 [R0+0x100], R16 ;  /* 0x0001001000007388 */ /* 0x0043e80000000c00 */
[----:B-1----:R-:W2:Y:S04]  /*5af20*/  LDL.LU R16, [R1+0x970] ;  /* 0x0009700001107983 */ /* 0x002ea80000300800 */
[----:B------:R-:W2:Y:S04]  /*5af30*/  LDL.LU R17, [R1+0x974] ;  /* 0x0009740001117983 */ /* 0x000ea80000300800 */
[----:B------:R-:W2:Y:S04]  /*5af40*/  LDL.LU R18, [R1+0x920] ;  /* 0x0009200001127983 */ /* 0x000ea80000300800 */
[----:B------:R-:W2:Y:S04]  /*5af50*/  LDL.LU R19, [R1+0x924] ;  /* 0x0009240001137983 */ /* 0x000ea80000300800 */
[----:B------:R-:W4:Y:S04]  /*5af60*/  LDL.LU R152, [R1+0x978] ;  /* 0x0009780001987983 */ /* 0x000f280000300800 */
[----:B------:R-:W4:Y:S04]  /*5af70*/  LDL.LU R153, [R1+0x97c] ;  /* 0x00097c0001997983 */ /* 0x000f280000300800 */
[----:B------:R-:W4:Y:S04]  /*5af80*/  LDL.LU R154, [R1+0x928] ;  /* 0x00092800019a7983 */ /* 0x000f280000300800 */
[----:B------:R-:W4:Y:S04]  /*5af90*/  LDL.LU R155, [R1+0x92c] ;  /* 0x00092c00019b7983 */ /* 0x000f280000300800 */
[----:B------:R1:W-:Y:S04]  /*5afa0*/  STS.128 [R0], R4 ;  /* 0x0000000400007388 */ /* 0x0003e80000000c00 */
[----:B------:R-:W-:Y:S04]  /*5afb0*/  STS.128 [R0+0x80], R72 ;  /* 0x0000804800007388 */ /* 0x000fe80000000c00 */
[----:B---3--:R-:W-:Y:S01]  /*5afc0*/  STS.128 [R0+0x180], R144 ;  /* 0x0001809000007388 */ /* 0x008fe20000000c00 */
[----:B------:R-:W-:-:S06]  /*5afd0*/  NOP ;  /* 0x0000000000007918 */ /* 0x000fcc0000000000 */
[----:B------:R-:W-:Y:S01]  /*5afe0*/  LDS.128 R148, [R2] ;  /* 0x0000000002947984 */ /* 0x000fe20000000c00 */
[----:B-1----:R-:W-:Y:S01]  /*5aff0*/  IMAD.MOV.U32 R6, RZ, RZ, R40 ;  /* 0x000000ffff067224 */ /* 0x002fe200078e0028 */
[----:B------:R-:W-:Y:S01]  /*5b000*/  MOV R7, R41 ;  /* 0x0000002900077202 */ /* 0x000fe20000000f00 */
[----:B------:R-:W-:Y:S01]  /*5b010*/  IMAD.MOV.U32 R4, RZ, RZ, R44 ;  /* 0x000000ffff047224 */ /* 0x000fe200078e002c */
[----:B------:R-:W-:Y:S01]  /*5b020*/  MOV R5, R45 ;  /* 0x0000002d00057202 */ /* 0x000fe20000000f00 */
[----:B------:R-:W-:Y:S01]  /*5b030*/  IMAD.MOV.U32 R40, RZ, RZ, R46 ;  /* 0x000000ffff287224 */ /* 0x000fe200078e002e */
[----:B------:R-:W-:Y:S01]  /*5b040*/  MOV R41, R47 ;  /* 0x0000002f00297202 */ /* 0x000fe20000000f00 */
[----:B------:R-:W-:Y:S04]  /*5b050*/  LDS.128 R144, [R252] ;  /* 0x00000000fc907984 */ /* 0x000fe80000000c00 */
[----:B------:R-:W1:Y:S04]  /*5b060*/  LDS.128 R44, [R216] ;  /* 0x00000000d82c7984 */ /* 0x000e680000000c00 */
[----:B------:R-:W-:Y:S01]  /*5b070*/  LDS.128 R72, [R3] ;  /* 0x0000000003487984 */ /* 0x000fe20000000c00 */
[----:B------:R-:W-:-:S06]  /*5b080*/  NOP ;  /* 0x0000000000007918 */ /* 0x000fcc0000000000 */
[----:B------:R3:W-:Y:S04]  /*5b090*/  STS.128 [R0], R4 ;  /* 0x0000000400007388 */ /* 0x0007e80000000c00 */
[----:B------:R-:W-:Y:S01]  /*5b0a0*/  STS.128 [R0+0x80], R40 ;  /* 0x0000802800007388 */ /* 0x000fe20000000c00 */
[----:B---3--:R-:W-:Y:S01]  /*5b0b0*/  IMAD.MOV.U32 R4, RZ, RZ, R12 ;  /* 0x000000ffff047224 */ /* 0x008fe200078e000c */
[----:B------:R-:W-:Y:S01]  /*5b0c0*/  MOV R5, R13 ;  /* 0x0000000d00057202 */ /* 0x000fe20000000f00 */
[----:B------:R-:W-:Y:S01]  /*5b0d0*/  IMAD.MOV.U32 R6, RZ, RZ, R8 ;  /* 0x000000ffff067224 */ /* 0x000fe200078e0008 */
[----:B------:R-:W-:Y:S01]  /*5b0e0*/  MOV R7, R9 ;  /* 0x0000000900077202 */ /* 0x000fe20000000f00 */
[----:B------:R-:W-:Y:S01]  /*5b0f0*/  IMAD.MOV.U32 R8, RZ, RZ, R14 ;  /* 0x000000ffff087224 */ /* 0x000fe200078e000e */
[----:B------:R-:W-:Y:S01]  /*5b100*/  MOV R9, R15 ;  /* 0x0000000f00097202 */ /* 0x000fe20000000f00 */
[----:B-1----:R-:W-:Y:S04]  /*5b110*/  STL [R1+0x2cc4], R47 ;  /* 0x002cc42f01007387 */ /* 0x002fe80000100800 */
        /* <DEDUP_REMOVED lines=8> */
[----:B--2---:R-:W-:Y:S04]  /*5b1a0*/  STS.128 [R0+0x100], R16 ;  /* 0x0001001000007388 */ /* 0x004fe80000000c00 */
[----:B----4-:R-:W-:Y:S01]  /*5b1b0*/  STS.128 [R0+0x180], R152 ;  /* 0x0001809800007388 */ /* 0x010fe20000000c00 */
[----:B------:R-:W-:-:S06]  /*5b1c0*/  NOP ;  /* 0x0000000000007918 */ /* 0x000fcc0000000000 */
[----:B------:R-:W1:Y:S04]  /*5b1d0*/  LDS.128 R16, [R216] ;  /* 0x00000000d8107984 */ /* 0x000e680000000c00 */
[----:B------:R-:W-:Y:S04]  /*5b1e0*/  LDS.128 R164, [R2] ;  /* 0x0000000002a47984 */ /* 0x000fe80000000c00 */
[----:B------:R-:W-:Y:S04]  /*5b1f0*/  LDS.128 R152, [R252] ;  /* 0x00000000fc987984 */ /* 0x000fe80000000c00 */
[----:B------:R-:W-:Y:S01]  /*5b200*/  LDS.128 R40, [R3] ;  /* 0x0000000003287984 */ /* 0x000fe20000000c00 */
[----:B------:R-:W-:-:S06]  /*5b210*/  NOP ;  /* 0x0000000000007918 */ /* 0x000fcc0000000000 */
[----:B------:R2:W-:Y:S04]  /*5b220*/  STS.128 [R0+0x80], R8 ;  /* 0x0000800800007388 */ /* 0x0005e80000000c00 */
[----:B-1----:R-:W-:Y:S04]  /*5b230*/  STL [R1+0x2cc8], R19 ;  /* 0x002cc81301007387 */ /* 0x002fe80000100800 */
[----:B--2---:R-:W2:Y:S04]  /*5b240*/  LDL.LU R8, [R1+0x7f0] ;  /* 0x0007f00001087983 */ /* 0x004ea80000300800 */
        /* <DEDUP_REMOVED lines=8> */
[----:B---3--:R-:W-:Y:S04]  /*5b2d0*/  STS.128 [R0+0x100], R12 ;  /* 0x0001000c00007388 */ /* 0x008fe80000000c00 */
[----:B------:R-:W3:Y:S01]  /*5b2e0*/  LDL.LU R3, [R1+0x1ba4] ;  /* 0x001ba40001037983 */ /* 0x000ee20000300800 */
[----:B-1----:R-:W-:-:S02]  /*5b2f0*/  IMAD.MOV.U32 R6, RZ, RZ, R188 ;  /* 0x000000ffff067224 */ /* 0x002fc400078e00bc */
[----:B------:R-:W-:Y:S01]  /*5b300*/  IMAD.MOV.U32 R188, RZ, RZ, R194 ;  /* 0x000000ffffbc7224 */ /* 0x000fe200078e00c2 */
[----:B------:R-:W-:Y:S01]  /*5b310*/  LOP3.LUT R194, R2, 0x40, RZ, 0x3c, !PT ;  /* 0x0000004002c27812 */ /* 0x000fe200078e3cff */
[----:B------:R-:W-:Y:S01]  /*5b320*/  IMAD.MOV.U32 R4, RZ, RZ, R192 ;  /* 0x000000ffff047224 */ /* 0x000fe200078e00c0 */
[----:B------:R-:W-:Y:S01]  /*5b330*/  MOV R7, R189 ;  /* 0x000000bd00077202 */ /* 0x000fe20000000f00 */
[----:B------:R-:W-:Y:S01]  /*5b340*/  STS.128 [R0+0x180], R168 ;  /* 0x000180a800007388 */ /* 0x000fe20000000c00 */
[----:B------:R-:W-:Y:S01]  /*5b350*/  MOV R5, R193 ;  /* 0x000000c100057202 */ /* 0x000fe20000000f00 */
[----:B------:R-:W-:-:S06]  /*5b360*/  NOP ;  /* 0x0000000000007918 */ /* 0x000fcc0000000000 */
[----:B------:R-:W-:Y:S01]  /*5b370*/  MOV R189, R195 ;  /* 0x000000c300bd7202 */ /* 0x000fe20000000f00 */
[----:B------:R-:W-:Y:S04]  /*5b380*/  LDS.128 R176, [R2] ;  /* 0x0000000002b07984 */ /* 0x000fe80000000c00 */
[----:B------:R-:W-:Y:S04]  /*5b390*/  LDS.128 R172, [R252] ;  /* 0x00000000fcac7984 */ /* 0x000fe80000000c00 */
[----:B------:R-:W-:Y:S04]  /*5b3a0*/  LDS.128 R168, [R194] ;  /* 0x00000000c2a87984 */ /* 0x000fe80000000c00 */
[----:B------:R-:W1:Y:S01]  /*5b3b0*/  LDS.128 R12, [R216] ;  /* 0x00000000d80c7984 */ /* 0x000e620000000c00 */
[----:B------:R-:W-:-:S06]  /*5b3c0*/  NOP ;  /* 0x0000000000007918 */ /* 0x000fcc0000000000 */
[----:B------:R1:W-:Y:S04]  /*5b3d0*/  STS.128 [R0], R4 ;  /* 0x0000000400007388 */ /* 0x0003e80000000c00 */
[----:B------:R-:W-:Y:S01]  /*5b3e0*/  STS.128 [R0+0x80], R188 ;  /* 0x000080bc00007388 */ /* 0x000fe20000000c00 */
[----:B-1----:R-:W-:Y:S01]  /*5b3f0*/  IMAD.MOV.U32 R4, RZ, RZ, R160 ;  /* 0x000000ffff047224 */ /* 0x002fe200078e00a0 */
[----:B------:R-:W-:Y:S01]  /*5b400*/  MOV R5, R161 ;  /* 0x000000a100057202 */ /* 0x000fe20000000f00 */
[----:B------:R-:W-:Y:S01]  /*5b410*/  IMAD.MOV.U32 R6, RZ, RZ, R156 ;  /* 0x000000ffff067224 */ /* 0x000fe200078e009c */
[----:B------:R-:W-:Y:S01]  /*5b420*/  MOV R7, R157 ;  /* 0x0000009d00077202 */ /* 0x000fe20000000f00 */
[----:B------:R-:W-:Y:S01]  /*5b430*/  IMAD.MOV.U32 R156, RZ, RZ, R162 ;  /* 0x000000ffff9c7224 */ /* 0x000fe200078e00a2 */
[----:B------:R-:W-:Y:S01]  /*5b440*/  MOV R157, R163 ;  /* 0x000000a3009d7202 */ /* 0x000fe20000000f00 */
[----:B------:R1:W-:Y:S04]  /*5b450*/  STL [R1+0x2cd4], R14 ;  /* 0x002cd40e01007387 */ /* 0x0003e80000100800 */
[----:B-1----:R-:W3:Y:S04]  /*5b460*/  LDL.LU R14, [R1+0x1b78] ;  /* 0x001b7800010e7983 */ /* 0x002ee80000300800 */
[----:B------:R-:W-:Y:S04]  /*5b470*/  STL [R1+0x2ccc], R15 ;  /* 0x002ccc0f01007387 */ /* 0x000fe80000100800 */
[----:B--2---:R-:W-:Y:S04]  /*5b480*/  STS.128 [R0+0x100], R8 ;  /* 0x0001000800007388 */ /* 0x004fe80000000c00 */
[----:B----4-:R-:W-:Y:S01]  /*5b490*/  STS.128 [R0+0x180], R180 ;  /* 0x000180b400007388 */ /* 0x010fe20000000c00 */
[----:B------:R-:W-:-:S06]  /*5b4a0*/  NOP ;  /* 0x0000000000007918 */ /* 0x000fcc0000000000 */
[----:B------:R-:W1:Y:S04]  /*5b4b0*/  LDS.128 R184, [R216] ;  /* 0x00000000d8b87984 */ /* 0x000e680000000c00 */
[----:B------:R-:W2:Y:S04]  /*5b4c0*/  LDS.128 R8, [R2] ;  /* 0x0000000002087984 */ /* 0x000ea80000000c00 */
[----:B------:R-:W-:Y:S04]  /*5b4d0*/  LDS.128 R160, [R252] ;  /* 0x00000000fca07984 */ /* 0x000fe80000000c00 */
[----:B------:R-:W-:Y:S01]  /*5b4e0*/  LDS.128 R180, [R194] ;  /* 0x00000000c2b47984 */ /* 0x000fe20000000c00 */
[----:B------:R-:W-:-:S06]  /*5b4f0*/  NOP ;  /* 0x0000000000007918 */ /* 0x000fcc0000000000 */
[----:B------:R4:W-:Y:S04]  /*5b500*/  STS.128 [R0], R4 ;  /* 0x0000000400007388 */ /* 0x0009e80000000c00 */
[----:B------:R1:W-:Y:S04]  /*5b510*/  STS.128 [R0+0x80], R156 ;  /* 0x0000809c00007388 */ /* 0x0003e80000000c00 */
[----:B-1----:R1:W-:Y:S04]  /*5b520*/  STL [R1+0x2cd0], R187 ;  /* 0x002cd0bb01007387 */ /* 0x0023e80000100800 */
[----:B----4-:R-:W4:Y:S04]  /*5b530*/  LDL.LU R4, [R1+0x690] ;  /* 0x0006900001047983 */ /* 0x010f280000300800 */
        /* <DEDUP_REMOVED lines=23> */
[----:B------:R-:W-:Y:S01]  /*5b6b0*/  IMAD.MOV.U32 R193, RZ, RZ, c[0x0][0x194] ;  /* 0x00006500ffc17624 */ /* 0x000fe200078e00ff */
[----:B---3--:R-:W-:Y:S01]  /*5b6c0*/  ISETP.GE.AND P0, PT, R14, c[0x0][0x178], PT ;  /* 0x00005e000e007a0c */ /* 0x008fe20003f06270 */
[C---:B------:R-:W-:Y:S01]  /*5b6d0*/  IMAD R192, R3.reuse, c[0x0][0x198], RZ ;  /* 0x0000660003c07a24 */ /* 0x040fe200078e02ff */
[C---:B------:R-:W-:Y:S01]  /*5b6e0*/  ISETP.GE.AND P1, PT, R3.reuse, c[0x0][0x17c], PT ;  /* 0x00005f0003007a0c */ /* 0x040fe20003f26270 */
[----:B------:R-:W3:Y:S01]  /*5b6f0*/  LDL.LU R250, [R1+0x1bb8] ;  /* 0x001bb80001fa7983 */ /* 0x000ee20000300800 */
[----:B------:R-:W-:-:S03]  /*5b700*/  ISETP.LT.AND P0, PT, R3, c[0x0][0x17c], !P0 ;  /* 0x00005f0003007a0c */ /* 0x000fc60004701270 */
[----:B------:R-:W3:Y:S04]  /*5b710*/  LDL.LU R249, [R1+0x1bb4] ;  /* 0x001bb40001f97983 */ /* 0x000ee80000300800 */
[----:B------:R-:W3:Y:S04]  /*5b720*/  LDL.LU R248, [R1+0x1bb0] ;  /* 0x001bb00001f87983 */ /* 0x000ee80000300800 */
[----:B------:R-:W3:Y:S04]  /*5b730*/  LDL.LU R195, [R1+0x2d4] ;  /* 0x0002d40001c37983 */ /* 0x000ee80000300800 */
[----:B----4-:R1:W-:Y:S02]  /*5b740*/  STS.128 [R0+0x100], R4 ;  /* 0x0001000400007388 */ /* 0x0103e40000000c00 */
[----:B-1----:R-:W-:-:S05]  /*5b750*/  IMAD R5, R14, c[0x0][0x194], RZ ;  /* 0x000065000e057a24 */ /* 0x002fca00078e02ff */
[C---:B------:R-:W-:Y:S01]  /*5b760*/  LEA R7, R193.reuse, R5, 0x5 ;  /* 0x00000005c1077211 */ /* 0x040fe200078e28ff */
[----:B--2---:R1:W-:Y:S04]  /*5b770*/  STS.128 [R0+0x180], R156 ;  /* 0x0001809c00007388 */ /* 0x0043e80000000c00 */
[----:B------:R-:W-:Y:S01]  /*5b780*/  IMAD R3, R193, 0x20, R7 ;  /* 0x00000020c1037824 */ /* 0x000fe200078e0207 */
[----:B------:R-:W-:Y:S02]  /*5b790*/  LEA R6, P5, R7, c[0x0][0x170], 0x2 ;  /* 0x00005c0007067a11 */ /* 0x000fe400078a10ff */
[----:B------:R-:W-:Y:S02]  /*5b7a0*/  LEA R4, P4, R5, c[0x0][0x170], 0x2 ;  /* 0x00005c0005047a11 */ /* 0x000fe400078810ff */
[----:B------:R-:W-:-:S02]  /*5b7b0*/  LEA R200, P6, R3, c[0x0][0x170], 0x2 ;  /* 0x00005c0003c87a11 */ /* 0x000fc400078c10ff */
[----:B------:R-:W-:Y:S02]  /*5b7c0*/  LEA.HI.X.SX32 R7, R7, c[0x0][0x174], 0x2, P5 ;  /* 0x00005d0007077a11 */ /* 0x000fe400028f16ff */
[----:B-1----:R-:W-:Y:S02]  /*5b7d0*/  LEA R0, R193, R3, 0x5 ;  /* 0x00000003c1007211 */ /* 0x002fe400078e28ff */
[----:B------:R-:W-:Y:S02]  /*5b7e0*/  LEA.HI.X.SX32 R201, R3, c[0x0][0x174], 0x2, P6 ;  /* 0x00005d0003c97a11 */ /* 0x000fe400030f16ff */
[----:B------:R-:W-:Y:S02]  /*5b7f0*/  LEA R202, P5, R0, c[0x0][0x170], 0x2 ;  /* 0x00005c0000ca7a11 */ /* 0x000fe400078a10ff */
[----:B------:R-:W-:Y:S02]  /*5b800*/  ISETP.LT.AND P6, PT, R187, c[0x0][0x178], !P1 ;  /* 0x00005e00bb007a0c */ /* 0x000fe40004fc1270 */
[----:B------:R-:W-:-:S02]  /*5b810*/  LEA.HI.X.SX32 R5, R5, c[0x0][0x174], 0x2, P4 ;  /* 0x00005d0005057a11 */ /* 0x000fc400020f16ff */
[----:B------:R-:W-:Y:S01]  /*5b820*/  LEA.HI.X.SX32 R203, R0, c[0x0][0x174], 0x2, P5 ;  /* 0x00005d0000cb7a11 */ /* 0x000fe200028f16ff */
[----:B------:R-:W-:Y:S02]  /*5b830*/  IMAD R0, R193, 0x20, R0 ;  /* 0x00000020c1007824 */ /* 0x000fe400078e0200 */
[----:B------:R-:W-:Y:S01]  /*5b840*/  IMAD.WIDE R156, R192, 0x4, R4 ;  /* 0x00000004c09c7825 */ /* 0x000fe200078e0204 */
[----:B------:R-:W-:-:S06]  /*5b850*/  NOP ;  /* 0x0000000000007918 */ /* 0x000fcc0000000000 */
[----:B------:R-:W-:Y:S01]  /*5b860*/  LEA R3, R193, R0, 0x5 ;  /* 0x00000000c1037211 */ /* 0x000fe200078e28ff */
[----:B------:R-:W-:Y:S01]  /*5b870*/  IMAD.WIDE R158, R192, 0x4, R6 ;  /* 0x00000004c09e7825 */ /* 0x000fe200078e0206 */
[----:B------:R1:W-:Y:S01]  /*5b880*/  @P0 STG.E [R156.64], R219 ;  /* 0x000000db9c000986 */ /* 0x0003e2000c101904 */
[C---:B------:R-:W-:Y:S02]  /*5b890*/  LEA R204, P5, R0.reuse, c[0x0][0x170], 0x2 ;  /* 0x00005c0000cc7a11 */ /* 0x040fe400078a10ff */
[----:B------:R-:W-:Y:S01]  /*5b8a0*/  ISETP.LT.AND P4, PT, R15, c[0x0][0x178], !P1 ;  /* 0x00005e000f007a0c */ /* 0x000fe20004f81270 */
[----:B------:R2:W-:Y:S01]  /*5b8b0*/  @P6 STG.E [R158.64], R218 ;  /* 0x000000da9e006986 */ /* 0x0005e2000c101904 */
[----:B------:R-:W-:Y:S02]  /*5b8c0*/  LEA R206, P6, R3, c[0x0][0x170], 0x2 ;  /* 0x00005c0003ce7a11 */ /* 0x000fe400078c10ff */
[----:B------:R-:W-:Y:S01]  /*5b8d0*/  ISETP.LT.AND P2, PT, R19, c[0x0][0x178], !P1 ;  /* 0x00005e0013007a0c */ /* 0x000fe20004f41270 */
[----:B-1----:R-:W-:Y:S01]  /*5b8e0*/  IMAD R157, R193, 0x20, R3 ;  /* 0x00000020c19d7824 */ /* 0x002fe200078e0203 */
[----:B------:R-:W-:-:S02]  /*5b8f0*/  LEA.HI.X.SX32 R205, R0, c[0x0][0x174], 0x2, P5 ;  /* 0x00005d0000cd7a11 */ /* 0x000fc400028f16ff */
[----:B------:R-:W-:Y:S02]  /*5b900*/  LEA.HI.X.SX32 R207, R3, c[0x0][0x174], 0x2, P6 ;  /* 0x00005d0003cf7a11 */ /* 0x000fe400030f16ff */
[----:B------:R-:W-:Y:S02]  /*5b910*/  LEA R208, P5, R157, c[0x0][0x170], 0x2 ;  /* 0x00005c009dd07a11 */ /* 0x000fe400078a10ff */
[----:B------:R-:W-:Y:S02]  /*5b920*/  LEA R156, R193, R157, 0x5 ;  /* 0x0000009dc19c7211 */ /* 0x000fe400078e28ff */
[----:B------:R-:W-:Y:S01]  /*5b930*/  ISETP.LT.AND P6, PT, R47, c[0x0][0x178], !P1 ;  /* 0x00005e002f007a0c */ /* 0x000fe20004fc1270 */
[----:B------:R-:W-:Y:S01]  /*5b940*/  IMAD.WIDE R188, R192, 0x4, R200 ;  /* 0x00000004c0bc7825 */ /* 0x000fe200078e02c8 */
[----:B------:R-:W-:Y:S02]  /*5b950*/  LEA.HI.X.SX32 R209, R157, c[0x0][0x174], 0x2, P5 ;  /* 0x00005d009dd17a11 */ /* 0x000fe400028f16ff */
[----:B------:R-:W-:Y:S01]  /*5b960*/  LEA R210, P5, R156, c[0x0][0x170], 0x2 ;  /* 0x00005c009cd27a11 */ /* 0x000fe200078a10ff */
[----:B------:R-:W-:-:S04]  /*5b970*/  IMAD.WIDE R190, R192, 0x4, R202 ;  /* 0x00000004c0be7825 */ /* 0x000fc800078e02ca */
[----:B------:R-:W-:Y:S01]  /*5b980*/  IMAD R0, R193, 0x20, R156 ;  /* 0x00000020c1007824 */ /* 0x000fe200078e029c */
[----:B------:R-:W-:Y:S01]  /*5b990*/  LEA.HI.X.SX32 R211, R156, c[0x0][0x174], 0x2, P5 ;  /* 0x00005d009cd37a11 */ /* 0x000fe200028f16ff */
[----:B------:R1:W-:Y:S01]  /*5b9a0*/  @P4 STG.E [R188.64], R217 ;  /* 0x000000d9bc004986 */ /* 0x0003e2000c101904 */
[----:B------:R-:W-:Y:S01]  /*5b9b0*/  IMAD.WIDE R156, R192, 0x4, R204 ;  /* 0x00000004c09c7825 */ /* 0x000fe200078e02cc */
[----:B------:R-:W-:Y:S02]  /*5b9c0*/  ISETP.LT.AND P4, PT, R79, c[0x0][0x178], !P1 ;  /* 0x00005e004f007a0c */ /* 0x000fe40004f81270 */
[----:B------:R-:W-:Y:S01]  /*5b9d0*/  @P2 STG.E [R190.64], R216 ;  /* 0x000000d8be002986 */ /* 0x000fe2000c101904 */
[----:B------:R-:W-:Y:S02]  /*5b9e0*/  LEA R3, R193, R0, 0x5 ;  /* 0x00000000c1037211 */ /* 0x000fe400078e28ff */
[----:B------:R-:W-:Y:S02]  /*5b9f0*/  ISETP.LT.AND P2, PT, R27, c[0x0][0x178], !P1 ;  /* 0x00005e001b007a0c */ /* 0x000fe40004f41270 */
[----:B------:R-:W-:Y:S01]  /*5ba00*/  ISETP.LT.AND P0, PT, R51, c[0x0][0x178], !P1 ;  /* 0x00005e0033007a0c */ /* 0x000fe20004f01270 */
[----:B------:R4:W-:Y:S01]  /*5ba10*/  @P6 STG.E [R156.64], R227 ;  /* 0x000000e39c006986 */ /* 0x0009e2000c101904 */
[----:B------:R-:W-:Y:S01]  /*5ba20*/  LEA R212, P5, R0, c[0x0][0x170], 0x2 ;  /* 0x00005c0000d47a11 */ /* 0x000fe200078a10ff */
[----:B--2---:R-:W-:Y:S01]  /*5ba30*/  IMAD.WIDE R158, R192, 0x4, R206 ;  /* 0x00000004c09e7825 */ /* 0x004fe200078e02ce */
[----:B------:R-:W-:-:S02]  /*5ba40*/  LEA R214, P6, R3, c[0x0][0x170], 0x2 ;  /* 0x00005c0003d67a11 */ /* 0x000fc400078c10ff */
[----:B------:R-:W-:Y:S01]  /*5ba50*/  LEA.HI.X.SX32 R213, R0, c[0x0][0x174], 0x2, P5 ;  /* 0x00005d0000d57a11 */ /* 0x000fe200028f16ff */
[----:B-1----:R-:W-:-:S04]  /*5ba60*/  IMAD.WIDE R188, R192, 0x4, R208 ;  /* 0x00000004c0bc7825 */ /* 0x002fc800078e02d0 */
[----:B----4-:R-:W-:Y:S02]  /*5ba70*/  IMAD R157, R193, 0x20, R3 ;  /* 0x00000020c19d7824 */ /* 0x010fe400078e0203 */
[----:B------:R-:W-:Y:S01]  /*5ba80*/  IMAD.WIDE R190, R192, 0x4, R210 ;  /* 0x00000004c0be7825 */ /* 0x000fe200078e02d2 */
[----:B------:R-:W-:Y:S02]  /*5ba90*/  LEA.HI.X.SX32 R215, R3, c[0x0][0x174], 0x2, P6 ;  /* 0x00005d0003d77a11 */ /* 0x000fe400030f16ff */
[----:B------:R-:W-:Y:S02]  /*5baa0*/  LEA R216, P5, R157, c[0x0][0x170], 0x2 ;  /* 0x00005c009dd87a11 */ /* 0x000fe400078a10ff */
[----:B------:R-:W-:Y:S01]  /*5bab0*/  LEA R156, R193, R157, 0x5 ;  /* 0x0000009dc19c7211 */ /* 0x000fe200078e28ff */
[----:B------:R1:W-:Y:S01]  /*5bac0*/  @P4 STG.E [R158.64], R226 ;  /* 0x000000e29e004986 */ /* 0x0003e2000c101904 */
[----:B------:R-:W-:Y:S02]  /*5bad0*/  ISETP.LT.AND P6, PT, R67, c[0x0][0x178], !P1 ;  /* 0x00005e0043007a0c */ /* 0x000fe40004fc1270 */
[----:B------:R-:W-:Y:S01]  /*5bae0*/  ISETP.LT.AND P4, PT, R91, c[0x0][0x178], !P1 ;  /* 0x00005e005b007a0c */ /* 0x000fe20004f81270 */
[----:B------:R2:W-:Y:S01]  /*5baf0*/  @P2 STG.E [R188.64], R225 ;  /* 0x000000e1bc002986 */ /* 0x0005e2000c101904 */
[----:B------:R-:W-:-:S02]  /*5bb00*/  LEA.HI.X.SX32 R217, R157, c[0x0][0x174], 0x2, P5 ;  /* 0x00005d009dd97a11 */ /* 0x000fc400028f16ff */
[----:B------:R-:W-:Y:S01]  /*5bb10*/  ISETP.LT.AND P2, PT, R23, c[0x0][0x178], !P1 ;  /* 0x00005e0017007a0c */ /* 0x000fe20004f41270 */
[----:B------:R4:W-:Y:S01]  /*5bb20*/  @P0 STG.E [R190.64], R224 ;  /* 0x000000e0be000986 */ /* 0x0009e2000c101904 */
[C---:B------:R-:W-:Y:S02]  /*5bb30*/  LEA R218, P5, R156.reuse, c[0x0][0x170], 0x2 ;  /* 0x00005c009cda7a11 */ /* 0x040fe400078a10ff */
[----:B------:R-:W-:Y:S01]  /*5bb40*/  ISETP.LT.AND P0, PT, R111, c[0x0][0x178], !P1 ;  /* 0x00005e006f007a0c */ /* 0x000fe20004f01270 */
[----:B------:R-:W-:Y:S01]  /*5bb50*/  IMAD R0, R193, 0x20, R156 ;  /* 0x00000020c1007824 */ /* 0x000fe200078e029c */
[----:B------:R-:W-:Y:S01]  /*5bb60*/  LEA.HI.X.SX32 R219, R156, c[0x0][0x174], 0x2, P5 ;  /* 0x00005d009cdb7a11 */ /* 0x000fe200028f16ff */
[----:B------:R-:W-:-:S04]  /*5bb70*/  IMAD.WIDE R156, R192, 0x4, R212 ;  /* 0x00000004c09c7825 */ /* 0x000fc800078e02d4 */
[C---:B-1----:R-:W-:Y:S01]  /*5bb80*/  IMAD.WIDE R158, R192.reuse, 0x4, R214 ;  /* 0x00000004c09e7825 */ /* 0x042fe200078e02d6 */
[----:B------:R1:W-:Y:S03]  /*5bb90*/  @P6 STG.E [R156.64], R223 ;  /* 0x000000df9c006986 */ /* 0x0003e6000c101904 */
[C---:B--2---:R-:W-:Y:S01]  /*5bba0*/  IMAD.WIDE R188, R192.reuse, 0x4, R216 ;  /* 0x00000004c0bc7825 */ /* 0x044fe200078e02d8 */
[----:B------:R-:W-:Y:S03]  /*5bbb0*/  @P4 STG.E [R158.64], R222 ;  /* 0x000000de9e004986 */ /* 0x000fe6000c101904 */
[----:B----4-:R-:W-:Y:S01]  /*5bbc0*/  IMAD.WIDE R190, R192, 0x4, R218 ;  /* 0x00000004c0be7825 */ /* 0x010fe200078e02da */
[----:B------:R-:W-:Y:S01]  /*5bbd0*/  @P2 STG.E [R188.64], R221 ;  /* 0x000000ddbc002986 */ /* 0x000fe2000c101904 */
[----:B------:R-:W-:-:S03]  /*5bbe0*/  LEA R3, R193, R0, 0x5 ;  /* 0x00000000c1037211 */ /* 0x000fc600078e28ff */
[----:B------:R2:W-:Y:S01]  /*5bbf0*/  @P0 STG.E [R190.64], R220 ;  /* 0x000000dcbe000986 */ /* 0x0005e2000c101904 */
[----:B------:R-:W-:Y:S01]  /*5bc00*/  ISETP.LT.AND P4, PT, R251, c[0x0][0x178], !P1 ;  /* 0x00005e00fb007a0c */ /* 0x000fe20004f81270 */
[----:B-1----:R-:W-:Y:S01]  /*5bc10*/  IMAD R156, R193, 0x20, R3 ;  /* 0x00000020c19c7824 */ /* 0x002fe200078e0203 */
[----:B--2---:R-:W-:-:S04]  /*5bc20*/  LEA R220, P2, R0, c[0x0][0x170], 0x2 ;  /* 0x00005c0000dc7a11 */ /* 0x004fc800078410ff */
[----:B------:R-:W-:Y:S02]  /*5bc30*/  LEA.HI.X.SX32 R221, R0, c[0x0][0x174], 0x2, P2 ;  /* 0x00005d0000dd7a11 */ /* 0x000fe400010f16ff */
[----:B------:R-:W-:Y:S02]  /*5bc40*/  LEA R222, P2, R3, c[0x0][0x170], 0x2 ;  /* 0x00005c0003de7a11 */ /* 0x000fe400078410ff */
[----:B------:R-:W-:Y:S01]  /*5bc50*/  LEA R0, R193, R156, 0x5 ;  /* 0x0000009cc1007211 */ /* 0x000fe200078e28ff */
[----:B------:R-:W-:Y:S01]  /*5bc60*/  IMAD.WIDE R190, R192, 0x4, R220 ;  /* 0x00000004c0be7825 */ /* 0x000fe200078e02dc */
[----:B------:R-:W2:Y:S01]  /*5bc70*/  LDL.LU R193, [R1+0x314] ;  /* 0x0003140001c17983 */ /* 0x000ea20000300800 */
[----:B------:R-:W-:-:S03]  /*5bc80*/  LEA.HI.X.SX32 R223, R3, c[0x0][0x174], 0x2, P2 ;  /* 0x00005d0003df7a11 */ /* 0x000fc600010f16ff */
[----:B------:R-:W4:Y:S04]  /*5bc90*/  LDL.LU R3, [R1+0x154] ;  /* 0x0001540001037983 */ /* 0x000f280000300800 */
[----:B------:R1:W-:Y:S04]  /*5bca0*/  @P4 STG.E [R190.64], R244 ;  /* 0x000000f4be004986 */ /* 0x0003e8000c101904 */
[----:B-1----:R-:W4:Y:S01]  /*5bcb0*/  LDL.LU R191, [R1+0x304] ;  /* 0x0003040001bf7983 */ /* 0x002f220000300800 */
[----:B------:R-:W-:Y:S02]  /*5bcc0*/  LEA R224, P6, R156, c[0x0][0x170], 0x2 ;  /* 0x00005c009ce07a11 */ /* 0x000fe400078c10ff */
[----:B---3--:R-:W-:Y:S01]  /*5bcd0*/  ISETP.LT.AND P5, PT, R248, c[0x0][0x178], !P1 ;  /* 0x00005e00f8007a0c */ /* 0x008fe20004fa1270 */
[----:B------:R-:W3:Y:S01]  /*5bce0*/  LDL.LU R244, [R1+0x194] ;  /* 0x0001940001f47983 */ /* 0x000ee20000300800 */
[----:B------:R-:W-:-:S02]  /*5bcf0*/  LEA.HI.X.SX32 R225, R156, c[0x0][0x174], 0x2, P6 ;  /* 0x00005d009ce17a11 */ /* 0x000fc400030f16ff */
[----:B------:R-:W-:Y:S02]  /*5bd00*/  ISETP.LT.AND P6, PT, R249, c[0x0][0x178], !P1 ;  /* 0x00005e00f9007a0c */ /* 0x000fe40004fc1270 */
[----:B------:R-:W-:Y:S01]  /*5bd10*/  ISETP.LT.AND P1, PT, R250, c[0x0][0x178], !P1 ;  /* 0x00005e00fa007a0c */ /* 0x000fe20004f21270 */
[----:B------:R-:W-:Y:S01]  /*5bd20*/  IMAD.WIDE R156, R192, 0x4, R222 ;  /* 0x00000004c09c7825 */ /* 0x000fe200078e02de */
[----:B------:R-:W-:Y:S02]  /*5bd30*/  LEA R226, P2, R0, c[0x0][0x170], 0x2 ;  /* 0x00005c0000e27a11 */ /* 0x000fe400078410ff */
[----:B------:R-:W-:Y:S01]  /*5bd40*/  ISETP.LT.AND P0, PT, R14, c[0x0][0x178], !P3 ;  /* 0x00005e000e007a0c */ /* 0x000fe20005f01270 */
[----:B------:R-:W-:Y:S01]  /*5bd50*/  IMAD.WIDE R158, R192, 0x4, R224 ;  /* 0x00000004c09e7825 */ /* 0x000fe200078e02e0 */
[----:B------:R-:W-:Y:S02]  /*5bd60*/  LEA.HI.X.SX32 R227, R0, c[0x0][0x174], 0x2, P2 ;  /* 0x00005d0000e37a11 */ /* 0x000fe400010f16ff */
[----:B------:R-:W-:-:S02]  /*5bd70*/  IADD3 R0, R192, c[0x0][0x198], RZ ;  /* 0x00006600c0007a10 */ /* 0x000fc40007ffe0ff */
[----:B------:R-:W-:-:S03]  /*5bd80*/  ISETP.LT.AND P2, PT, R187, c[0x0][0x178], !P3 ;  /* 0x00005e00bb007a0c */ /* 0x000fc60005f41270 */
[----:B------:R1:W-:Y:S01]  /*5bd90*/  @P1 STG.E [R156.64], R240 ;  /* 0x000000f09c001986 */ /* 0x0003e2000c101904 */
[----:B------:R-:W-:-:S03]  /*5bda0*/  IMAD.WIDE R188, R192, 0x4, R226 ;  /* 0x00000004c0bc7825 */ /* 0x000fc600078e02e2 */
[----:B------:R1:W-:Y:S01]  /*5bdb0*/  @P6 STG.E [R158.64], R232 ;  /* 0x000000e89e006986 */ /* 0x0003e2000c101904 */
[----:B------:R-:W-:-:S03]  /*5bdc0*/  ISETP.LT.AND P6, PT, R15, c[0x0][0x178], !P3 ;  /* 0x00005e000f007a0c */ /* 0x000fc60005fc1270 */
[----:B------:R-:W-:Y:S01]  /*5bdd0*/  @P5 STG.E [R188.64], R228 ;  /* 0x000000e4bc005986 */ /* 0x000fe2000c101904 */
[----:B-1----:R-:W-:-:S03]  /*5bde0*/  IMAD.WIDE R156, R0, 0x4, R4 ;  /* 0x00000004009c7825 */ /* 0x002fc600078e0204 */
[----:B------:R-:W3:Y:S01]  /*5bdf0*/  LDL.LU R192, [R1+0x1b4] ;  /* 0x0001b40001c07983 */ /* 0x000ee20000300800 */
[----:B------:R-:W-:-:S03]  /*5be00*/  IMAD.WIDE R158, R0, 0x4, R6 ;  /* 0x00000004009e7825 */ /* 0x000fc600078e0206 */
[----:B------:R-:W3:Y:S04]  /*5be10*/  LDL.LU R240, [R1+0x1d4] ;  /* 0x0001d40001f07983 */ /* 0x000ee80000300800 */
[----:B------:R-:W3:Y:S04]  /*5be20*/  LDL.LU R232, [R1+0x1f4] ;  /* 0x0001f40001e87983 */ /* 0x000ee80000300800 */
[----:B--2---:R1:W-:Y:S02]  /*5be30*/  @P0 STG.E [R156.64], R193 ;  /* 0x000000c19c000986 */ /* 0x0043e4000c101904 */
[----:B-1----:R-:W-:-:S02]  /*5be40*/  IMAD.WIDE R156, R0, 0x4, R200 ;  /* 0x00000004009c7825 */ /* 0x002fc400078e02c8 */
[----:B------:R-:W2:Y:S04]  /*5be50*/  LDL.LU R193, [R1+0xd4] ;  /* 0x0000d40001c17983 */ /* 0x000ea80000300800 */
[----:B------:R-:W2:Y:S04]  /*5be60*/  LDL.LU R228, [R1+0x2bb0] ;  /* 0x002bb00001e47983 */ /* 0x000ea80000300800 */
[----:B----4-:R-:W-:Y:S04]  /*5be70*/  @P2 STG.E [R158.64], R191 ;  /* 0x000000bf9e002986 */ /* 0x010fe8000c101904 */
[----:B------:R1:W-:Y:S04]  /*5be80*/  @P6 STG.E [R156.64], R195 ;  /* 0x000000c39c006986 */ /* 0x0003e8000c101904 */
[----:B-1----:R-:W4:Y:S04]  /*5be90*/  LDL.LU R156, [R1+0x294] ;  /* 0x00029400019c7983 */ /* 0x002f280000300800 */
[----:B------:R-:W2:Y:S04]  /*5bea0*/  LDL.LU R157, [R1+0x244] ;  /* 0x00024400019d7983 */ /* 0x000ea80000300800 */
[----:B------:R-:W3:Y:S01]  /*5beb0*/  LDL.LU R195, [R1+0x64] ;  /* 0x0000640001c37983 */ /* 0x000ee20000300800 */
[----:B------:R-:W-:-:S02]  /*5bec0*/  ISETP.LT.AND P1, PT, R19, c[0x0][0x178], !P3 ;  /* 0x00005e0013007a0c */ /* 0x000fc40005f21270 */
[----:B------:R-:W-:Y:S02]  /*5bed0*/  ISETP.LT.AND P4, PT, R47, c[0x0][0x178], !P3 ;  /* 0x00005e002f007a0c */ /* 0x000fe40005f81270 */
[----:B------:R-:W-:Y:S01]  /*5bee0*/  ISETP.LT.AND P5, PT, R79, c[0x0][0x178], !P3 ;  /* 0x00005e004f007a0c */ /* 0x000fe20005fa1270 */
[----:B------:R-:W-:Y:S01]  /*5bef0*/  IMAD.WIDE R158, R0, 0x4, R202 ;  /* 0x00000004009e7825 */ /* 0x000fe200078e02ca */
[----:B------:R-:W-:-:S03]  /*5bf00*/  ISETP.LT.AND P2, PT, R27, c[0x0][0x178], !P3 ;  /* 0x00005e001b007a0c */ /* 0x000fc60005f41270 */
[----:B------:R-:W-:-:S04]  /*5bf10*/  IMAD.WIDE R188, R0, 0x4, R204 ;  /* 0x0000000400bc7825 */ /* 0x000fc800078e02cc */
[C---:B------:R-:W-:Y:S01]  /*5bf20*/  IMAD.WIDE R190, R0.reuse, 0x4, R206 ;  /* 0x0000000400be7825 */ /* 0x040fe200078e02ce */
[----:B------:R-:W-:Y:S02]  /*5bf30*/  ISETP.LT.AND P0, PT, R51, c[0x0][0x178], !P3 ;  /* 0x00005e0033007a0c */ /* 0x000fe40005f01270 */
[----:B------:R-:W-:Y:S01]  /*5bf40*/  ISETP.LT.AND P6, PT, R67, c[0x0][0x178], !P3 ;  /* 0x00005e0043007a0c */ /* 0x000fe20005fc1270 */
[----:B----4-:R1:W-:Y:S04]  /*5bf50*/  @P1 STG.E [R158.64], R156 ;  /* 0x0000009c9e001986 */ /* 0x0103e8000c101904 */
[----:B--2---:R2:W-:Y:S04]  /*5bf60*/  @P4 STG.E [R188.64], R157 ;  /* 0x0000009dbc004986 */ /* 0x0045e8000c101904 */
[----:B---3--:R-:W-:Y:S01]  /*5bf70*/  @P5 STG.E [R190.64], R232 ;  /* 0x000000e8be005986 */ /* 0x008fe2000c101904 */
[----:B------:R-:W-:Y:S01]  /*5bf80*/  ISETP.LT.AND P5, PT, R91, c[0x0][0x178], !P3 ;  /* 0x00005e005b007a0c */ /* 0x000fe20005fa1270 */
[----:B-1----:R-:W-:Y:S01]  /*5bf90*/  IMAD.WIDE R158, R0, 0x4, R208 ;  /* 0x00000004009e7825 */ /* 0x002fe200078e02d0 */
[----:B------:R-:W-:-:S03]  /*5bfa0*/  ISETP.LT.AND P4, PT, R23, c[0x0][0x178], !P3 ;  /* 0x00005e0017007a0c */ /* 0x000fc60005f81270 */
[C---:B--2---:R-:W-:Y:S01]  /*5bfb0*/  IMAD.WIDE R188, R0.reuse, 0x4, R210 ;  /* 0x0000000400bc7825 */ /* 0x044fe200078e02d2 */
[----:B------:R1:W-:Y:S03]  /*5bfc0*/  @P2 STG.E [R158.64], R240 ;  /* 0x000000f09e002986 */ /* 0x0003e6000c101904 */
[C---:B------:R-:W-:Y:S01]  /*5bfd0*/  IMAD.WIDE R156, R0.reuse, 0x4, R212 ;  /* 0x00000004009c7825 */ /* 0x040fe200078e02d4 */
[----:B------:R-:W-:Y:S01]  /*5bfe0*/  @P0 STG.E [R188.64], R192 ;  /* 0x000000c0bc000986 */ /* 0x000fe2000c101904 */
[----:B------:R-:W-:Y:S02]  /*5bff0*/  ISETP.LT.AND P2, PT, R111, c[0x0][0x178], !P3 ;  /* 0x00005e006f007a0c */ /* 0x000fe40005f41270 */
[----:B------:R-:W-:Y:S01]  /*5c000*/  ISETP.LT.AND P0, PT, R251, c[0x0][0x178], !P3 ;  /* 0x00005e00fb007a0c */ /* 0x000fe20005f01270 */
[----:B------:R2:W-:Y:S01]  /*5c010*/  @P6 STG.E [R156.64], R244 ;  /* 0x000000f49c006986 */ /* 0x0005e2000c101904 */
[----:B-1----:R-:W-:Y:S01]  /*5c020*/  IMAD.WIDE R158, R0, 0x4, R214 ;  /* 0x00000004009e7825 */ /* 0x002fe200078e02d6 */
[----:B------:R-:W-:-:S03]  /*5c030*/  ISETP.LT.AND P6, PT, R249, c[0x0][0x178], !P3 ;  /* 0x00005e00f9007a0c */ /* 0x000fc60005fc1270 */
[----:B------:R-:W-:Y:S01]  /*5c040*/  IMAD.WIDE R190, R0, 0x4, R220 ;  /* 0x0000000400be7825 */ /* 0x000fe200078e02dc */
[----:B------:R1:W-:Y:S01]  /*5c050*/  @P5 STG.E [R158.64], R3 ;  /* 0x000000039e005986 */ /* 0x0003e2000c101904 */
[----:B------:R-:W-:Y:S02]  /*5c060*/  ISETP.LT.AND P5, PT, R250, c[0x0][0x178], !P3 ;  /* 0x00005e00fa007a0c */ /* 0x000fe40005fa1270 */
[----:B--2---:R-:W-:Y:S01]  /*5c070*/  IMAD.WIDE R156, R0, 0x4, R216 ;  /* 0x00000004009c7825 */ /* 0x004fe200078e02d8 */
[----:B------:R-:W-:Y:S01]  /*5c080*/  ISETP.GE.AND P1, PT, R228, c[0x0][0x17c], PT ;  /* 0x00005f00e4007a0c */ /* 0x000fe20003f26270 */
[----:B------:R-:W2:Y:S02]  /*5c090*/  LDL.LU R192, [R1+0x510] ;  /* 0x0005100001c07983 */ /* 0x000ea40000300800 */
[C---:B------:R-:W-:Y:S02]  /*5c0a0*/  IMAD.WIDE R188, R0.reuse, 0x4, R218 ;  /* 0x0000000400bc7825 */ /* 0x040fe400078e02da */
[----:B------:R3:W-:Y:S02]  /*5c0b0*/  @P4 STG.E [R156.64], R193 ;  /* 0x000000c19c004986 */ /* 0x0007e4000c101904 */
[----:B-1----:R-:W-:-:S02]  /*5c0c0*/  IMAD.WIDE R158, R0, 0x4, R224 ;  /* 0x00000004009e7825 */ /* 0x002fc400078e02e0 */
[----:B------:R-:W4:Y:S04]  /*5c0d0*/  LDL.LU R228, [R1+0x4c0] ;  /* 0x0004c00001e47983 */ /* 0x000f280000300800 */
[----:B------:R-:W4:Y:S01]  /*5c0e0*/  LDL.LU R232, [R1+0x480] ;  /* 0x0004800001e87983 */ /* 0x000f220000300800 */
[----:B---3--:R-:W-:-:S03]  /*5c0f0*/  IMAD.WIDE R156, R0, 0x4, R222 ;  /* 0x00000004009c7825 */ /* 0x008fc600078e02de */
[----:B------:R1:W-:Y:S04]  /*5c100*/  @P2 STG.E [R188.64], R195 ;  /* 0x000000c3bc002986 */ /* 0x0003e8000c101904 */
[----:B------:R-:W3:Y:S04]  /*5c110*/  LDL.LU R193, [R1+0x3e0] ;  /* 0x0003e00001c17983 */ /* 0x000ee80000300800 */
[----:B------:R-:W-:Y:S04]  /*5c120*/  @P0 STG.E [R190.64], R245 ;  /* 0x000000f5be000986 */ /* 0x000fe8000c101904 */
[----:B------:R-:W3:Y:S04]  /*5c130*/  LDL.LU R244, [R1+0x330] ;  /* 0x0003300001f47983 */ /* 0x000ee80000300800 */
[----:B------:R-:W-:Y:S04]  /*5c140*/  @P5 STG.E [R156.64], R241 ;  /* 0x000000f19c005986 */ /* 0x000fe8000c101904 */
[----:B-1----:R-:W3:Y:S04]  /*5c150*/  LDL.LU R195, [R1+0x2f0] ;  /* 0x0002f00001c37983 */ /* 0x002ee80000300800 */
[----:B------:R1:W-:Y:S04]  /*5c160*/  @P6 STG.E [R158.64], R233 ;  /* 0x000000e99e006986 */ /* 0x0003e8000c101904 */
[----:B-1----:R-:W3:Y:S01]  /*5c170*/  LDL.LU R233, [R1+0x4d0] ;  /* 0x0004d00001e97983 */ /* 0x002ee20000300800 */
[----:B------:R-:W-:-:S02]  /*5c180*/  ISETP.LT.AND P3, PT, R248, c[0x0][0x178], !P3 ;  /* 0x00005e00f8007a0c */ /* 0x000fc40005f61270 */
[----:B------:R-:W-:Y:S02]  /*5c190*/  ISETP.LT.AND P4, PT, R14, c[0x0][0x178], !P1 ;  /* 0x00005e000e007a0c */ /* 0x000fe40004f81270 */
[C---:B------:R-:W-:Y:S02]  /*5c1a0*/  IADD3 R3, R0.reuse, c[0x0][0x198], RZ ;  /* 0x0000660000037a10 */ /* 0x040fe40007ffe0ff */
[----:B------:R-:W-:Y:S01]  /*5c1b0*/  ISETP.LT.AND P0, PT, R187, c[0x0][0x178], !P1 ;  /* 0x00005e00bb007a0c */ /* 0x000fe20004f01270 */
[----:B------:R-:W-:Y:S01]  /*5c1c0*/  IMAD.WIDE R156, R0, 0x4, R226 ;  /* 0x00000004009c7825 */ /* 0x000fe200078e02e2 */
[----:B------:R-:W-:Y:S01]  /*5c1d0*/  ISETP.LT.AND P2, PT, R15, c[0x0][0x178], !P1 ;  /* 0x00005e000f007a0c */ /* 0x000fe20004f41270 */
[----:B------:R-:W4:Y:S01]  /*5c1e0*/  LDL.LU R241, [R1+0x2b0] ;  /* 0x0002b00001f17983 */ /* 0x000f220000300800 */
[----:B------:R-:W-:Y:S01]  /*5c1f0*/  ISETP.LT.AND P5, PT, R19, c[0x0][0x178], !P1 ;  /* 0x00005e0013007a0c */ /* 0x000fe20004fa1270 */
[----:B------:R-:W-:Y:S01]  /*5c200*/  IMAD.WIDE R158, R3, 0x4, R4 ;  /* 0x00000004039e7825 */ /* 0x000fe200078e0204 */
[----:B------:R-:W-:Y:S01]  /*5c210*/  ISETP.LT.AND P6, PT, R47, c[0x0][0x178], !P1 ;  /* 0x00005e002f007a0c */ /* 0x000fe20004fc1270 */
[----:B------:R1:W-:Y:S02]  /*5c220*/  @P3 STG.E [R156.64], R229 ;  /* 0x000000e59c003986 */ /* 0x0003e4000c101904 */
[----:B------:R-:W-:-:S02]  /*5c230*/  IMAD.WIDE R188, R3, 0x4, R202 ;  /* 0x0000000403bc7825 */ /* 0x000fc400078e02ca */
[----:B------:R-:W4:Y:S02]  /*5c240*/  LDL.LU R245, [R1+0x280] ;  /* 0x0002800001f57983 */ /* 0x000f240000300800 */
[C---:B------:R-:W-:Y:S02]  /*5c250*/  IMAD.WIDE R190, R3.reuse, 0x4, R204 ;  /* 0x0000000403be7825 */ /* 0x040fe400078e02cc */
[----:B------:R-:W4:Y:S02]  /*5c260*/  LDL.LU R240, [R1+0x210] ;  /* 0x0002100001f07983 */ /* 0x000f240000300800 */
[----:B-1----:R-:W-:Y:S01]  /*5c270*/  IMAD.WIDE R156, R3, 0x4, R6 ;  /* 0x00000004039c7825 */ /* 0x002fe200078e0206 */
[----:B------:R-:W-:Y:S01]  /*5c280*/  ISETP.LT.AND P3, PT, R27, c[0x0][0x178], !P1 ;  /* 0x00005e001b007a0c */ /* 0x000fe20004f61270 */
[----:B--2---:R1:W-:Y:S01]  /*5c290*/  @P4 STG.E [R158.64], R192 ;  /* 0x000000c09e004986 */ /* 0x0043e2000c101904 */
[----:B------:R-:W-:Y:S01]  /*5c2a0*/  ISETP.LT.AND P4, PT, R79, c[0x0][0x178], !P1 ;  /* 0x00005e004f007a0c */ /* 0x000fe20004f81270 */
[----:B-1----:R-:W-:-:S02]  /*5c2b0*/  IMAD.WIDE R158, R3, 0x4, R200 ;  /* 0x00000004039e7825 */ /* 0x002fc400078e02c8 */
[----:B------:R-:W2:Y:S04]  /*5c2c0*/  LDL.LU R192, [R1+0x200] ;  /* 0x0002000001c07983 */ /* 0x000ea80000300800 */
[----:B------:R-:W2:Y:S04]  /*5c2d0*/  LDL.LU R0, [R1+0x2bb4] ;  /* 0x002bb40001007983 */ /* 0x000ea80000300800 */
[----:B---3--:R-:W-:Y:S04]  /*5c2e0*/  @P0 STG.E [R156.64], R233 ;  /* 0x000000e99c000986 */ /* 0x008fe8000c101904 */
[----:B----4-:R-:W-:Y:S04]  /*5c2f0*/  @P2 STG.E [R158.64], R228 ;  /* 0x000000e49e002986 */ /* 0x010fe8000c101904 */
[----:B------:R1:W-:Y:S04]  /*5c300*/  @P5 STG.E [R188.64], R232 ;  /* 0x000000e8bc005986 */ /* 0x0003e8000c101904 */
[----:B------:R3:W-:Y:S04]  /*5c310*/  @P6 STG.E [R190.64], R193 ;  /* 0x000000c1be006986 */ /* 0x0007e8000c101904 */
[----:B-1----:R-:W4:Y:S04]  /*5c320*/  LDL.LU R232, [R1+0x1e0] ;  /* 0x0001e00001e87983 */ /* 0x002f280000300800 */
[----:B---3--:R-:W3:Y:S01]  /*5c330*/  LDL.LU R193, [R1+0x1a0] ;  /* 0x0001a00001c17983 */ /* 0x008ee20000300800 */
[----:B------:R-:W-:-:S03]  /*5c340*/  IMAD.WIDE R156, R3, 0x4, R206 ;  /* 0x00000004039c7825 */ /* 0x000fc600078e02ce */
[----:B------:R-:W3:Y:S01]  /*5c350*/  LDL.LU R228, [R1+0x160] ;  /* 0x0001600001e47983 */ /* 0x000ee20000300800 */
[----:B------:R-:W-:-:S03]  /*5c360*/  IMAD.WIDE R158, R3, 0x4, R208 ;  /* 0x00000004039e7825 */ /* 0x000fc600078e02d0 */
[----:B------:R1:W-:Y:S04]  /*5c370*/  @P4 STG.E [R156.64], R244 ;  /* 0x000000f49c004986 */ /* 0x0003e8000c101904 */
[----:B------:R1:W-:Y:S04]  /*5c380*/  @P3 STG.E [R158.64], R195 ;  /* 0x000000c39e003986 */ /* 0x0003e8000c101904 */
[----:B-1----:R-:W3:Y:S04]  /*5c390*/  LDL.LU R244, [R1+0xe0] ;  /* 0x0000e00001f47983 */ /* 0x002ee80000300800 */
[----:B------:R-:W3:Y:S01]  /*5c3a0*/  LDL.LU R195, [R1+0x514] ;  /* 0x0005140001c37983 */ /* 0x000ee20000300800 */
[----:B------:R-:W-:-:S02]  /*5c3b0*/  ISETP.LT.AND P0, PT, R51, c[0x0][0x178], !P1 ;  /* 0x00005e0033007a0c */ /* 0x000fc40004f01270 */
[----:B------:R-:W-:Y:S02]  /*5c3c0*/  ISETP.LT.AND P2, PT, R67, c[0x0][0x178], !P1 ;  /* 0x00005e0043007a0c */ /* 0x000fe40004f41270 */
[----:B------:R-:W-:Y:S02]  /*5c3d0*/  ISETP.LT.AND P5, PT, R91, c[0x0][0x178], !P1 ;  /* 0x00005e005b007a0c */ /* 0x000fe40004fa1270 */
[----:B------:R-:W-:Y:S01]  /*5c3e0*/  ISETP.LT.AND P6, PT, R23, c[0x0][0x178], !P1 ;  /* 0x00005e0017007a0c */ /* 0x000fe20004fc1270 */
[----:B------:R-:W-:Y:S01]  /*5c3f0*/  IMAD.WIDE R156, R3, 0x4, R210 ;  /* 0x00000004039c7825 */ /* 0x000fe200078e02d2 */
[----:B------:R-:W-:Y:S02]  /*5c400*/  ISETP.LT.AND P4, PT, R111, c[0x0][0x178], !P1 ;  /* 0x00005e006f007a0c */ /* 0x000fe40004f81270 */
[----:B------:R-:W-:Y:S01]  /*5c410*/  ISETP.LT.AND P3, PT, R251, c[0x0][0x178], !P1 ;  /* 0x00005e00fb007a0c */ /* 0x000fe20004f61270 */
[----:B------:R-:W-:-:S04]  /*5c420*/  IMAD.WIDE R158, R3, 0x4, R212 ;  /* 0x00000004039e7825 */ /* 0x000fc800078e02d4 */
[C---:B------:R-:W-:Y:S01]  /*5c430*/  IMAD.WIDE R188, R3.reuse, 0x4, R214 ;  /* 0x0000000403bc7825 */ /* 0x040fe200078e02d6 */
[----:B------:R1:W-:Y:S03]  /*5c440*/  @P0 STG.E [R156.64], R241 ;  /* 0x000000f19c000986 */ /* 0x0003e6000c101904 */
[C---:B------:R-:W-:Y:S01]  /*5c450*/  IMAD.WIDE R190, R3.reuse, 0x4, R216 ;  /* 0x0000000403be7825 */ /* 0x040fe200078e02d8 */
[----:B------:R1:W-:Y:S04]  /*5c460*/  @P2 STG.E [R158.64], R245 ;  /* 0x000000f59e002986 */ /* 0x0003e8000c101904 */
[----:B------:R1:W-:Y:S02]  /*5c470*/  @P5 STG.E [R188.64], R240 ;  /* 0x000000f0bc005986 */ /* 0x0003e4000c101904 */
[----:B-1----:R-:W-:-:S04]  /*5c480*/  IMAD.WIDE R156, R3, 0x4, R218 ;  /* 0x00000004039c7825 */ /* 0x002fc800078e02da */
[----:B------:R-:W-:Y:S01]  /*5c490*/  IMAD.WIDE R158, R3, 0x4, R220 ;  /* 0x00000004039e7825 */ /* 0x000fe200078e02dc */
[----:B------:R-:W3:Y:S01]  /*5c4a0*/  LDL.LU R240, [R1+0x4d4] ;  /* 0x0004d40001f07983 */ /* 0x000ee20000300800 */
[----:B------:R-:W-:Y:S02]  /*5c4b0*/  ISETP.LT.AND P2, PT, R250, c[0x0][0x178], !P1 ;  /* 0x00005e00fa007a0c */ /* 0x000fe40004f41270 */
[----:B------:R-:W-:Y:S02]  /*5c4c0*/  ISETP.LT.AND P5, PT, R249, c[0x0][0x178], !P1 ;  /* 0x00005e00f9007a0c */ /* 0x000fe40004fa1270 */
[----:B------:R-:W-:Y:S01]  /*5c4d0*/  ISETP.LT.AND P1, PT, R248, c[0x0][0x178], !P1 ;  /* 0x00005e00f8007a0c */ /* 0x000fe20004f21270 */
[----:B------:R-:W-:Y:S01]  /*5c4e0*/  IMAD.WIDE R188, R3, 0x4, R226 ;  /* 0x0000000403bc7825 */ /* 0x000fe200078e02e2 */
[----:B--2---:R1:W-:Y:S01]  /*5c4f0*/  @P6 STG.E [R190.64], R192 ;  /* 0x000000c0be006986 */ /* 0x0043e2000c101904 */
[----:B------:R-:W-:-:S03]  /*5c500*/  ISETP.GE.AND P0, PT, R0, c[0x0][0x17c], PT ;  /* 0x00005f0000007a0c */ /* 0x000fc60003f06270 */
[----:B-1----:R-:W2:Y:S04]  /*5c510*/  LDL.LU R192, [R1+0x4c4] ;  /* 0x0004c40001c07983 */ /* 0x002ea80000300800 */
[----:B------:R-:W2:Y:S01]  /*5c520*/  LDL.LU R233, [R1+0x484] ;  /* 0x0004840001e97983 */ /* 0x000ea20000300800 */
[----:B------:R-:W-:Y:S02]  /*5c530*/  ISETP.LT.AND P6, PT, R14, c[0x0][0x178], !P0 ;  /* 0x00005e000e007a0c */ /* 0x000fe400047c1270 */
[----:B------:R-:W-:-:S05]  /*5c540*/  IADD3 R0, R3, c[0x0][0x198], RZ ;  /* 0x0000660003007a10 */ /* 0x000fca0007ffe0ff */
[----:B------:R-:W-:Y:S01]  /*5c550*/  IMAD.WIDE R190, R0, 0x4, R4 ;  /* 0x0000000400be7825 */ /* 0x000fe200078e0204 */
[----:B----4-:R-:W-:Y:S04]  /*5c560*/  @P4 STG.E [R156.64], R232 ;  /* 0x000000e89c004986 */ /* 0x010fe8000c101904 */
[----:B---3--:R1:W-:Y:S04]  /*5c570*/  @P3 STG.E [R158.64], R193 ;  /* 0x000000c19e003986 */ /* 0x0083e8000c101904 */
[----:B-1----:R-:W3:Y:S01]  /*5c580*/  LDL.LU R193, [R1+0x3e4] ;  /* 0x0003e40001c17983 */ /* 0x002ee20000300800 */
[----:B------:R-:W-:-:S03]  /*5c590*/  IMAD.WIDE R156, R3, 0x4, R222 ;  /* 0x00000004039c7825 */ /* 0x000fc600078e02de */
[----:B------:R-:W3:Y:S01]  /*5c5a0*/  LDL.LU R241, [R1+0x334] ;  /* 0x0003340001f17983 */ /* 0x000ee20000300800 */
[----:B------:R-:W-:-:S03]  /*5c5b0*/  IMAD.WIDE R158, R3, 0x4, R224 ;  /* 0x00000004039e7825 */ /* 0x000fc600078e02e0 */
[----:B------:R-:W-:Y:S04]  /*5c5c0*/  @P2 STG.E [R156.64], R228 ;  /* 0x000000e49c002986 */ /* 0x000fe8000c101904 */
[----:B------:R-:W-:Y:S04]  /*5c5d0*/  @P5 STG.E [R158.64], R244 ;  /* 0x000000f49e005986 */ /* 0x000fe8000c101904 */
[----:B------:R-:W3:Y:S04]  /*5c5e0*/  LDL.LU R232, [R1+0x2f4] ;  /* 0x0002f40001e87983 */ /* 0x000ee80000300800 */
[----:B------:R1:W-:Y:S04]  /*5c5f0*/  @P1 STG.E [R188.64], R246 ;  /* 0x000000f6bc001986 */ /* 0x0003e8000c101904 */
[----:B------:R1:W-:Y:S04]  /*5c600*/  @P6 STG.E [R190.64], R195 ;  /* 0x000000c3be006986 */ /* 0x0003e8000c101904 */
[----:B-1----:R-:W3:Y:S04]  /*5c610*/  LDL.LU R246, [R1+0x2d0c] ;  /* 0x002d0c0001f67983 */ /* 0x002ee80000300800 */
[----:B------:R-:W3:Y:S04]  /*5c620*/  LDL.LU R244, [R1+0x2b4] ;  /* 0x0002b40001f47983 */ /* 0x000ee80000300800 */
[----:B------:R-:W3:Y:S01]  /*5c630*/  LDL.LU R195, [R1+0x284] ;  /* 0x0002840001c37983 */ /* 0x000ee20000300800 */
[----:B------:R-:W-:-:S02]  /*5c640*/  ISETP.LT.AND P3, PT, R187, c[0x0][0x178], !P0 ;  /* 0x00005e00bb007a0c */ /* 0x000fc40004761270 */
[----:B------:R-:W-:Y:S02]  /*5c650*/  ISETP.LT.AND P4, PT, R15, c[0x0][0x178], !P0 ;  /* 0x00005e000f007a0c */ /* 0x000fe40004781270 */
[----:B------:R-:W-:Y:S01]  /*5c660*/  ISETP.LT.AND P2, PT, R19, c[0x0][0x178], !P0 ;  /* 0x00005e0013007a0c */ /* 0x000fe20004741270 */
[C---:B------:R-:W-:Y:S01]  /*5c670*/  IMAD.WIDE R156, R0.reuse, 0x4, R6 ;  /* 0x00000004009c7825 */ /* 0x040fe200078e0206 */
[----:B------:R-:W-:Y:S01]  /*5c680*/  ISETP.LT.AND P1, PT, R47, c[0x0][0x178], !P0 ;  /* 0x00005e002f007a0c */ /* 0x000fe20004721270 */
[----:B------:R-:W3:Y:S02]  /*5c690*/  LDL.LU R245, [R1+0x214] ;  /* 0x0002140001f57983 */ /* 0x000ee40000300800 */
[----:B------:R-:W-:Y:S02]  /*5c6a0*/  IMAD.WIDE R158, R0, 0x4, R200 ;  /* 0x00000004009e7825 */ /* 0x000fe400078e02c8 */
[----:B------:R-:W3:Y:S04]  /*5c6b0*/  LDL.LU R228, [R1+0x204] ;  /* 0x0002040001e47983 */ /* 0x000ee80000300800 */
[----:B------:R1:W-:Y:S01]  /*5c6c0*/  @P3 STG.E [R156.64], R240 ;  /* 0x000000f09c003986 */ /* 0x0003e2000c101904 */
[----:B------:R-:W-:-:S02]  /*5c6d0*/  ISETP.LT.AND P5, PT, R79, c[0x0][0x178], !P0 ;  /* 0x00005e004f007a0c */ /* 0x000fc400047a1270 */
[----:B------:R-:W-:Y:S01]  /*5c6e0*/  ISETP.LT.AND P6, PT, R27, c[0x0][0x178], !P0 ;  /* 0x00005e001b007a0c */ /* 0x000fe200047c1270 */
[C---:B-1----:R-:W-:Y:S01]  /*5c6f0*/  IMAD.WIDE R156, R0.reuse, 0x4, R202 ;  /* 0x00000004009c7825 */ /* 0x042fe200078e02ca */
[----:B------:R-:W3:Y:S01]  /*5c700*/  LDL.LU R240, [R1+0x1e4] ;  /* 0x0001e40001f07983 */ /* 0x000ee20000300800 */
[----:B------:R-:W-:Y:S02]  /*5c710*/  ISETP.LT.AND P3, PT, R51, c[0x0][0x178], !P0 ;  /* 0x00005e0033007a0c */ /* 0x000fe40004761270 */
[----:B------:R-:W-:-:S04]  /*5c720*/  IMAD.WIDE R188, R0, 0x4, R206 ;  /* 0x0000000400bc7825 */ /* 0x000fc800078e02ce */
[C---:B------:R-:W-:Y:S01]  /*5c730*/  IMAD.WIDE R190, R0.reuse, 0x4, R208 ;  /* 0x0000000400be7825 */ /* 0x040fe200078e02d0 */
[----:B--2---:R1:W-:Y:S04]  /*5c740*/  @P4 STG.E [R158.64], R192 ;  /* 0x000000c09e004986 */ /* 0x0043e8000c101904 */
[----:B------:R2:W-:Y:S01]  /*5c750*/  @P2 STG.E [R156.64], R233 ;  /* 0x000000e99c002986 */ /* 0x0005e2000c101904 */
[----:B-1----:R-:W-:-:S03]  /*5c760*/  IMAD.WIDE R158, R0, 0x4, R204 ;  /* 0x00000004009e7825 */ /* 0x002fc600078e02cc */
[----:B------:R-:W4:Y:S01]  /*5c770*/  LDL.LU R192, [R1+0x1a4] ;  /* 0x0001a40001c07983 */ /* 0x000f220000300800 */
[----:B------:R-:W-:Y:S01]  /*5c780*/  ISETP.LT.AND P4, PT, R67, c[0x0][0x178], !P0 ;  /* 0x00005e0043007a0c */ /* 0x000fe20004781270 */
[C---:B--2---:R-:W-:Y:S02]  /*5c790*/  IMAD.WIDE R156, R0.reuse, 0x4, R210 ;  /* 0x00000004009c7825 */ /* 0x044fe400078e02d2 */
[----:B---3--:R1:W-:Y:S04]  /*5c7a0*/  @P1 STG.E [R158.64], R193 ;  /* 0x000000c19e001986 */ /* 0x0083e8000c101904 */
[----:B-1----:R-:W2:Y:S04]  /*5c7b0*/  LDL.LU R193, [R1+0x164] ;  /* 0x0001640001c17983 */ /* 0x002ea80000300800 */
[----:B------:R-:W3:Y:S01]  /*5c7c0*/  LDL.LU R3, [R1+0x2bb8] ;  /* 0x002bb80001037983 */ /* 0x000ee20000300800 */
[----:B------:R-:W-:-:S03]  /*5c7d0*/  IMAD.WIDE R158, R0, 0x4, R212 ;  /* 0x00000004009e7825 */ /* 0x000fc600078e02d4 */
[----:B------:R-:W-:Y:S04]  /*5c7e0*/  @P5 STG.E [R188.64], R241 ;  /* 0x000000f1bc005986 */ /* 0x000fe8000c101904 */
[----:B------:R1:W-:Y:S04]  /*5c7f0*/  @P6 STG.E [R190.64], R232 ;  /* 0x000000e8be006986 */ /* 0x0003e8000c101904 */
[----:B-1----:R-:W2:Y:S04]  /*5c800*/  LDL.LU R232, [R1+0xe4] ;  /* 0x0000e40001e87983 */ /* 0x002ea80000300800 */
[----:B------:R1:W-:Y:S04]  /*5c810*/  @P3 STG.E [R156.64], R244 ;  /* 0x000000f49c003986 */ /* 0x0003e8000c101904 */
[----:B------:R1:W-:Y:S04]  /*5c820*/  @P4 STG.E [R158.64], R195 ;  /* 0x000000c39e004986 */ /* 0x0003e8000c101904 */
[----:B-1----:R-:W2:Y:S04]  /*5c830*/  LDL.LU R244, [R1+0x620] ;  /* 0x0006200001f47983 */ /* 0x002ea80000300800 */
[----:B------:R-:W2:Y:S01]  /*5c840*/  LDL.LU R195, [R1+0x5f0] ;  /* 0x0005f00001c37983 */ /* 0x000ea20000300800 */
[----:B------:R-:W-:-:S02]  /*5c850*/  ISETP.LT.AND P2, PT, R91, c[0x0][0x178], !P0 ;  /* 0x00005e005b007a0c */ /* 0x000fc40004741270 */
[----:B------:R-:W-:Y:S02]  /*5c860*/  ISETP.LT.AND P1, PT, R23, c[0x0][0x178], !P0 ;  /* 0x00005e0017007a0c */ /* 0x000fe40004721270 */
[----:B------:R-:W-:Y:S02]  /*5c870*/  ISETP.LT.AND P5, PT, R111, c[0x0][0x178], !P0 ;  /* 0x00005e006f007a0c */ /* 0x000fe400047a1270 */
[----:B------:R-:W-:Y:S01]  /*5c880*/  ISETP.LT.AND P6, PT, R251, c[0x0][0x178], !P0 ;  /* 0x00005e00fb007a0c */ /* 0x000fe200047c1270 */
[----:B------:R-:W-:Y:S01]  /*5c890*/  IMAD.WIDE R156, R0, 0x4, R214 ;  /* 0x00000004009c7825 */ /* 0x000fe200078e02d6 */
[----:B------:R-:W-:-:S03]  /*5c8a0*/  ISETP.LT.AND P3, PT, R250, c[0x0][0x178], !P0 ;  /* 0x00005e00fa007a0c */ /* 0x000fc60004761270 */
[----:B------:R-:W-:-:S04]  /*5c8b0*/  IMAD.WIDE R158, R0, 0x4, R216 ;  /* 0x00000004009e7825 */ /* 0x000fc800078e02d8 */
[C---:B------:R-:W-:Y:S01]  /*5c8c0*/  IMAD.WIDE R188, R0.reuse, 0x4, R218 ;  /* 0x0000000400bc7825 */ /* 0x040fe200078e02da */
[----:B------:R1:W-:Y:S03]  /*5c8d0*/  @P2 STG.E [R156.64], R245 ;  /* 0x000000f59c002986 */ /* 0x0003e6000c101904 */
[C---:B------:R-:W-:Y:S01]  /*5c8e0*/  IMAD.WIDE R190, R0.reuse, 0x4, R220 ;  /* 0x0000000400be7825 */ /* 0x040fe200078e02dc */
[----:B------:R-:W-:Y:S04]  /*5c8f0*/  @P1 STG.E [R158.64], R228 ;  /* 0x000000e49e001986 */ /* 0x000fe8000c101904 */
[----:B------:R1:W-:Y:S01]  /*5c900*/  @P5 STG.E [R188.64], R240 ;  /* 0x000000f0bc005986 */ /* 0x0003e2000c101904 */
[----:B------:R-:W-:Y:S01]  /*5c910*/  ISETP.LT.AND P1, PT, R249, c[0x0][0x178], !P0 ;  /* 0x00005e00f9007a0c */ /* 0x000fe20004721270 */
[----:B-1----:R-:W-:Y:S01]  /*5c920*/  IMAD.WIDE R156, R0, 0x4, R222 ;  /* 0x00000004009c7825 */ /* 0x002fe200078e02de */
[----:B------:R-:W-:Y:S01]  /*5c930*/  ISETP.LT.AND P0, PT, R248, c[0x0][0x178], !P0 ;  /* 0x00005e00f8007a0c */ /* 0x000fe20004701270 */
[----:B------:R-:W2:Y:S02]  /*5c940*/  LDL.LU R240, [R1+0x5e0] ;  /* 0x0005e00001f07983 */ /* 0x000ea40000300800 */
[----:B------:R-:W-:-:S02]  /*5c950*/  IMAD.WIDE R158, R0, 0x4, R226 ;  /* 0x00000004009e7825 */ /* 0x000fc400078e02e2 */
[----:B----4-:R1:W-:Y:S04]  /*5c960*/  @P6 STG.E [R190.64], R192 ;  /* 0x000000c0be006986 */ /* 0x0103e8000c101904 */
[----:B-1----:R-:W4:Y:S04]  /*5c970*/  LDL.LU R192, [R1+0x5b0] ;  /* 0x0005b00001c07983 */ /* 0x002f280000300800 */
[----:B------:R-:W4:Y:S04]  /*5c980*/  LDL.LU R233, [R1+0x580] ;  /* 0x0005800001e97983 */ /* 0x000f280000300800 */
[----:B------:R-:W4:Y:S04]  /*5c990*/  LDL.LU R241, [R1+0x500] ;  /* 0x0005000001f17983 */ /* 0x000f280000300800 */
[----:B------:R-:W4:Y:S01]  /*5c9a0*/  LDL.LU R228, [R1+0x490] ;  /* 0x0004900001e47983 */ /* 0x000f220000300800 */
[----:B---3--:R-:W-:-:S03]  /*5c9b0*/  ISETP.GE.AND P4, PT, R3, c[0x0][0x17c], PT ;  /* 0x00005f0003007a0c */ /* 0x008fc60003f86270 */
[----:B--2---:R1:W-:Y:S01]  /*5c9c0*/  @P3 STG.E [R156.64], R193 ;  /* 0x000000c19c003986 */ /* 0x0043e2000c101904 */
[----:B------:R-:W-:Y:S02]  /*5c9d0*/  ISETP.LT.AND P2, PT, R14, c[0x0][0x178], !P4 ;  /* 0x00005e000e007a0c */ /* 0x000fe40006741270 */
[----:B------:R-:W-:Y:S02]  /*5c9e0*/  ISETP.LT.AND P6, PT, R187, c[0x0][0x178], !P4 ;  /* 0x00005e00bb007a0c */ /* 0x000fe400067c1270 */
[C---:B------:R-:W-:Y:S01]  /*5c9f0*/  IADD3 R3, R0.reuse, c[0x0][0x198], RZ ;  /* 0x0000660000037a10 */ /* 0x040fe20007ffe0ff */
[----:B-1----:R-:W2:Y:S01]  /*5ca00*/  LDL.LU R193, [R1+0x400] ;  /* 0x0004000001c17983 */ /* 0x002ea20000300800 */
[----:B------:R-:W-:-:S04]  /*5ca10*/  IMAD.WIDE R156, R0, 0x4, R224 ;  /* 0x00000004009c7825 */ /* 0x000fc800078e02e0 */
[C---:B------:R-:W-:Y:S01]  /*5ca20*/  IMAD.WIDE R188, R3.reuse, 0x4, R4 ;  /* 0x0000000403bc7825 */ /* 0x040fe200078e0204 */
[----:B------:R-:W-:Y:S03]  /*5ca30*/  @P1 STG.E [R156.64], R232 ;  /* 0x000000e89c001986 */ /* 0x000fe6000c101904 */
[----:B------:R-:W-:Y:S01]  /*5ca40*/  IMAD.WIDE R190, R3, 0x4, R6 ;  /* 0x0000000403be7825 */ /* 0x000fe200078e0206 */
[----:B------:R1:W-:Y:S04]  /*5ca50*/  @P0 STG.E [R158.64], R243 ;  /* 0x000000f39e000986 */ /* 0x0003e8000c101904 */
[----:B-1----:R-:W2:Y:S04]  /*5ca60*/  LDL.LU R243, [R1+0x2d08] ;  /* 0x002d080001f37983 */ /* 0x002ea80000300800 */
[----:B------:R1:W-:Y:S04]  /*5ca70*/  @P2 STG.E [R188.64], R244 ;  /* 0x000000f4bc002986 */ /* 0x0003e8000c101904 */
[----:B------:R1:W-:Y:S04]  /*5ca80*/  @P6 STG.E [R190.64], R195 ;  /* 0x000000c3be006986 */ /* 0x0003e8000c101904 */
[----:B-1----:R-:W2:Y:S04]  /*5ca90*/  LDL.LU R244, [R1+0x380] ;  /* 0x0003800001f47983 */ /* 0x002ea80000300800 */
[----:B------:R-:W2:Y:S01]  /*5caa0*/  LDL.LU R195, [R1+0x350] ;  /* 0x0003500001c37983 */ /* 0x000ea20000300800 */
[----:B------:R-:W-:-:S02]  /*5cab0*/  ISETP.LT.AND P5, PT, R15, c[0x0][0x178], !P4 ;  /* 0x00005e000f007a0c */ /* 0x000fc400067a1270 */
[----:B------:R-:W-:Y:S01]  /*5cac0*/  ISETP.LT.AND P3, PT, R19, c[0x0][0x178], !P4 ;  /* 0x00005e0013007a0c */ /* 0x000fe20006761270 */
[----:B------:R-:W-:Y:S01]  /*5cad0*/  IMAD.WIDE R156, R3, 0x4, R200 ;  /* 0x00000004039c7825 */ /* 0x000fe200078e02c8 */
[----:B------:R-:W-:Y:S01]  /*5cae0*/  ISETP.LT.AND P0, PT, R47, c[0x0][0x178], !P4 ;  /* 0x00005e002f007a0c */ /* 0x000fe20006701270 */
[----:B------:R-:W2:Y:S01]  /*5caf0*/  LDL.LU R245, [R1+0x320] ;  /* 0x0003200001f57983 */ /* 0x000ea20000300800 */
[----:B------:R-:W-:Y:S01]  /*5cb00*/  ISETP.LT.AND P1, PT, R79, c[0x0][0x178], !P4 ;  /* 0x00005e004f007a0c */ /* 0x000fe20006721270 */
[----:B------:R-:W-:Y:S01]  /*5cb10*/  IMAD.WIDE R158, R3, 0x4, R202 ;  /* 0x00000004039e7825 */ /* 0x000fe200078e02ca */
[----:B------:R-:W-:Y:S01]  /*5cb20*/  ISETP.LT.AND P2, PT, R27, c[0x0][0x178], !P4 ;  /* 0x00005e001b007a0c */ /* 0x000fe20006741270 */
[----:B------:R-:W2:Y:S01]  /*5cb30*/  LDL.LU R232, [R1+0x2e0] ;  /* 0x0002e00001e87983 */ /* 0x000ea20000300800 */
[----:B------:R-:W-:Y:S01]  /*5cb40*/  ISETP.LT.AND P6, PT, R51, c[0x0][0x178], !P4 ;  /* 0x00005e0033007a0c */ /* 0x000fe200067c1270 */
[----:B------:R-:W-:-:S04]  /*5cb50*/  IMAD.WIDE R188, R3, 0x4, R208 ;  /* 0x0000000403bc7825 */ /* 0x000fc800078e02d0 */
[----:B------:R-:W-:Y:S01]  /*5cb60*/  IMAD.WIDE R190, R3, 0x4, R210 ;  /* 0x0000000403be7825 */ /* 0x000fe200078e02d2 */
[----:B------:R1:W-:Y:S01]  /*5cb70*/  @P5 STG.E [R156.64], R240 ;  /* 0x000000f09c005986 */ /* 0x0003e2000c101904 */
[----:B------:R-:W-:-:S03]  /*5cb80*/  ISETP.LT.AND P5, PT, R67, c[0x0][0x178], !P4 ;  /* 0x00005e0043007a0c */ /* 0x000fc600067a1270 */
[----:B-1----:R-:W2:Y:S01]  /*5cb90*/  LDL.LU R240, [R1+0x2a0] ;  /* 0x0002a00001f07983 */ /* 0x002ea20000300800 */
[----:B------:R-:W-:-:S03]  /*5cba0*/  IMAD.WIDE R156, R3, 0x4, R204 ;  /* 0x00000004039c7825 */ /* 0x000fc600078e02cc */
[----:B----4-:R1:W-:Y:S01]  /*5cbb0*/  @P3 STG.E [R158.64], R192 ;  /* 0x000000c09e003986 */ /* 0x0103e2000c101904 */
[----:B------:R-:W-:-:S03]  /*5cbc0*/  ISETP.LT.AND P3, PT, R91, c[0x0][0x178], !P4 ;  /* 0x00005e005b007a0c */ /* 0x000fc60006761270 */
[----:B------:R4:W-:Y:S04]  /*5cbd0*/  @P0 STG.E [R156.64], R233 ;  /* 0x000000e99c000986 */ /* 0x0009e8000c101904 */
[----:B-1----:R-:W3:Y:S01]  /*5cbe0*/  LDL.LU R192, [R1+0x260] ;  /* 0x0002600001c07983 */ /* 0x002ee20000300800 */
[----:B------:R-:W-:-:S03]  /*5cbf0*/  IMAD.WIDE R158, R3, 0x4, R206 ;  /* 0x00000004039e7825 */ /* 0x000fc600078e02ce */
[----:B------:R-:W3:Y:S04]  /*5cc00*/  LDL.LU R0, [R1+0x2bbc] ;  /* 0x002bbc0001007983 */ /* 0x000ee80000300800 */
[----:B------:R1:W-:Y:S04]  /*5cc10*/  @P1 STG.E [R158.64], R241 ;  /* 0x000000f19e001986 */ /* 0x0003e8000c101904 */
[----:B------:R-:W-:Y:S01]  /*5cc20*/  @P2 STG.E [R188.64], R228 ;  /* 0x000000e4bc002986 */ /* 0x000fe2000c101904 */
[----:B----4-:R-:W-:-:S04]  /*5cc30*/  IMAD.WIDE R156, R3, 0x4, R212 ;  /* 0x00000004039c7825 */ /* 0x010fc800078e02d4 */
[----:B-1----:R-:W-:Y:S01]  /*5cc40*/  IMAD.WIDE R158, R3, 0x4, R214 ;  /* 0x00000004039e7825 */ /* 0x002fe200078e02d6 */
[----:B--2---:R1:W-:Y:S04]  /*5cc50*/  @P6 STG.E [R190.64], R193 ;  /* 0x000000c1be006986 */ /* 0x0043e8000c101904 */
[----:B-1----:R-:W2:Y:S04]  /*5cc60*/  LDL.LU R193, [R1+0x220] ;  /* 0x0002200001c17983 */ /* 0x002ea80000300800 */
[----:B------:R-:W4:Y:S04]  /*5cc70*/  LDL.LU R228, [R1+0x624] ;  /* 0x0006240001e47983 */ /* 0x000f280000300800 */
[----:B------:R1:W-:Y:S04]  /*5cc80*/  @P5 STG.E [R156.64], R244 ;  /* 0x000000f49c005986 */ /* 0x0003e8000c101904 */
[----:B------:R1:W-:Y:S04]  /*5cc90*/  @P3 STG.E [R158.64], R195 ;  /* 0x000000c39e003986 */ /* 0x0003e8000c101904 */
[----:B-1----:R-:W4:Y:S04]  /*5cca0*/  LDL.LU R244, [R1+0x5f4] ;  /* 0x0005f40001f47983 */ /* 0x002f280000300800 */
[----:B------:R-:W4:Y:S01]  /*5ccb0*/  LDL.LU R195, [R1+0x5e4] ;  /* 0x0005e40001c37983 */ /* 0x000f220000300800 */
[----:B------:R-:W-:-:S02]  /*5ccc0*/  ISETP.LT.AND P0, PT, R23, c[0x0][0x178], !P4 ;  /* 0x00005e0017007a0c */ /* 0x000fc40006701270 */
[----:B------:R-:W-:Y:S02]  /*5ccd0*/  ISETP.LT.AND P1, PT, R111, c[0x0][0x178], !P4 ;  /* 0x00005e006f007a0c */ /* 0x000fe40006721270 */
[----:B------:R-:W-:Y:S02]  /*5cce0*/  ISETP.LT.AND P2, PT, R251, c[0x0][0x178], !P4 ;  /* 0x00005e00fb007a0c */ /* 0x000fe40006741270 */
[----:B------:R-:W-:Y:S02]  /*5ccf0*/  ISETP.LT.AND P6, PT, R250, c[0x0][0x178], !P4 ;  /* 0x00005e00fa007a0c */ /* 0x000fe400067c1270 */
[----:B------:R-:W-:Y:S01]  /*5cd00*/  ISETP.LT.AND P5, PT, R248, c[0x0][0x178], !P4 ;  /* 0x00005e00f8007a0c */ /* 0x000fe200067a1270 */
[----:B------:R-:W-:Y:S01]  /*5cd10*/  IMAD.WIDE R156, R3, 0x4, R216 ;  /* 0x00000004039c7825 */ /* 0x000fe200078e02d8 */
[----:B------:R-:W-:Y:S01]  /*5cd20*/  ISETP.LT.AND P4, PT, R249, c[0x0][0x178], !P4 ;  /* 0x00005e00f9007a0c */ /* 0x000fe20006781270 */
[----:B------:R-:W4:Y:S02]  /*5cd30*/  LDL.LU R241, [R1+0x5b4] ;  /* 0x0005b40001f17983 */ /* 0x000f240000300800 */
[----:B------:R-:W-:-:S04]  /*5cd40*/  IMAD.WIDE R158, R3, 0x4, R218 ;  /* 0x00000004039e7825 */ /* 0x000fc800078e02da */
[C---:B------:R-:W-:Y:S01]  /*5cd50*/  IMAD.WIDE R188, R3.reuse, 0x4, R220 ;  /* 0x0000000403bc7825 */ /* 0x040fe200078e02dc */
[----:B------:R1:W-:Y:S03]  /*5cd60*/  @P0 STG.E [R156.64], R245 ;  /* 0x000000f59c000986 */ /* 0x0003e6000c101904 */
[C---:B------:R-:W-:Y:S01]  /*5cd70*/  IMAD.WIDE R190, R3.reuse, 0x4, R222 ;  /* 0x0000000403be7825 */ /* 0x040fe200078e02de */
[----:B------:R1:W-:Y:S04]  /*5cd80*/  @P1 STG.E [R158.64], R232 ;  /* 0x000000e89e001986 */ /* 0x0003e8000c101904 */
[----:B------:R1:W-:Y:S02]  /*5cd90*/  @P2 STG.E [R188.64], R240 ;  /* 0x000000f0bc002986 */ /* 0x0003e4000c101904 */
[----:B-1----:R-:W-:-:S02]  /*5cda0*/  IMAD.WIDE R156, R3, 0x4, R224 ;  /* 0x00000004039c7825 */ /* 0x002fc400078e02e0 */
[----:B------:R-:W4:Y:S02]  /*5cdb0*/  LDL.LU R232, [R1+0x584] ;  /* 0x0005840001e87983 */ /* 0x000f240000300800 */
[C---:B------:R-:W-:Y:S02]  /*5cdc0*/  IMAD.WIDE R158, R3.reuse, 0x4, R226 ;  /* 0x00000004039e7825 */ /* 0x040fe400078e02e2 */
[----:B------:R-:W4:Y:S01]  /*5cdd0*/  LDL.LU R240, [R1+0x504] ;  /* 0x0005040001f07983 */ /* 0x000f220000300800 */
[----:B------:R-:W-:-:S05]  /*5cde0*/  IADD3 R3, R3, c[0x0][0x198], RZ ;  /* 0x0000660003037a10 */ /* 0x000fca0007ffe0ff */
[----:B------:R-:W-:Y:S01]  /*5cdf0*/  IMAD.WIDE R188, R3, 0x4, R200 ;  /* 0x0000000403bc7825 */ /* 0x000fe200078e02c8 */
[----:B---3--:R-:W-:Y:S01]  /*5ce00*/  ISETP.GE.AND P3, PT, R0, c[0x0][0x17c], PT ;  /* 0x00005f0000007a0c */ /* 0x008fe20003f66270 */
[----:B------:R-:W-:Y:S03]  /*5ce10*/  @P6 STG.E [R190.64], R192 ;  /* 0x000000c0be006986 */ /* 0x000fe6000c101904 */
[----:B------:R-:W-:Y:S02]  /*5ce20*/  ISETP.LT.AND P0, PT, R14, c[0x0][0x178], !P3 ;  /* 0x00005e000e007a0c */ /* 0x000fe40005f01270 */
[----:B------:R-:W-:Y:S02]  /*5ce30*/  ISETP.LT.AND P1, PT, R187, c[0x0][0x178], !P3 ;  /* 0x00005e00bb007a0c */ /* 0x000fe40005f21270 */
[----:B------:R-:W-:Y:S01]  /*5ce40*/  ISETP.LT.AND P2, PT, R15, c[0x0][0x178], !P3 ;  /* 0x00005e000f007a0c */ /* 0x000fe20005f41270 */
[----:B--2---:R1:W-:Y:S04]  /*5ce50*/  @P4 STG.E [R156.64], R193 ;  /* 0x000000c19c004986 */ /* 0x0043e8000c101904 */
[----:B------:R2:W-:Y:S01]  /*5ce60*/  @P5 STG.E [R158.64], R234 ;  /* 0x000000ea9e005986 */ /* 0x0005e2000c101904 */
[----:B-1----:R-:W-:-:S03]  /*5ce70*/  IMAD.WIDE R156, R3, 0x4, R4 ;  /* 0x00000004039c7825 */ /* 0x002fc600078e0204 */
[----:B--2---:R-:W2:Y:S01]  /*5ce80*/  LDL.LU R234, [R1+0x2d04] ;  /* 0x002d040001ea7983 */ /* 0x004ea20000300800 */
[----:B------:R-:W-:-:S03]  /*5ce90*/  IMAD.WIDE R158, R3, 0x4, R6 ;  /* 0x00000004039e7825 */ /* 0x000fc600078e0206 */
[----:B------:R-:W3:Y:S04]  /*5cea0*/  LDL.LU R245, [R1+0x494] ;  /* 0x0004940001f57983 */ /* 0x000ee80000300800 */
[----:B------:R-:W2:Y:S04]  /*5ceb0*/  LDL.LU R192, [R1+0x404] ;  /* 0x0004040001c07983 */ /* 0x000ea80000300800 */
[----:B------:R-:W2:Y:S04]  /*5cec0*/  LDL.LU R193, [R1+0x384] ;  /* 0x0003840001c17983 */ /* 0x000ea80000300800 */
[----:B----4-:R1:W-:Y:S04]  /*5ced0*/  @P0 STG.E [R156.64], R228 ;  /* 0x000000e49c000986 */ /* 0x0103e8000c101904 */
[----:B------:R-:W4:Y:S04]  /*5cee0*/  LDL.LU R0, [R1+0x2bc0] ;  /* 0x002bc00001007983 */ /* 0x000f280000300800 */
[----:B------:R1:W-:Y:S04]  /*5cef0*/  @P1 STG.E [R158.64], R244 ;  /* 0x000000f49e001986 */ /* 0x0003e8000c101904 */
[----:B-1----:R-:W4:Y:S04]  /*5cf00*/  LDL.LU R228, [R1+0x354] ;  /* 0x0003540001e47983 */ /* 0x002f280000300800 */
[----:B------:R1:W-:Y:S04]  /*5cf10*/  @P2 STG.E [R188.64], R195 ;  /* 0x000000c3bc002986 */ /* 0x0003e8000c101904 */
[----:B------:R-:W4:Y:S04]  /*5cf20*/  LDL.LU R244, [R1+0x324] ;  /* 0x0003240001f47983 */ /* 0x000f280000300800 */
[----:B-1----:R-:W4:Y:S01]  /*5cf30*/  LDL.LU R195, [R1+0x2e4] ;  /* 0x0002e40001c37983 */ /* 0x002f220000300800 */
[----:B------:R-:W-:-:S02]  /*5cf40*/  ISETP.LT.AND P5, PT, R19, c[0x0][0x178], !P3 ;  /* 0x00005e0013007a0c */ /* 0x000fc40005fa1270 */
[----:B------:R-:W-:Y:S02]  /*5cf50*/  ISETP.LT.AND P4, PT, R47, c[0x0][0x178], !P3 ;  /* 0x00005e002f007a0c */ /* 0x000fe40005f81270 */
[----:B------:R-:W-:Y:S01]  /*5cf60*/  ISETP.LT.AND P6, PT, R79, c[0x0][0x178], !P3 ;  /* 0x00005e004f007a0c */ /* 0x000fe20005fc1270 */
[----:B------:R-:W-:Y:S01]  /*5cf70*/  IMAD.WIDE R156, R3, 0x4, R202 ;  /* 0x00000004039c7825 */ /* 0x000fe200078e02ca */
[----:B------:R-:W-:Y:S02]  /*5cf80*/  ISETP.LT.AND P0, PT, R27, c[0x0][0x178], !P3 ;  /* 0x00005e001b007a0c */ /* 0x000fe40005f01270 */
[----:B------:R-:W-:Y:S01]  /*5cf90*/  ISETP.LT.AND P1, PT, R51, c[0x0][0x178], !P3 ;  /* 0x00005e0033007a0c */ /* 0x000fe20005f21270 */
[----:B------:R-:W-:Y:S01]  /*5cfa0*/  IMAD.WIDE R158, R3, 0x4, R204 ;  /* 0x00000004039e7825 */ /* 0x000fe200078e02cc */
[----:B------:R-:W-:-:S03]  /*5cfb0*/  ISETP.LT.AND P2, PT, R67, c[0x0][0x178], !P3 ;  /* 0x00005e0043007a0c */ /* 0x000fc60005f41270 */
[----:B------:R-:W-:Y:S01]  /*5cfc0*/  IMAD.WIDE R188, R3, 0x4, R206 ;  /* 0x0000000403bc7825 */ /* 0x000fe200078e02ce */
[----:B------:R1:W-:Y:S01]  /*5cfd0*/  @P5 STG.E [R156.64], R241 ;  /* 0x000000f19c005986 */ /* 0x0003e2000c101904 */
[----:B------:R-:W-:-:S03]  /*5cfe0*/  ISETP.LT.AND P5, PT, R91, c[0x0][0x178], !P3 ;  /* 0x00005e005b007a0c */ /* 0x000fc60005fa1270 */
[----:B------:R1:W-:Y:S01]  /*5cff0*/  @P4 STG.E [R158.64], R232 ;  /* 0x000000e89e004986 */ /* 0x0003e2000c101904 */
[----:B------:R-:W-:-:S03]  /*5d000*/  ISETP.LT.AND P4, PT, R23, c[0x0][0x178], !P3 ;  /* 0x00005e0017007a0c */ /* 0x000fc60005f81270 */
[----:B------:R1:W-:Y:S01]  /*5d010*/  @P6 STG.E [R188.64], R240 ;  /* 0x000000f0bc006986 */ /* 0x0003e2000c101904 */
[----:B------:R-:W-:Y:S01]  /*5d020*/  ISETP.LT.AND P6, PT, R111, c[0x0][0x178], !P3 ;  /* 0x00005e006f007a0c */ /* 0x000fe20005fc1270 */
[C---:B-1----:R-:W-:Y:S02]  /*5d030*/  IMAD.WIDE R156, R3.reuse, 0x4, R208 ;  /* 0x00000004039c7825 */ /* 0x042fe400078e02d0 */
[----:B------:R-:W4:Y:S02]  /*5d040*/  LDL.LU R232, [R1+0x2a4] ;  /* 0x0002a40001e87983 */ /* 0x000f240000300800 */
[C---:B------:R-:W-:Y:S02]  /*5d050*/  IMAD.WIDE R158, R3.reuse, 0x4, R210 ;  /* 0x00000004039e7825 */ /* 0x040fe400078e02d2 */
[----:B------:R-:W4:Y:S02]  /*5d060*/  LDL.LU R240, [R1+0x264] ;  /* 0x0002640001f07983 */ /* 0x000f240000300800 */
[----:B------:R-:W-:-:S02]  /*5d070*/  IMAD.WIDE R188, R3, 0x4, R212 ;  /* 0x0000000403bc7825 */ /* 0x000fc400078e02d4 */
[----:B---3--:R1:W-:Y:S04]  /*5d080*/  @P0 STG.E [R156.64], R245 ;  /* 0x000000f59c000986 */ /* 0x0083e8000c101904 */
[----:B--2---:R2:W-:Y:S04]  /*5d090*/  @P1 STG.E [R158.64], R192 ;  /* 0x000000c09e001986 */ /* 0x0045e8000c101904 */
[----:B------:R3:W-:Y:S01]  /*5d0a0*/  @P2 STG.E [R188.64], R193 ;  /* 0x000000c1bc002986 */ /* 0x0007e2000c101904 */
[----:B-1----:R-:W-:-:S03]  /*5d0b0*/  IMAD.WIDE R156, R3, 0x4, R214 ;  /* 0x00000004039c7825 */ /* 0x002fc600078e02d6 */
[----:B--2---:R-:W2:Y:S01]  /*5d0c0*/  LDL.LU R192, [R1+0x800] ;  /* 0x0008000001c07983 */ /* 0x004ea20000300800 */
[----:B------:R-:W-:-:S03]  /*5d0d0*/  IMAD.WIDE R158, R3, 0x4, R216 ;  /* 0x00000004039e7825 */ /* 0x000fc600078e02d8 */
[----:B---3--:R-:W3:Y:S01]  /*5d0e0*/  LDL.LU R193, [R1+0x670] ;  /* 0x0006700001c17983 */ /* 0x008ee20000300800 */
[----:B------:R-:W-:-:S03]  /*5d0f0*/  IMAD.WIDE R188, R3, 0x4, R218 ;  /* 0x0000000403bc7825 */ /* 0x000fc600078e02da */
[----:B----4-:R-:W-:Y:S04]  /*5d100*/  @P5 STG.E [R156.64], R228 ;  /* 0x000000e49c005986 */ /* 0x010fe8000c101904 */
[----:B------:R1:W-:Y:S04]  /*5d110*/  @P4 STG.E [R158.64], R244 ;  /* 0x000000f49e004986 */ /* 0x0003e8000c101904 */
[----:B------:R4:W-:Y:S04]  /*5d120*/  @P6 STG.E [R188.64], R195 ;  /* 0x000000c3bc006986 */ /* 0x0009e8000c101904 */
[----:B-1----:R-:W3:Y:S04]  /*5d130*/  LDL.LU R244, [R1+0x650] ;  /* 0x0006500001f47983 */ /* 0x002ee80000300800 */
[----:B----4-:R-:W4:Y:S01]  /*5d140*/  LDL.LU R195, [R1+0x640] ;  /* 0x0006400001c37983 */ /* 0x010f220000300800 */
[----:B------:R-:W-:-:S02]  /*5d150*/  ISETP.LT.AND P1, PT, R251, c[0x0][0x178], !P3 ;  /* 0x00005e00fb007a0c */ /* 0x000fc40005f21270 */
[----:B------:R-:W-:Y:S02]  /*5d160*/  ISETP.LT.AND P2, PT, R250, c[0x0][0x178], !P3 ;  /* 0x00005e00fa007a0c */ /* 0x000fe40005f41270 */
[----:B------:R-:W-:Y:S01]  /*5d170*/  ISETP.GE.AND P0, PT, R0, c[0x0][0x17c], PT ;  /* 0x00005f0000007a0c */ /* 0x000fe20003f06270 */
[----:B------:R-:W-:Y:S01]  /*5d180*/  IMAD.WIDE R158, R3, 0x4, R220 ;  /* 0x00000004039e7825 */ /* 0x000fe200078e02dc */
[----:B------:R-:W-:Y:S01]  /*5d190*/  ISETP.LT.AND P4, PT, R248, c[0x0][0x178], !P3 ;  /* 0x00005e00f8007a0c */ /* 0x000fe20005f81270 */
[----:B------:R-:W4:Y:S01]  /*5d1a0*/  LDL.LU R233, [R1+0x630] ;  /* 0x0006300001e97983 */ /* 0x000f220000300800 */
[----:B------:R-:W-:Y:S01]  /*5d1b0*/  ISETP.LT.AND P3, PT, R249, c[0x0][0x178], !P3 ;  /* 0x00005e00f9007a0c */ /* 0x000fe20005f61270 */
[----:B------:R-:W-:Y:S01]  /*5d1c0*/  IMAD.WIDE R156, R3, 0x4, R222 ;  /* 0x00000004039c7825 */ /* 0x000fe200078e02de */
[----:B------:R-:W-:Y:S01]  /*5d1d0*/  ISETP.LT.AND P5, PT, R14, c[0x0][0x178], !P0 ;  /* 0x00005e000e007a0c */ /* 0x000fe200047a1270 */
[----:B------:R-:W4:Y:S01]  /*5d1e0*/  LDL.LU R241, [R1+0x610] ;  /* 0x0006100001f17983 */ /* 0x000f220000300800 */
[----:B------:R-:W-:-:S02]  /*5d1f0*/  ISETP.LT.AND P6, PT, R187, c[0x0][0x178], !P0 ;  /* 0x00005e00bb007a0c */ /* 0x000fc400047c1270 */
[----:B------:R-:W-:Y:S01]  /*5d200*/  IADD3 R0, R3, c[0x0][0x198], RZ ;  /* 0x0000660003007a10 */ /* 0x000fe20007ffe0ff */
[----:B------:R-:W4:Y:S04]  /*5d210*/  LDL.LU R245, [R1+0x600] ;  /* 0x0006000001f57983 */ /* 0x000f280000300800 */
[----:B------:R1:W-:Y:S01]  /*5d220*/  @P1 STG.E [R158.64], R232 ;  /* 0x000000e89e001986 */ /* 0x0003e2000c101904 */
[----:B------:R-:W-:-:S03]  /*5d230*/  ISETP.LT.AND P1, PT, R15, c[0x0][0x178], !P0 ;  /* 0x00005e000f007a0c */ /* 0x000fc60004721270 */
[----:B------:R1:W-:Y:S01]  /*5d240*/  @P2 STG.E [R156.64], R240 ;  /* 0x000000f09c002986 */ /* 0x0003e2000c101904 */
[C---:B------:R-:W-:Y:S01]  /*5d250*/  IMAD.WIDE R188, R0.reuse, 0x4, R4 ;  /* 0x0000000400bc7825 */ /* 0x040fe200078e0204 */
[----:B------:R-:W-:Y:S02]  /*5d260*/  ISETP.LT.AND P2, PT, R19, c[0x0][0x178], !P0 ;  /* 0x00005e0013007a0c */ /* 0x000fe40004741270 */
[----:B------:R-:W4:Y:S01]  /*5d270*/  LDL.LU R228, [R1+0x5d0] ;  /* 0x0005d00001e47983 */ /* 0x000f220000300800 */
[----:B------:R-:W-:-:S04]  /*5d280*/  IMAD.WIDE R190, R0, 0x4, R6 ;  /* 0x0000000400be7825 */ /* 0x000fc800078e0206 */
[----:B-1----:R-:W-:-:S04]  /*5d290*/  IMAD.WIDE R158, R3, 0x4, R226 ;  /* 0x00000004039e7825 */ /* 0x002fc800078e02e2 */
[----:B------:R-:W-:-:S05]  /*5d2a0*/  IMAD.WIDE R156, R3, 0x4, R224 ;  /* 0x00000004039c7825 */ /* 0x000fca00078e02e0 */
[----:B------:R1:W-:Y:S04]  /*5d2b0*/  @P3 STG.E [R156.64], R234 ;  /* 0x000000ea9c003986 */ /* 0x0003e8000c101904 */
[----:B------:R1:W-:Y:S04]  /*5d2c0*/  @P4 STG.E [R158.64], R235 ;  /* 0x000000eb9e004986 */ /* 0x0003e8000c101904 */
[----:B-1----:R-:W4:Y:S01]  /*5d2d0*/  LDL.LU R234, [R1+0x2d00] ;  /* 0x002d000001ea7983 */ /* 0x002f220000300800 */
[----:B------:R-:W-:-:S03]  /*5d2e0*/  IMAD.WIDE R156, R0, 0x4, R200 ;  /* 0x00000004009c7825 */ /* 0x000fc600078e02c8 */
[----:B------:R-:W4:Y:S01]  /*5d2f0*/  LDL.LU R235, [R1+0x2cfc] ;  /* 0x002cfc0001eb7983 */ /* 0x000f220000300800 */
[----:B------:R-:W-:-:S03]  /*5d300*/  IMAD.WIDE R158, R0, 0x4, R202 ;  /* 0x00000004009e7825 */ /* 0x000fc600078e02ca */
[----:B--2---:R1:W-:Y:S04]  /*5d310*/  @P5 STG.E [R188.64], R192 ;  /* 0x000000c0bc005986 */ /* 0x0043e8000c101904 */
[----:B---3--:R2:W-:Y:S04]  /*5d320*/  @P6 STG.E [R190.64], R193 ;  /* 0x000000c1be006986 */ /* 0x0085e8000c101904 */
[----:B-1----:R-:W3:Y:S04]  /*5d330*/  LDL.LU R192, [R1+0x590] ;  /* 0x0005900001c07983 */ /* 0x002ee80000300800 */
[----:B--2---:R-:W2:Y:S04]  /*5d340*/  LDL.LU R193, [R1+0x570] ;  /* 0x0005700001c17983 */ /* 0x004ea80000300800 */
[----:B------:R-:W2:Y:S04]  /*5d350*/  LDL.LU R3, [R1+0x2bc4] ;  /* 0x002bc40001037983 */ /* 0x000ea80000300800 */
[----:B------:R-:W2:Y:S04]  /*5d360*/  LDL.LU R232, [R1+0x4f0] ;  /* 0x0004f00001e87983 */ /* 0x000ea80000300800 */
[----:B------:R1:W-:Y:S04]  /*5d370*/  @P1 STG.E [R156.64], R244 ;  /* 0x000000f49c001986 */ /* 0x0003e8000c101904 */
[----:B------:R-:W2:Y:S04]  /*5d380*/  LDL.LU R240, [R1+0x4e0] ;  /* 0x0004e00001f07983 */ /* 0x000ea80000300800 */
[----:B----4-:R4:W-:Y:S04]  /*5d390*/  @P2 STG.E [R158.64], R195 ;  /* 0x000000c39e002986 */ /* 0x0109e8000c101904 */
[----:B-1----:R-:W2:Y:S04]  /*5d3a0*/  LDL.LU R244, [R1+0x410] ;  /* 0x0004100001f47983 */ /* 0x002ea80000300800 */
[----:B----4-:R-:W4:Y:S01]  /*5d3b0*/  LDL.LU R195, [R1+0x370] ;  /* 0x0003700001c37983 */ /* 0x010f220000300800 */
[----:B------:R-:W-:-:S02]  /*5d3c0*/  ISETP.LT.AND P4, PT, R47, c[0x0][0x178], !P0 ;  /* 0x00005e002f007a0c */ /* 0x000fc40004781270 */
[----:B------:R-:W-:Y:S02]  /*5d3d0*/  ISETP.LT.AND P3, PT, R79, c[0x0][0x178], !P0 ;  /* 0x00005e004f007a0c */ /* 0x000fe40004761270 */
[----:B------:R-:W-:Y:S02]  /*5d3e0*/  ISETP.LT.AND P5, PT, R27, c[0x0][0x178], !P0 ;  /* 0x00005e001b007a0c */ /* 0x000fe400047a1270 */
[----:B------:R-:W-:Y:S01]  /*5d3f0*/  ISETP.LT.AND P6, PT, R51, c[0x0][0x178], !P0 ;  /* 0x00005e0033007a0c */ /* 0x000fe200047c1270 */
[C---:B------:R-:W-:Y:S01]  /*5d400*/  IMAD.WIDE R156, R0.reuse, 0x4, R204 ;  /* 0x00000004009c7825 */ /* 0x040fe200078e02cc */
[----:B------:R-:W-:Y:S02]  /*5d410*/  ISETP.LT.AND P1, PT, R67, c[0x0][0x178], !P0 ;  /* 0x00005e0043007a0c */ /* 0x000fe40004721270 */
[----:B------:R-:W-:Y:S01]  /*5d420*/  ISETP.LT.AND P2, PT, R91, c[0x0][0x178], !P0 ;  /* 0x00005e005b007a0c */ /* 0x000fe20004741270 */
[----:B------:R-:W-:-:S04]  /*5d430*/  IMAD.WIDE R158, R0, 0x4, R206 ;  /* 0x00000004009e7825 */ /* 0x000fc800078e02ce */
[C---:B------:R-:W-:Y:S01]  /*5d440*/  IMAD.WIDE R188, R0.reuse, 0x4, R208 ;  /* 0x0000000400bc7825 */ /* 0x040fe200078e02d0 */
[----:B------:R1:W-:Y:S03]  /*5d450*/  @P4 STG.E [R156.64], R233 ;  /* 0x000000e99c004986 */ /* 0x0003e6000c101904 */
[----:B------:R-:W-:Y:S01]  /*5d460*/  IMAD.WIDE R190, R0, 0x4, R210 ;  /* 0x0000000400be7825 */ /* 0x000fe200078e02d2 */
[----:B------:R1:W-:Y:S01]  /*5d470*/  @P3 STG.E [R158.64], R241 ;  /* 0x000000f19e003986 */ /* 0x0003e2000c101904 */
[----:B------:R-:W-:Y:S02]  /*5d480*/  ISETP.LT.AND P4, PT, R23, c[0x0][0x178], !P0 ;  /* 0x00005e0017007a0c */ /* 0x000fe40004781270 */
[----:B------:R-:W-:Y:S01]  /*5d490*/  ISETP.LT.AND P3, PT, R111, c[0x0][0x178], !P0 ;  /* 0x00005e006f007a0c */ /* 0x000fe20004761270 */
[----:B------:R1:W-:Y:S01]  /*5d4a0*/  @P5 STG.E [R188.64], R245 ;  /* 0x000000f5bc005986 */ /* 0x0003e2000c101904 */
[----:B------:R-:W-:-:S03]  /*5d4b0*/  ISETP.LT.AND P5, PT, R251, c[0x0][0x178], !P0 ;  /* 0x00005e00fb007a0c */ /* 0x000fc600047a1270 */
[----:B------:R1:W-:Y:S02]  /*5d4c0*/  @P6 STG.E [R190.64], R228 ;  /* 0x000000e4be006986 */ /* 0x0003e4000c101904 */
[----:B-1----:R-:W-:Y:S01]  /*5d4d0*/  IMAD.WIDE R156, R0, 0x4, R212 ;  /* 0x00000004009c7825 */ /* 0x002fe200078e02d4 */
[----:B------:R-:W-:Y:S01]  /*5d4e0*/  ISETP.LT.AND P6, PT, R250, c[0x0][0x178], !P0 ;  /* 0x00005e00fa007a0c */ /* 0x000fe200047c1270 */
[----:B------:R-:W4:Y:S02]  /*5d4f0*/  LDL.LU R233, [R1+0x804] ;  /* 0x0008040001e97983 */ /* 0x000f240000300800 */
[----:B------:R-:W-:-:S04]  /*5d500*/  IMAD.WIDE R158, R0, 0x4, R214 ;  /* 0x00000004009e7825 */ /* 0x000fc800078e02d6 */
[----:B------:R-:W-:-:S04]  /*5d510*/  IMAD.WIDE R188, R0, 0x4, R220 ;  /* 0x0000000400bc7825 */ /* 0x000fc800078e02dc */
[C---:B------:R-:W-:Y:S01]  /*5d520*/  IMAD.WIDE R190, R0.reuse, 0x4, R222 ;  /* 0x0000000400be7825 */ /* 0x040fe200078e02de */
[----:B---3--:R1:W-:Y:S04]  /*5d530*/  @P1 STG.E [R156.64], R192 ;  /* 0x000000c09c001986 */ /* 0x0083e8000c101904 */
[----:B--2---:R2:W-:Y:S01]  /*5d540*/  @P2 STG.E [R158.64], R193 ;  /* 0x000000c19e002986 */ /* 0x0045e2000c101904 */
[----:B-1----:R-:W-:-:S03]  /*5d550*/  IMAD.WIDE R156, R0, 0x4, R216 ;  /* 0x00000004009c7825 */ /* 0x002fc600078e02d8 */
[----:B------:R-:W3:Y:S01]  /*5d560*/  LDL.LU R192, [R1+0x674] ;  /* 0x0006740001c07983 */ /* 0x000ee20000300800 */
[----:B--2---:R-:W-:-:S03]  /*5d570*/  IMAD.WIDE R158, R0, 0x4, R218 ;  /* 0x00000004009e7825 */ /* 0x004fc600078e02da */
[----:B------:R-:W2:Y:S04]  /*5d580*/  LDL.LU R193, [R1+0x654] ;  /* 0x0006540001c17983 */ /* 0x000ea80000300800 */
[----:B------:R-:W-:Y:S04]  /*5d590*/  @P4 STG.E [R156.64], R232 ;  /* 0x000000e89c004986 */ /* 0x000fe8000c101904 */
[----:B------:R-:W-:Y:S04]  /*5d5a0*/  @P3 STG.E [R158.64], R240 ;  /* 0x000000f09e003986 */ /* 0x000fe8000c101904 */
[----:B------:R-:W2:Y:S04]  /*5d5b0*/  LDL.LU R241, [R1+0x644] ;  /* 0x0006440001f17983 */ /* 0x000ea80000300800 */
[----:B------:R-:W-:Y:S04]  /*5d5c0*/  @P5 STG.E [R188.64], R244 ;  /* 0x000000f4bc005986 */ /* 0x000fe8000c101904 */
[----:B----4-:R1:W-:Y:S04]  /*5d5d0*/  @P6 STG.E [R190.64], R195 ;  /* 0x000000c3be006986 */ /* 0x0103e8000c101904 */
[----:B------:R-:W4:Y:S04]  /*5d5e0*/  LDL.LU R245, [R1+0x634] ;  /* 0x0006340001f57983 */ /* 0x000f280000300800 */
[----:B-1----:R-:W4:Y:S01]  /*5d5f0*/  LDL.LU R195, [R1+0x614] ;  /* 0x0006140001c37983 */ /* 0x002f220000300800 */
[----:B------:R-:W-:-:S02]  /*5d600*/  ISETP.LT.AND P2, PT, R249, c[0x0][0x178], !P0 ;  /* 0x00005e00f9007a0c */ /* 0x000fc40004741270 */
[----:B------:R-:W-:Y:S01]  /*5d610*/  ISETP.LT.AND P0, PT, R248, c[0x0][0x178], !P0 ;  /* 0x00005e00f8007a0c */ /* 0x000fe20004701270 */
[----:B------:R-:W-:Y:S01]  /*5d620*/  IMAD.WIDE R156, R0, 0x4, R224 ;  /* 0x00000004009c7825 */ /* 0x000fe200078e02e0 */
[----:B------:R-:W-:-:S03]  /*5d630*/  ISETP.GE.AND P1, PT, R3, c[0x0][0x17c], PT ;  /* 0x00005f0003007a0c */ /* 0x000fc60003f26270 */
[----:B------:R-:W-:Y:S01]  /*5d640*/  IMAD.WIDE R158, R0, 0x4, R226 ;  /* 0x00000004009e7825 */ /* 0x000fe200078e02e2 */
[----:B------:R-:W-:Y:S02]  /*5d650*/  ISETP.LT.AND P3, PT, R14, c[0x0][0x178], !P1 ;  /* 0x00005e000e007a0c */ /* 0x000fe40004f61270 */
[----:B------:R-:W-:-:S03]  /*5d660*/  ISETP.LT.AND P5, PT, R187, c[0x0][0x178], !P1 ;  /* 0x00005e00bb007a0c */ /* 0x000fc60004fa1270 */
[----:B------:R1:W-:Y:S01]  /*5d670*/  @P2 STG.E [R156.64], R243 ;  /* 0x000000f39c002986 */ /* 0x0003e2000c101904 */
[----:B------:R-:W-:-:S03]  /*5d680*/  ISETP.LT.AND P6, PT, R15, c[0x0][0x178], !P1 ;  /* 0x00005e000f007a0c */ /* 0x000fc60004fc1270 */
[----:B------:R1:W-:Y:S01]  /*5d690*/  @P0 STG.E [R158.64], R242 ;  /* 0x000000f29e000986 */ /* 0x0003e2000c101904 */
[----:B------:R-:W-:-:S03]  /*5d6a0*/  IADD3 R0, R0, c[0x0][0x198], RZ ;  /* 0x0000660000007a10 */ /* 0x000fc60007ffe0ff */
[----:B-1----:R-:W4:Y:S04]  /*5d6b0*/  LDL.LU R243, [R1+0x2cf8] ;  /* 0x002cf80001f37983 */ /* 0x002f280000300800 */
[----:B------:R-:W4:Y:S04]  /*5d6c0*/  LDL.LU R242, [R1+0x2cf4] ;  /* 0x002cf40001f27983 */ /* 0x000f280000300800 */
[----:B------:R-:W4:Y:S01]  /*5d6d0*/  LDL.LU R228, [R1+0x604] ;  /* 0x0006040001e47983 */ /* 0x000f220000300800 */
[----:B------:R-:W-:-:S03]  /*5d6e0*/  ISETP.LT.AND P4, PT, R19, c[0x0][0x178], !P1 ;  /* 0x00005e0013007a0c */ /* 0x000fc60004f81270 */
[----:B------:R-:W4:Y:S01]  /*5d6f0*/  LDL.LU R232, [R1+0x5d4] ;  /* 0x0005d40001e87983 */ /* 0x000f220000300800 */
[----:B------:R-:W-:-:S03]  /*5d700*/  ISETP.LT.AND P2, PT, R47, c[0x0][0x178], !P1 ;  /* 0x00005e002f007a0c */ /* 0x000fc60004f41270 */
[----:B------:R-:W4:Y:S01]  /*5d710*/  LDL.LU R240, [R1+0x594] ;  /* 0x0005940001f07983 */ /* 0x000f220000300800 */
[----:B------:R-:W-:-:S03]  /*5d720*/  ISETP.LT.AND P0, PT, R79, c[0x0][0x178], !P1 ;  /* 0x00005e004f007a0c */ /* 0x000fc60004f01270 */
[----:B------:R-:W4:Y:S01]  /*5d730*/  LDL.LU R244, [R1+0x574] ;  /* 0x0005740001f47983 */ /* 0x000f220000300800 */
[----:B------:R-:W-:-:S03]  /*5d740*/  IMAD.WIDE R156, R0, 0x4, R4 ;  /* 0x00000004009c7825 */ /* 0x000fc600078e0204 */
[----:B------:R-:W4:Y:S01]  /*5d750*/  LDL.LU R3, [R1+0x2bc8] ;  /* 0x002bc80001037983 */ /* 0x000f220000300800 */
[----:B------:R-:W-:-:S04]  /*5d760*/  IMAD.WIDE R158, R0, 0x4, R6 ;  /* 0x00000004009e7825 */ /* 0x000fc800078e0206 */
[C---:B------:R-:W-:Y:S01]  /*5d770*/  IMAD.WIDE R188, R0.reuse, 0x4, R200 ;  /* 0x0000000400bc7825 */ /* 0x040fe200078e02c8 */
[----:B------:R1:W-:Y:S03]  /*5d780*/  @P3 STG.E [R156.64], R233 ;  /* 0x000000e99c003986 */ /* 0x0003e6000c101904 */
[----:B------:R-:W-:-:S04]  /*5d790*/  IMAD.WIDE R190, R0, 0x4, R202 ;  /* 0x0000000400be7825 */ /* 0x000fc800078e02ca */
[C---:B-1----:R-:W-:Y:S01]  /*5d7a0*/  IMAD.WIDE R156, R0.reuse, 0x4, R204 ;  /* 0x00000004009c7825 */ /* 0x042fe200078e02cc */
[----:B---3--:R1:W-:Y:S04]  /*5d7b0*/  @P5 STG.E [R158.64], R192 ;  /* 0x000000c09e005986 */ /* 0x0083e8000c101904 */
[----:B--2---:R2:W-:Y:S04]  /*5d7c0*/  @P6 STG.E [R188.64], R193 ;  /* 0x000000c1bc006986 */ /* 0x0045e8000c101904 */
[----:B-1----:R-:W3:Y:S01]  /*5d7d0*/  LDL.LU R192, [R1+0x4f4] ;  /* 0x0004f40001c07983 */ /* 0x002ee20000300800 */
[----:B------:R-:W-:-:S03]  /*5d7e0*/  IMAD.WIDE R158, R0, 0x4, R206 ;  /* 0x00000004009e7825 */ /* 0x000fc600078e02ce */
[----:B--2---:R-:W2:Y:S04]  /*5d7f0*/  LDL.LU R193, [R1+0x4e4] ;  /* 0x0004e40001c17983 */ /* 0x004ea80000300800 */
[----:B------:R-:W-:Y:S04]  /*5d800*/  @P4 STG.E [R190.64], R241 ;  /* 0x000000f1be004986 */ /* 0x000fe8000c101904 */
[----:B----4-:R-:W-:Y:S04]  /*5d810*/  @P2 STG.E [R156.64], R245 ;  /* 0x000000f59c002986 */ /* 0x010fe8000c101904 */
[----:B------:R1:W-:Y:S04]  /*5d820*/  @P0 STG.E [R158.64], R195 ;  /* 0x000000c39e000986 */ /* 0x0003e8000c101904 */
[----:B-1----:R-:W4:Y:S01]  /*5d830*/  LDL.LU R195, [R1+0x414] ;  /* 0x0004140001c37983 */ /* 0x002f220000300800 */
[----:B------:R-:W-:-:S02]  /*5d840*/  ISETP.LT.AND P3, PT, R27, c[0x0][0x178], !P1 ;  /* 0x00005e001b007a0c */ /* 0x000fc40004f61270 */
[----:B------:R-:W-:Y:S02]  /*5d850*/  ISETP.LT.AND P4, PT, R51, c[0x0][0x178], !P1 ;  /* 0x00005e0033007a0c */ /* 0x000fe40004f81270 */
[----:B------:R-:W-:Y:S02]  /*5d860*/  ISETP.LT.AND P5, PT, R67, c[0x0][0x178], !P1 ;  /* 0x00005e0043007a0c */ /* 0x000fe40004fa1270 */
[----:B------:R-:W-:Y:S01]  /*5d870*/  ISETP.LT.AND P6, PT, R91, c[0x0][0x178], !P1 ;  /* 0x00005e005b007a0c */ /* 0x000fe20004fc1270 */
[----:B------:R-:W-:-:S04]  /*5d880*/  IMAD.WIDE R156, R0, 0x4, R208 ;  /* 0x00000004009c7825 */ /* 0x000fc800078e02d0 */
[----:B------:R-:W-:-:S04]  /*5d890*/  IMAD.WIDE R158, R0, 0x4, R210 ;  /* 0x00000004009e7825 */ /* 0x000fc800078e02d2 */
[----:B------:R-:W-:Y:S01]  /*5d8a0*/  IMAD.WIDE R188, R0, 0x4, R212 ;  /* 0x0000000400bc7825 */ /* 0x000fe200078e02d4 */
[----:B------:R-:W-:-:S03]  /*5d8b0*/  ISETP.LT.AND P2, PT, R23, c[0x0][0x178], !P1 ;  /* 0x00005e0017007a0c */ /* 0x000fc60004f41270 */
[----:B------:R-:W-:Y:S01]  /*5d8c0*/  IMAD.WIDE R190, R0, 0x4, R214 ;  /* 0x0000000400be7825 */ /* 0x000fe200078e02d6 */
[----:B------:R1:W-:Y:S01]  /*5d8d0*/  @P3 STG.E [R156.64], R228 ;  /* 0x000000e49c003986 */ /* 0x0003e2000c101904 */
[----:B------:R-:W-:-:S03]  /*5d8e0*/  ISETP.LT.AND P0, PT, R111, c[0x0][0x178], !P1 ;  /* 0x00005e006f007a0c */ /* 0x000fc60004f01270 */
[----:B------:R1:W-:Y:S04]  /*5d8f0*/  @P4 STG.E [R158.64], R232 ;  /* 0x000000e89e004986 */ /* 0x0003e8000c101904 */
[----:B------:R-:W-:Y:S04]  /*5d900*/  @P5 STG.E [R188.64], R240 ;  /* 0x000000f0bc005986 */ /* 0x000fe8000c101904 */
[----:B------:R1:W-:Y:S01]  /*5d910*/  @P6 STG.E [R190.64], R244 ;  /* 0x000000f4be006986 */ /* 0x0003e2000c101904 */
[----:B------:R-:W-:Y:S01]  /*5d920*/  ISETP.LT.AND P4, PT, R251, c[0x0][0x178], !P1 ;  /* 0x00005e00fb007a0c */ /* 0x000fe20004f81270 */
[----:B-1----:R-:W-:Y:S01]  /*5d930*/  IMAD.WIDE R156, R0, 0x4, R216 ;  /* 0x00000004009c7825 */ /* 0x002fe200078e02d8 */
[----:B------:R-:W-:-:S02]  /*5d940*/  ISETP.LT.AND P5, PT, R250, c[0x0][0x178], !P1 ;  /* 0x00005e00fa007a0c */ /* 0x000fc40004fa1270 */
[----:B------:R-:W-:Y:S01]  /*5d950*/  ISETP.LT.AND P6, PT, R249, c[0x0][0x178], !P1 ;  /* 0x00005e00f9007a0c */ /* 0x000fe20004fc1270 */
[----:B------:R-:W-:Y:S01]  /*5d960*/  IMAD.WIDE R158, R0, 0x4, R218 ;  /* 0x00000004009e7825 */ /* 0x000fe200078e02da */
[----:B------:R-:W4:Y:S01]  /*5d970*/  LDL.LU R244, [R1+0x318] ;  /* 0x0003180001f47983 */ /* 0x000f220000300800 */
[----:B------:R-:W-:-:S03]  /*5d980*/  ISETP.LT.AND P1, PT, R248, c[0x0][0x178], !P1 ;  /* 0x00005e00f8007a0c */ /* 0x000fc60004f21270 */
[----:B------:R-:W4:Y:S04]  /*5d990*/  LDL.LU R233, [R1+0x308] ;  /* 0x0003080001e97983 */ /* 0x000f280000300800 */
[----:B------:R-:W4:Y:S01]  /*5d9a0*/  LDL.LU R241, [R1+0x2d8] ;  /* 0x0002d80001f17983 */ /* 0x000f220000300800 */
[----:B------:R-:W-:-:S04]  /*5d9b0*/  IMAD.WIDE R188, R0, 0x4, R224 ;  /* 0x0000000400bc7825 */ /* 0x000fc800078e02e0 */
[C---:B------:R-:W-:Y:S01]  /*5d9c0*/  IMAD.WIDE R190, R0.reuse, 0x4, R226 ;  /* 0x0000000400be7825 */ /* 0x040fe200078e02e2 */
[----:B---3--:R1:W-:Y:S04]  /*5d9d0*/  @P2 STG.E [R156.64], R192 ;  /* 0x000000c09c002986 */ /* 0x0083e8000c101904 */
[----:B--2---:R2:W-:Y:S01]  /*5d9e0*/  @P0 STG.E [R158.64], R193 ;  /* 0x000000c19e000986 */ /* 0x0045e2000c101904 */
[----:B-1----:R-:W-:-:S03]  /*5d9f0*/  IMAD.WIDE R156, R0, 0x4, R220 ;  /* 0x00000004009c7825 */ /* 0x002fc600078e02dc */
[----:B--2---:R-:W2:Y:S01]  /*5da00*/  LDL.LU R193, [R1+0x298] ;  /* 0x0002980001c17983 */ /* 0x004ea20000300800 */
[----:B------:R-:W-:-:S03]  /*5da10*/  IMAD.WIDE R158, R0, 0x4, R222 ;  /* 0x00000004009e7825 */ /* 0x000fc600078e02de */
[----:B------:R-:W3:Y:S04]  /*5da20*/  LDL.LU R245, [R1+0x248] ;  /* 0x0002480001f57983 */ /* 0x000ee80000300800 */
[----:B------:R-:W3:Y:S04]  /*5da30*/  LDL.LU R228, [R1+0x1f8] ;  /* 0x0001f80001e47983 */ /* 0x000ee80000300800 */
[----:B----4-:R-:W-:Y:S04]  /*5da40*/  @P4 STG.E [R156.64], R195 ;  /* 0x000000c39c004986 */ /* 0x010fe8000c101904 */
[----:B------:R1:W-:Y:S04]  /*5da50*/  @P5 STG.E [R158.64], R243 ;  /* 0x000000f39e005986 */ /* 0x0003e8000c101904 */
[----:B------:R4:W-:Y:S04]  /*5da60*/  @P6 STG.E [R188.64], R246 ;  /* 0x000000f6bc006986 */ /* 0x0009e8000c101904 */
[----:B------:R4:W-:Y:S04]  /*5da70*/  @P1 STG.E [R190.64], R247 ;  /* 0x000000f7be001986 */ /* 0x0009e8000c101904 */
[----:B-1----:R-:W3:Y:S04]  /*5da80*/  LDL.LU R243, [R1+0x2cf0] ;  /* 0x002cf00001f37983 */ /* 0x002ee80000300800 */
[----:B----4-:R-:W4:Y:S04]  /*5da90*/  LDL.LU R246, [R1+0x2cec] ;  /* 0x002cec0001f67983 */ /* 0x010f280000300800 */
[----:B------:R-:W4:Y:S04]  /*5daa0*/  LDL.LU R247, [R1+0x2ce8] ;  /* 0x002ce80001f77983 */ /* 0x000f280000300800 */
[----:B------:R-:W4:Y:S04]  /*5dab0*/  LDL.LU R232, [R1+0x1d8] ;  /* 0x0001d80001e87983 */ /* 0x000f280000300800 */
[----:B------:R-:W4:Y:S04]  /*5dac0*/  LDL.LU R240, [R1+0x1b8] ;  /* 0x0001b80001f07983 */ /* 0x000f280000300800 */
[----:B------:R-:W4:Y:S01]  /*5dad0*/  LDL.LU R195, [R1+0x198] ;  /* 0x0001980001c37983 */ /* 0x000f220000300800 */
[----:B------:R-:W-:-:S02]  /*5dae0*/  ISETP.GE.AND P3, PT, R3, c[0x0][0x17c], PT ;  /* 0x00005f0003007a0c */ /* 0x000fc40003f66270 */
[----:B------:R-:W-:Y:S01]  /*5daf0*/  IADD3 R0, R0, c[0x0][0x198], RZ ;  /* 0x0000660000007a10 */ /* 0x000fe20007ffe0ff */
[----:B------:R-:W4:Y:S01]  /*5db00*/  LDL.LU R192, [R1+0x158] ;  /* 0x0001580001c07983 */ /* 0x000f220000300800 */
[----:B------:R-:W-:Y:S02]  /*5db10*/  ISETP.LT.AND P0, PT, R14, c[0x0][0x178], !P3 ;  /* 0x00005e000e007a0c */ /* 0x000fe40005f01270 */
[----:B------:R-:W-:Y:S01]  /*5db20*/  ISETP.LT.AND P2, PT, R187, c[0x0][0x178], !P3 ;  /* 0x00005e00bb007a0c */ /* 0x000fe20005f41270 */
[C---:B------:R-:W-:Y:S01]  /*5db30*/  IMAD.WIDE R156, R0.reuse, 0x4, R4 ;  /* 0x00000004009c7825 */ /* 0x040fe200078e0204 */
[----:B------:R-:W-:Y:S01]  /*5db40*/  ISETP.LT.AND P6, PT, R15, c[0x0][0x178], !P3 ;  /* 0x00005e000f007a0c */ /* 0x000fe20005fc1270 */
[----:B------:R-:W4:Y:S01]  /*5db50*/  LDL.LU R3, [R1+0x2bcc] ;  /* 0x002bcc0001037983 */ /* 0x000f220000300800 */
[----:B------:R-:W-:Y:S01]  /*5db60*/  ISETP.LT.AND P1, PT, R19, c[0x0][0x178], !P3 ;  /* 0x00005e0013007a0c */ /* 0x000fe20005f21270 */
[----:B------:R-:W-:Y:S01]  /*5db70*/  IMAD.WIDE R158, R0, 0x4, R6 ;  /* 0x00000004009e7825 */ /* 0x000fe200078e0206 */
[----:B------:R-:W-:-:S05]  /*5db80*/  ISETP.LT.AND P4, PT, R47, c[0x0][0x178], !P3 ;  /* 0x00005e002f007a0c */ /* 0x000fca0005f81270 */
[----:B------:R1:W-:Y:S01]  /*5db90*/  @P0 STG.E [R156.64], R244 ;  /* 0x000000f49c000986 */ /* 0x0003e2000c101904 */
[----:B------:R-:W-:-:S03]  /*5dba0*/  ISETP.LT.AND P5, PT, R79, c[0x0][0x178], !P3 ;  /* 0x00005e004f007a0c */ /* 0x000fc60005fa1270 */
[----:B------:R1:W-:Y:S01]  /*5dbb0*/  @P2 STG.E [R158.64], R233 ;  /* 0x000000e99e002986 */ /* 0x0003e2000c101904 */
[----:B------:R-:W-:-:S03]  /*5dbc0*/  ISETP.LT.AND P2, PT, R27, c[0x0][0x178], !P3 ;  /* 0x00005e001b007a0c */ /* 0x000fc60005f41270 */
[----:B-1----:R-:W4:Y:S01]  /*5dbd0*/  LDL.LU R244, [R1+0xd8] ;  /* 0x0000d80001f47983 */ /* 0x002f220000300800 */
[----:B------:R-:W-:Y:S01]  /*5dbe0*/  IMAD.WIDE R156, R0, 0x4, R200 ;  /* 0x00000004009c7825 */ /* 0x000fe200078e02c8 */
[----:B------:R-:W-:-:S03]  /*5dbf0*/  ISETP.LT.AND P0, PT, R51, c[0x0][0x178], !P3 ;  /* 0x00005e0033007a0c */ /* 0x000fc60005f01270 */
[C---:B------:R-:W-:Y:S01]  /*5dc00*/  IMAD.WIDE R158, R0.reuse, 0x4, R202 ;  /* 0x00000004009e7825 */ /* 0x040fe200078e02ca */
[----:B------:R1:W-:Y:S01]  /*5dc10*/  @P6 STG.E [R156.64], R241 ;  /* 0x000000f19c006986 */ /* 0x0003e2000c101904 */
[----:B------:R-:W-:Y:S02]  /*5dc20*/  ISETP.LT.AND P6, PT, R67, c[0x0][0x178], !P3 ;  /* 0x00005e0043007a0c */ /* 0x000fe40005fc1270 */
[----:B------:R-:W-:-:S04]  /*5dc30*/  IMAD.WIDE R188, R0, 0x4, R204 ;  /* 0x0000000400bc7825 */ /* 0x000fc800078e02cc */
[----:B------:R-:W-:-:S04]  /*5dc40*/  IMAD.WIDE R190, R0, 0x4, R206 ;  /* 0x0000000400be7825 */ /* 0x000fc800078e02ce */
[C---:B-1----:R-:W-:Y:S01]  /*5dc50*/  IMAD.WIDE R156, R0.reuse, 0x4, R208 ;  /* 0x00000004009c7825 */ /* 0x042fe200078e02d0 */
[----:B--2---:R1:W-:Y:S04]  /*5dc60*/  @P1 STG.E [R158.64], R193 ;  /* 0x000000c19e001986 */ /* 0x0043e8000c101904 */
[----:B---3--:R2:W-:Y:S04]  /*5dc70*/  @P4 STG.E [R188.64], R245 ;  /* 0x000000f5bc004986 */ /* 0x0085e8000c101904 */
[----:B-1----:R-:W3:Y:S01]  /*5dc80*/  LDL.LU R193, [R1+0x68] ;  /* 0x0000680001c17983 */ /* 0x002ee20000300800 */
[----:B------:R-:W-:-:S04]  /*5dc90*/  IMAD.WIDE R158, R0, 0x4, R210 ;  /* 0x00000004009e7825 */ /* 0x000fc800078e02d2 */
[----:B--2---:R-:W-:Y:S01]  /*5dca0*/  IMAD.WIDE R188, R0, 0x4, R212 ;  /* 0x0000000400bc7825 */ /* 0x004fe200078e02d4 */
[----:B------:R-:W-:Y:S04]  /*5dcb0*/  @P5 STG.E [R190.64], R228 ;  /* 0x000000e4be005986 */ /* 0x000fe8000c101904 */
[----:B----4-:R-:W-:Y:S04]  /*5dcc0*/  @P2 STG.E [R156.64], R232 ;  /* 0x000000e89c002986 */ /* 0x010fe8000c101904 */
[----:B------:R-:W-:Y:S04]  /*5dcd0*/  @P0 STG.E [R158.64], R240 ;  /* 0x000000f09e000986 */ /* 0x000fe8000c101904 */
[----:B------:R1:W-:Y:S04]  /*5dce0*/  @P6 STG.E [R188.64], R195 ;  /* 0x000000c3bc006986 */ /* 0x0003e8000c101904 */
[----:B-1----:R-:W2:Y:S01]  /*5dcf0*/  LDL.LU R195, [R1+0x31c] ;  /* 0x00031c0001c37983 */ /* 0x002ea20000300800 */
[----:B------:R-:W-:-:S02]  /*5dd00*/  ISETP.LT.AND P5, PT, R91, c[0x0][0x178], !P3 ;  /* 0x00005e005b007a0c */ /* 0x000fc40005fa1270 */
[----:B------:R-:W-:Y:S01]  /*5dd10*/  ISETP.LT.AND P4, PT, R23, c[0x0][0x178], !P3 ;  /* 0x00005e0017007a0c */ /* 0x000fe20005f81270 */
[C---:B------:R-:W-:Y:S01]  /*5dd20*/  IMAD.WIDE R156, R0.reuse, 0x4, R214 ;  /* 0x00000004009c7825 */ /* 0x040fe200078e02d6 */
[----:B------:R-:W-:Y:S01]  /*5dd30*/  ISETP.LT.AND P2, PT, R111, c[0x0][0x178], !P3 ;  /* 0x00005e006f007a0c */ /* 0x000fe20005f41270 */
[----:B------:R-:W2:Y:S02]  /*5dd40*/  LDL.LU R233, [R1+0x30c] ;  /* 0x00030c0001e97983 */ /* 0x000ea40000300800 */
[----:B------:R-:W-:Y:S01]  /*5dd50*/  IMAD.WIDE R158, R0, 0x4, R216 ;  /* 0x00000004009e7825 */ /* 0x000fe200078e02d8 */
[----:B------:R-:W-:-:S05]  /*5dd60*/  ISETP.LT.AND P0, PT, R251, c[0x0][0x178], !P3 ;  /* 0x00005e00fb007a0c */ /* 0x000fca0005f01270 */
[----:B------:R-:W-:Y:S04]  /*5dd70*/  @P5 STG.E [R156.64], R192 ;  /* 0x000000c09c005986 */ /* 0x000fe8000c101904 */
[----:B------:R1:W-:Y:S01]  /*5dd80*/  @P4 STG.E [R158.64], R244 ;  /* 0x000000f49e004986 */ /* 0x0003e2000c101904 */
[----:B------:R-:W-:Y:S02]  /*5dd90*/  ISETP.GE.AND P1, PT, R3, c[0x0][0x17c], PT ;  /* 0x00005f0003007a0c */ /* 0x000fe40003f26270 */
[----:B------:R-:W-:Y:S02]  /*5dda0*/  ISETP.LT.AND P5, PT, R250, c[0x0][0x178], !P3 ;  /* 0x00005e00fa007a0c */ /* 0x000fe40005fa1270 */
[----:B------:R-:W-:Y:S01]  /*5ddb0*/  ISETP.LT.AND P6, PT, R249, c[0x0][0x178], !P3 ;  /* 0x00005e00f9007a0c */ /* 0x000fe20005fc1270 */
[----:B-1----:R-:W2:Y:S01]  /*5ddc0*/  LDL.LU R244, [R1+0x2dc] ;  /* 0x0002dc0001f47983 */ /* 0x002ea20000300800 */
[----:B------:R-:W-:Y:S01]  /*5ddd0*/  IMAD.WIDE R156, R0, 0x4, R218 ;  /* 0x00000004009c7825 */ /* 0x000fe200078e02da */
[----:B------:R-:W-:-:S02]  /*5dde0*/  ISETP.LT.AND P3, PT, R248, c[0x0][0x178], !P3 ;  /* 0x00005e00f8007a0c */ /* 0x000fc40005f61270 */
[----:B------:R-:W2:Y:S01]  /*5ddf0*/  LDL.LU R241, [R1+0x29c] ;  /* 0x00029c0001f17983 */ /* 0x000ea20000300800 */
[----:B------:R-:W-:Y:S01]  /*5de00*/  ISETP.LT.AND P4, PT, R14, c[0x0][0x178], !P1 ;  /* 0x00005e000e007a0c */ /* 0x000fe20004f81270 */
[C---:B------:R-:W-:Y:S02]  /*5de10*/  IMAD.WIDE R158, R0.reuse, 0x4, R220 ;  /* 0x00000004009e7825 */ /* 0x040fe400078e02dc */
[----:B------:R-:W2:Y:S01]  /*5de20*/  LDL.LU R245, [R1+0x24c] ;  /* 0x00024c0001f57983 */ /* 0x000ea20000300800 */
[----:B------:R-:W-:-:S03]  /*5de30*/  IADD3 R3, R0, c[0x0][0x198], RZ ;  /* 0x0000660000037a10 */ /* 0x000fc60007ffe0ff */
[----:B------:R-:W2:Y:S01]  /*5de40*/  LDL.LU R228, [R1+0x1fc] ;  /* 0x0001fc0001e47983 */ /* 0x000ea20000300800 */
[----:B------:R-:W-:-:S04]  /*5de50*/  IMAD.WIDE R188, R0, 0x4, R222 ;  /* 0x0000000400bc7825 */ /* 0x000fc800078e02de */
[C---:B------:R-:W-:Y:S01]  /*5de60*/  IMAD.WIDE R190, R0.reuse, 0x4, R224 ;  /* 0x0000000400be7825 */ /* 0x040fe200078e02e0 */
[----:B---3--:R1:W-:Y:S04]  /*5de70*/  @P2 STG.E [R156.64], R193 ;  /* 0x000000c19c002986 */ /* 0x0083e8000c101904 */
[----:B------:R3:W-:Y:S04]  /*5de80*/  @P0 STG.E [R158.64], R246 ;  /* 0x000000f69e000986 */ /* 0x0007e8000c101904 */
[----:B-1----:R-:W4:Y:S01]  /*5de90*/  LDL.LU R193, [R1+0x1dc] ;  /* 0x0001dc0001c17983 */ /* 0x002f220000300800 */
[----:B------:R-:W-:-:S04]  /*5dea0*/  IMAD.WIDE R156, R0, 0x4, R226 ;  /* 0x00000004009c7825 */ /* 0x000fc800078e02e2 */
[----:B---3--:R-:W-:Y:S01]  /*5deb0*/  IMAD.WIDE R158, R3, 0x4, R4 ;  /* 0x00000004039e7825 */ /* 0x008fe200078e0204 */
[----:B------:R-:W-:Y:S04]  /*5dec0*/  @P5 STG.E [R188.64], R242 ;  /* 0x000000f2bc005986 */ /* 0x000fe8000c101904 */
[----:B------:R-:W3:Y:S04]  /*5ded0*/  LDL.LU R232, [R1+0x1bc] ;  /* 0x0001bc0001e87983 */ /* 0x000ee80000300800 */
[----:B------:R-:W-:Y:S04]  /*5dee0*/  @P6 STG.E [R190.64], R234 ;  /* 0x000000eabe006986 */ /* 0x000fe8000c101904 */
[----:B------:R-:W3:Y:S04]  /*5def0*/  LDL.LU R0, [R1+0x2bd0] ;  /* 0x002bd00001007983 */ /* 0x000ee80000300800 */
[----:B------:R-:W-:Y:S04]  /*5df00*/  @P3 STG.E [R156.64], R230 ;  /* 0x000000e69c003986 */ /* 0x000fe8000c101904 */
[----:B------:R-:W3:Y:S04]  /*5df10*/  LDL.LU R240, [R1+0x19c] ;  /* 0x00019c0001f07983 */ /* 0x000ee80000300800 */
[----:B------:R-:W3:Y:S04]  /*5df20*/  LDL.LU R192, [R1+0x15c] ;  /* 0x00015c0001c07983 */ /* 0x000ee80000300800 */
[----:B--2---:R1:W-:Y:S04]  /*5df30*/  @P4 STG.E [R158.64], R195 ;  /* 0x000000c39e004986 */ /* 0x0043e8000c101904 */
[----:B-1----:R-:W2:Y:S01]  /*5df40*/  LDL.LU R195, [R1+0xdc] ;  /* 0x0000dc0001c37983 */ /* 0x002ea20000300800 */
[----:B------:R-:W-:-:S02]  /*5df50*/  ISETP.LT.AND P0, PT, R187, c[0x0][0x178], !P1 ;  /* 0x00005e00bb007a0c */ /* 0x000fc40004f01270 */
[----:B------:R-:W-:Y:S01]  /*5df60*/  ISETP.LT.AND P2, PT, R15, c[0x0][0x178], !P1 ;  /* 0x00005e000f007a0c */ /* 0x000fe20004f41270 */
[----:B------:R-:W-:Y:S01]  /*5df70*/  IMAD.WIDE R156, R3, 0x4, R6 ;  /* 0x00000004039c7825 */ /* 0x000fe200078e0206 */
[----:B------:R-:W-:Y:S02]  /*5df80*/  ISETP.LT.AND P5, PT, R19, c[0x0][0x178], !P1 ;  /* 0x00005e0013007a0c */ /* 0x000fe40004fa1270 */
[----:B------:R-:W-:Y:S01]  /*5df90*/  ISETP.LT.AND P6, PT, R47, c[0x0][0x178], !P1 ;  /* 0x00005e002f007a0c */ /* 0x000fe20004fc1270 */
[----:B------:R-:W-:Y:S01]  /*5dfa0*/  IMAD.WIDE R158, R3, 0x4, R200 ;  /* 0x00000004039e7825 */ /* 0x000fe200078e02c8 */
[----:B------:R-:W-:Y:S02]  /*5dfb0*/  ISETP.LT.AND P4, PT, R79, c[0x0][0x178], !P1 ;  /* 0x00005e004f007a0c */ /* 0x000fe40004f81270 */
[----:B------:R-:W-:-:S03]  /*5dfc0*/  ISETP.LT.AND P3, PT, R27, c[0x0][0x178], !P1 ;  /* 0x00005e001b007a0c */ /* 0x000fc60004f61270 */
[----:B------:R-:W-:Y:S01]  /*5dfd0*/  @P0 STG.E [R156.64], R233 ;  /* 0x000000e99c000986 */ /* 0x000fe2000c101904 */
[----:B------:R-:W-:-:S03]  /*5dfe0*/  IMAD.WIDE R188, R3, 0x4, R202 ;  /* 0x0000000403bc7825 */ /* 0x000fc600078e02ca */
[----:B------:R1:W-:Y:S01]  /*5dff0*/  @P2 STG.E [R158.64], R244 ;  /* 0x000000f49e002986 */ /* 0x0003e2000c101904 */
[----:B------:R-:W-:Y:S01]  /*5e000*/  IMAD.WIDE R190, R3, 0x4, R204 ;  /* 0x0000000403be7825 */ /* 0x000fe200078e02cc */
[----:B------:R-:W-:Y:S02]  /*5e010*/  ISETP.LT.AND P0, PT, R51, c[0x0][0x178], !P1 ;  /* 0x00005e0033007a0c */ /* 0x000fe40004f01270 */
[----:B------:R1:W-:Y:S01]  /*5e020*/  @P5 STG.E [R188.64], R241 ;  /* 0x000000f1bc005986 */ /* 0x0003e2000c101904 */
[----:B------:R-:W-:-:S03]  /*5e030*/  ISETP.LT.AND P2, PT, R67, c[0x0][0x178], !P1 ;  /* 0x00005e0043007a0c */ /* 0x000fc60004f41270 */
[----:B-1----:R-:W2:Y:S01]  /*5e040*/  LDL.LU R244, [R1+0x6c] ;  /* 0x00006c0001f47983 */ /* 0x002ea20000300800 */
[----:B------:R-:W-:Y:S01]  /*5e050*/  IMAD.WIDE R156, R3, 0x4, R206 ;  /* 0x00000004039c7825 */ /* 0x000fe200078e02ce */
[----:B------:R-:W-:-:S03]  /*5e060*/  ISETP.LT.AND P5, PT, R91, c[0x0][0x178], !P1 ;  /* 0x00005e005b007a0c */ /* 0x000fc60004fa1270 */
[----:B------:R-:W-:Y:S01]  /*5e070*/  IMAD.WIDE R158, R3, 0x4, R208 ;  /* 0x00000004039e7825 */ /* 0x000fe200078e02d0 */
[----:B------:R1:W-:Y:S01]  /*5e080*/  @P6 STG.E [R190.64], R245 ;  /* 0x000000f5be006986 */ /* 0x0003e2000c101904 */
[----:B------:R-:W-:-:S03]  /*5e090*/  ISETP.LT.AND P6, PT, R23, c[0x0][0x178], !P1 ;  /* 0x00005e0017007a0c */ /* 0x000fc60004fc1270 */
[----:B------:R1:W-:Y:S01]  /*5e0a0*/  @P4 STG.E [R156.64], R228 ;  /* 0x000000e49c004986 */ /* 0x0003e2000c101904 */
[----:B------:R-:W-:-:S04]  /*5e0b0*/  IMAD.WIDE R188, R3, 0x4, R214 ;  /* 0x0000000403bc7825 */ /* 0x000fc800078e02d6 */
[----:B-1----:R-:W-:-:S04]  /*5e0c0*/  IMAD.WIDE R190, R3, 0x4, R216 ;  /* 0x0000000403be7825 */ /* 0x002fc800078e02d8 */
[C---:B------:R-:W-:Y:S01]  /*5e0d0*/  IMAD.WIDE R156, R3.reuse, 0x4, R210 ;  /* 0x00000004039c7825 */ /* 0x040fe200078e02d2 */
[----:B----4-:R1:W-:Y:S04]  /*5e0e0*/  @P3 STG.E [R158.64], R193 ;  /* 0x000000c19e003986 */ /* 0x0103e8000c101904 */
[----:B-1----:R-:W4:Y:S01]  /*5e0f0*/  LDL.LU R193, [R1+0x518] ;  /* 0x0005180001c17983 */ /* 0x002f220000300800 */
[----:B------:R-:W-:-:S03]  /*5e100*/  IMAD.WIDE R158, R3, 0x4, R212 ;  /* 0x00000004039e7825 */ /* 0x000fc600078e02d4 */
[----:B---3--:R-:W-:Y:S04]  /*5e110*/  @P0 STG.E [R156.64], R232 ;  /* 0x000000e89c000986 */ /* 0x008fe8000c101904 */
[----:B------:R1:W-:Y:S04]  /*5e120*/  @P2 STG.E [R158.64], R240 ;  /* 0x000000f09e002986 */ /* 0x0003e8000c101904 */
[----:B------:R-:W-:Y:S04]  /*5e130*/  @P5 STG.E [R188.64], R192 ;  /* 0x000000c0bc005986 */ /* 0x000fe8000c101904 */
[----:B-1----:R-:W3:Y:S04]  /*5e140*/  LDL.LU R240, [R1+0x4d8] ;  /* 0x0004d80001f07983 */ /* 0x002ee80000300800 */
[----:B--2---:R1:W-:Y:S04]  /*5e150*/  @P6 STG.E [R190.64], R195 ;  /* 0x000000c3be006986 */ /* 0x0043e8000c101904 */
[----:B-1----:R-:W2:Y:S01]  /*5e160*/  LDL.LU R195, [R1+0x4c8] ;  /* 0x0004c80001c37983 */ /* 0x002ea20000300800 */
[----:B------:R-:W-:-:S02]  /*5e170*/  ISETP.LT.AND P4, PT, R111, c[0x0][0x178], !P1 ;  /* 0x00005e006f007a0c */ /* 0x000fc40004f81270 */
[----:B------:R-:W-:Y:S01]  /*5e180*/  ISETP.LT.AND P3, PT, R251, c[0x0][0x178], !P1 ;  /* 0x00005e00fb007a0c */ /* 0x000fe20004f61270 */
[C---:B------:R-:W-:Y:S01]  /*5e190*/  IMAD.WIDE R156, R3.reuse, 0x4, R218 ;  /* 0x00000004039c7825 */ /* 0x040fe200078e02da */
[----:B------:R-:W-:Y:S01]  /*5e1a0*/  ISETP.GE.AND P0, PT, R0, c[0x0][0x17c], PT ;  /* 0x00005f0000007a0c */ /* 0x000fe20003f06270 */
[----:B------:R-:W2:Y:S01]  /*5e1b0*/  LDL.LU R233, [R1+0x488] ;  /* 0x0004880001e97983 */ /* 0x000ea20000300800 */
[----:B------:R-:W-:Y:S01]  /*5e1c0*/  ISETP.LT.AND P2, PT, R250, c[0x0][0x178], !P1 ;  /* 0x00005e00fa007a0c */ /* 0x000fe20004f41270 */
[----:B------:R-:W-:Y:S01]  /*5e1d0*/  IMAD.WIDE R158, R3, 0x4, R220 ;  /* 0x00000004039e7825 */ /* 0x000fe200078e02dc */
[----:B------:R-:W-:Y:S01]  /*5e1e0*/  ISETP.LT.AND P5, PT, R249, c[0x0][0x178], !P1 ;  /* 0x00005e00f9007a0c */ /* 0x000fe20004fa1270 */
[----:B------:R-:W2:Y:S01]  /*5e1f0*/  LDL.LU R241, [R1+0x3e8] ;  /* 0x0003e80001f17983 */ /* 0x000ea20000300800 */
[----:B------:R-:W-:Y:S02]  /*5e200*/  ISETP.LT.AND P1, PT, R248, c[0x0][0x178], !P1 ;  /* 0x00005e00f8007a0c */ /* 0x000fe40004f21270 */
[----:B------:R-:W-:-:S02]  /*5e210*/  ISETP.LT.AND P6, PT, R14, c[0x0][0x178], !P0 ;  /* 0x00005e000e007a0c */ /* 0x000fc400047c1270 */
[C---:B------:R-:W-:Y:S01]  /*5e220*/  IADD3 R0, R3.reuse, c[0x0][0x198], RZ ;  /* 0x0000660003007a10 */ /* 0x040fe20007ffe0ff */
[----:B------:R1:W-:Y:S01]  /*5e230*/  @P4 STG.E [R156.64], R244 ;  /* 0x000000f49c004986 */ /* 0x0003e2000c101904 */
[----:B------:R-:W-:-:S03]  /*5e240*/  IMAD.WIDE R188, R3, 0x4, R226 ;  /* 0x0000000403bc7825 */ /* 0x000fc600078e02e2 */
[----:B------:R1:W-:Y:S01]  /*5e250*/  @P3 STG.E [R158.64], R247 ;  /* 0x000000f79e003986 */ /* 0x0003e2000c101904 */
[----:B------:R-:W-:-:S03]  /*5e260*/  IMAD.WIDE R190, R0, 0x4, R4 ;  /* 0x0000000400be7825 */ /* 0x000fc600078e0204 */
[----:B-1----:R-:W2:Y:S01]  /*5e270*/  LDL.LU R244, [R1+0x338] ;  /* 0x0003380001f47983 */ /* 0x002ea20000300800 */
[----:B------:R-:W-:-:S04]  /*5e280*/  IMAD.WIDE R156, R3, 0x4, R224 ;  /* 0x00000004039c7825 */ /* 0x000fc800078e02e0 */
[----:B------:R-:W-:Y:S01]  /*5e290*/  IMAD.WIDE R158, R3, 0x4, R222 ;  /* 0x00000004039e7825 */ /* 0x000fe200078e02de */
[----:B------:R-:W-:Y:S01]  /*5e2a0*/  ISETP.LT.AND P3, PT, R187, c[0x0][0x178], !P0 ;  /* 0x00005e00bb007a0c */ /* 0x000fe20004761270 */
[----:B------:R-:W2:Y:S01]  /*5e2b0*/  LDL.LU R245, [R1+0x2f8] ;  /* 0x0002f80001f57983 */ /* 0x000ea20000300800 */
[----:B------:R-:W-:-:S03]  /*5e2c0*/  ISETP.LT.AND P4, PT, R15, c[0x0][0x178], !P0 ;  /* 0x00005e000f007a0c */ /* 0x000fc60004781270 */
[----:B------:R1:W-:Y:S04]  /*5e2d0*/  @P2 STG.E [R158.64], R243 ;  /* 0x000000f39e002986 */ /* 0x0003e8000c101904 */
[----:B------:R1:W-:Y:S04]  /*5e2e0*/  @P5 STG.E [R156.64], R235 ;  /* 0x000000eb9c005986 */ /* 0x0003e8000c101904 */
[----:B------:R-:W-:Y:S04]  /*5e2f0*/  @P1 STG.E [R188.64], R231 ;  /* 0x000000e7bc001986 */ /* 0x000fe8000c101904 */
[----:B------:R-:W2:Y:S01]  /*5e300*/  LDL.LU R192, [R1+0x2b8] ;  /* 0x0002b80001c07983 */ /* 0x000ea20000300800 */
[----:B-1----:R-:W-:-:S04]  /*5e310*/  IMAD.WIDE R158, R0, 0x4, R200 ;  /* 0x00000004009e7825 */ /* 0x002fc800078e02c8 */
[----:B------:R-:W-:Y:S01]  /*5e320*/  IMAD.WIDE R156, R0, 0x4, R6 ;  /* 0x00000004009c7825 */ /* 0x000fe200078e0206 */
[----:B----4-:R1:W-:Y:S04]  /*5e330*/  @P6 STG.E [R190.64], R193 ;  /* 0x000000c1be006986 */ /* 0x0103e8000c101904 */
[----:B-1----:R-:W4:Y:S04]  /*5e340*/  LDL.LU R193, [R1+0x288] ;  /* 0x0002880001c17983 */ /* 0x002f280000300800 */
[----:B------:R-:W4:Y:S04]  /*5e350*/  LDL.LU R3, [R1+0x2bd4] ;  /* 0x002bd40001037983 */ /* 0x000f280000300800 */
[----:B------:R-:W4:Y:S04]  /*5e360*/  LDL.LU R228, [R1+0x218] ;  /* 0x0002180001e47983 */ /* 0x000f280000300800 */
[----:B------:R-:W4:Y:S04]  /*5e370*/  LDL.LU R232, [R1+0x208] ;  /* 0x0002080001e87983 */ /* 0x000f280000300800 */
[----:B---3--:R1:W-:Y:S04]  /*5e380*/  @P3 STG.E [R156.64], R240 ;  /* 0x000000f09c003986 */ /* 0x0083e8000c101904 */
[----:B-1----:R-:W3:Y:S04]  /*5e390*/  LDL.LU R240, [R1+0x1e8] ;  /* 0x0001e80001f07983 */ /* 0x002ee80000300800 */
[----:B--2---:R1:W-:Y:S04]  /*5e3a0*/  @P4 STG.E [R158.64], R195 ;  /* 0x000000c39e004986 */ /* 0x0043e8000c101904 */
[----:B-1----:R-:W2:Y:S01]  /*5e3b0*/  LDL.LU R195, [R1+0x1a8] ;  /* 0x0001a80001c37983 */ /* 0x002ea20000300800 */
[----:B------:R-:W-:-:S02]  /*5e3c0*/  ISETP.LT.AND P2, PT, R19, c[0x0][0x178], !P0 ;  /* 0x00005e0013007a0c */ /* 0x000fc40004741270 */
[----:B------:R-:W-:Y:S02]  /*5e3d0*/  ISETP.LT.AND P1, PT, R47, c[0x0][0x178], !P0 ;  /* 0x00005e002f007a0c */ /* 0x000fe40004721270 */
[----:B------:R-:W-:Y:S01]  /*5e3e0*/  ISETP.LT.AND P5, PT, R79, c[0x0][0x178], !P0 ;  /* 0x00005e004f007a0c */ /* 0x000fe200047a1270 */
[----:B------:R-:W-:Y:S01]  /*5e3f0*/  IMAD.WIDE R156, R0, 0x4, R202 ;  /* 0x00000004009c7825 */ /* 0x000fe200078e02ca */
[----:B------:R-:W-:-:S03]  /*5e400*/  ISETP.LT.AND P6, PT, R27, c[0x0][0x178], !P0 ;  /* 0x00005e001b007a0c */ /* 0x000fc600047c1270 */
[----:B------:R-:W-:Y:S01]  /*5e410*/  IMAD.WIDE R158, R0, 0x4, R204 ;  /* 0x00000004009e7825 */ /* 0x000fe200078e02cc */
[----:B------:R-:W-:-:S03]  /*5e420*/  ISETP.LT.AND P3, PT, R51, c[0x0][0x178], !P0 ;  /* 0x00005e0033007a0c */ /* 0x000fc60004761270 */
[----:B------:R-:W-:Y:S01]  /*5e430*/  IMAD.WIDE R188, R0, 0x4, R206 ;  /* 0x0000000400bc7825 */ /* 0x000fe200078e02ce */
[----:B------:R1:W-:Y:S01]  /*5e440*/  @P2 STG.E [R156.64], R233 ;  /* 0x000000e99c002986 */ /* 0x0003e2000c101904 */
[----:B------:R-:W-:-:S03]  /*5e450*/  ISETP.LT.AND P4, PT, R67, c[0x0][0x178], !P0 ;  /* 0x00005e0043007a0c */ /* 0x000fc60004781270 */
[----:B------:R-:W-:Y:S04]  /*5e460*/  @P1 STG.E [R158.64], R241 ;  /* 0x000000f19e001986 */ /* 0x000fe8000c101904 */
[----:B------:R1:W-:Y:S01]  /*5e470*/  @P5 STG.E [R188.64], R244 ;  /* 0x000000f4bc005986 */ /* 0x0003e2000c101904 */
[----:B------:R-:W-:Y:S01]  /*5e480*/  IMAD.WIDE R190, R0, 0x4, R208 ;  /* 0x0000000400be7825 */ /* 0x000fe200078e02d0 */
[----:B------:R-:W-:-:S03]  /*5e490*/  ISETP.LT.AND P2, PT, R91, c[0x0][0x178], !P0 ;  /* 0x00005e005b007a0c */ /* 0x000fc60004741270 */
[C---:B-1----:R-:W-:Y:S01]  /*5e4a0*/  IMAD.WIDE R156, R0.reuse, 0x4, R210 ;  /* 0x00000004009c7825 */ /* 0x042fe200078e02d2 */
[----:B------:R-:W2:Y:S03]  /*5e4b0*/  LDL.LU R244, [R1+0x168] ;  /* 0x0001680001f47983 */ /* 0x000ea60000300800 */
[C---:B------:R-:W-:Y:S01]  /*5e4c0*/  IMAD.WIDE R158, R0.reuse, 0x4, R212 ;  /* 0x00000004009e7825 */ /* 0x040fe200078e02d4 */
[----:B------:R-:W-:Y:S01]  /*5e4d0*/  ISETP.LT.AND P1, PT, R23, c[0x0][0x178], !P0 ;  /* 0x00005e0017007a0c */ /* 0x000fe20004721270 */
[----:B------:R1:W-:Y:S01]  /*5e4e0*/  @P6 STG.E [R190.64], R245 ;  /* 0x000000f5be006986 */ /* 0x0003e2000c101904 */
[----:B------:R-:W-:Y:S02]  /*5e4f0*/  ISETP.LT.AND P5, PT, R111, c[0x0][0x178], !P0 ;  /* 0x00005e006f007a0c */ /* 0x000fe400047a1270 */
[----:B------:R-:W-:Y:S01]  /*5e500*/  ISETP.LT.AND P6, PT, R251, c[0x0][0x178], !P0 ;  /* 0x00005e00fb007a0c */ /* 0x000fe200047c1270 */
[----:B------:R-:W2:Y:S04]  /*5e510*/  LDL.LU R241, [R1+0xe8] ;  /* 0x0000e80001f17983 */ /* 0x000ea80000300800 */
[----:B------:R1:W-:Y:S04]  /*5e520*/  @P3 STG.E [R156.64], R192 ;  /* 0x000000c09c003986 */ /* 0x0003e8000c101904 */
[----:B-1----:R-:W2:Y:S01]  /*5e530*/  LDL.LU R245, [R1+0x58] ;  /* 0x0000580001f57983 */ /* 0x002ea20000300800 */
[----:B------:R-:W-:-:S03]  /*5e540*/  IMAD.WIDE R188, R0, 0x4, R218 ;  /* 0x0000000400bc7825 */ /* 0x000fc600078e02da */
[----:B------:R-:W2:Y:S01]  /*5e550*/  LDL.LU R192, [R1+0x51c] ;  /* 0x00051c0001c07983 */ /* 0x000ea20000300800 */
[----:B------:R-:W-:-:S04]  /*5e560*/  IMAD.WIDE R156, R0, 0x4, R214 ;  /* 0x00000004009c7825 */ /* 0x000fc800078e02d6 */
[C---:B------:R-:W-:Y:S01]  /*5e570*/  IMAD.WIDE R190, R0.reuse, 0x4, R220 ;  /* 0x0000000400be7825 */ /* 0x040fe200078e02dc */
[----:B----4-:R1:W-:Y:S04]  /*5e580*/  @P4 STG.E [R158.64], R193 ;  /* 0x000000c19e004986 */ /* 0x0103e8000c101904 */
[----:B-1----:R-:W4:Y:S01]  /*5e590*/  LDL.LU R193, [R1+0x4dc] ;  /* 0x0004dc0001c17983 */ /* 0x002f220000300800 */
[----:B------:R-:W-:-:S03]  /*5e5a0*/  IMAD.WIDE R158, R0, 0x4, R216 ;  /* 0x00000004009e7825 */ /* 0x000fc600078e02d8 */
[----:B------:R-:W-:Y:S04]  /*5e5b0*/  @P2 STG.E [R156.64], R228 ;  /* 0x000000e49c002986 */ /* 0x000fe8000c101904 */
[----:B------:R1:W-:Y:S04]  /*5e5c0*/  @P1 STG.E [R158.64], R232 ;  /* 0x000000e89e001986 */ /* 0x0003e8000c101904 */
[----:B---3--:R-:W-:Y:S04]  /*5e5d0*/  @P5 STG.E [R188.64], R240 ;  /* 0x000000f0bc005986 */ /* 0x008fe8000c101904 */
[----:B-1----:R-:W3:Y:S04]  /*5e5e0*/  LDL.LU R232, [R1+0x4cc] ;  /* 0x0004cc0001e87983 */ /* 0x002ee80000300800 */
[----:B--2---:R1:W-:Y:S04]  /*5e5f0*/  @P6 STG.E [R190.64], R195 ;  /* 0x000000c3be006986 */ /* 0x0043e8000c101904 */
[----:B-1----:R-:W2:Y:S01]  /*5e600*/  LDL.LU R195, [R1+0x48c] ;  /* 0x00048c0001c37983 */ /* 0x002ea20000300800 */
[----:B------:R-:W-:Y:S01]  /*5e610*/  ISETP.LT.AND P3, PT, R250, c[0x0][0x178], !P0 ;  /* 0x00005e00fa007a0c */ /* 0x000fe20004761270 */
[----:B------:R-:W-:Y:S01]  /*5e620*/  IMAD.WIDE R156, R0, 0x4, R222 ;  /* 0x00000004009c7825 */ /* 0x000fe200078e02de */
[----:B------:R-:W-:Y:S01]  /*5e630*/  ISETP.GE.AND P4, PT, R3, c[0x0][0x17c], PT ;  /* 0x00005f0003007a0c */ /* 0x000fe20003f86270 */
[----:B------:R-:W2:Y:S01]  /*5e640*/  LDL.LU R233, [R1+0x3ec] ;  /* 0x0003ec0001e97983 */ /* 0x000ea20000300800 */
[----:B------:R-:W-:-:S02]  /*5e650*/  ISETP.LT.AND P1, PT, R249, c[0x0][0x178], !P0 ;  /* 0x00005e00f9007a0c */ /* 0x000fc40004721270 */
[----:B------:R-:W-:Y:S01]  /*5e660*/  ISETP.LT.AND P0, PT, R248, c[0x0][0x178], !P0 ;  /* 0x00005e00f8007a0c */ /* 0x000fe20004701270 */
[----:B------:R-:W2:Y:S01]  /*5e670*/  LDL.LU R228, [R1+0x33c] ;  /* 0x00033c0001e47983 */ /* 0x000ea20000300800 */
[----:B------:R-:W-:Y:S02]  /*5e680*/  ISETP.LT.AND P2, PT, R14, c[0x0][0x178], !P4 ;  /* 0x00005e000e007a0c */ /* 0x000fe40006741270 */
[----:B------:R-:W-:Y:S01]  /*5e690*/  ISETP.LT.AND P6, PT, R187, c[0x0][0x178], !P4 ;  /* 0x00005e00bb007a0c */ /* 0x000fe200067c1270 */
[----:B------:R-:W2:Y:S01]  /*5e6a0*/  LDL.LU R240, [R1+0x2fc] ;  /* 0x0002fc0001f07983 */ /* 0x000ea20000300800 */
[C---:B------:R-:W-:Y:S01]  /*5e6b0*/  IADD3 R3, R0.reuse, c[0x0][0x198], RZ ;  /* 0x0000660000037a10 */ /* 0x040fe20007ffe0ff */
[----:B------:R-:W-:Y:S02]  /*5e6c0*/  IMAD.WIDE R158, R0, 0x4, R226 ;  /* 0x00000004009e7825 */ /* 0x000fe400078e02e2 */
[----:B------:R1:W-:Y:S02]  /*5e6d0*/  @P3 STG.E [R156.64], R244 ;  /* 0x000000f49c003986 */ /* 0x0003e4000c101904 */
[----:B------:R-:W-:Y:S01]  /*5e6e0*/  IMAD.WIDE R188, R3, 0x4, R4 ;  /* 0x0000000403bc7825 */ /* 0x000fe200078e0204 */
[----:B------:R-:W-:-:S03]  /*5e6f0*/  ISETP.LT.AND P5, PT, R15, c[0x0][0x178], !P4 ;  /* 0x00005e000f007a0c */ /* 0x000fc600067a1270 */
[----:B------:R-:W-:Y:S01]  /*5e700*/  IMAD.WIDE R190, R3, 0x4, R6 ;  /* 0x0000000403be7825 */ /* 0x000fe200078e0206 */
[----:B-1----:R-:W2:Y:S03]  /*5e710*/  LDL.LU R244, [R1+0x2bc] ;  /* 0x0002bc0001f47983 */ /* 0x002ea60000300800 */
[----:B------:R-:W-:Y:S01]  /*5e720*/  IMAD.WIDE R156, R0, 0x4, R224 ;  /* 0x00000004009c7825 */ /* 0x000fe200078e02e0 */
[----:B------:R-:W-:-:S04]  /*5e730*/  ISETP.LT.AND P3, PT, R19, c[0x0][0x178], !P4 ;  /* 0x00005e0013007a0c */ /* 0x000fc80006761270 */
[----:B------:R1:W-:Y:S04]  /*5e740*/  @P1 STG.E [R156.64], R241 ;  /* 0x000000f19c001986 */ /* 0x0003e8000c101904 */
[----:B------:R-:W-:Y:S04]  /*5e750*/  @P0 STG.E [R158.64], R245 ;  /* 0x000000f59e000986 */ /* 0x000fe8000c101904 */
[----:B------:R1:W-:Y:S02]  /*5e760*/  @P2 STG.E [R188.64], R192 ;  /* 0x000000c0bc002986 */ /* 0x0003e4000c101904 */
[----:B-1----:R-:W-:-:S02]  /*5e770*/  IMAD.WIDE R156, R3, 0x4, R200 ;  /* 0x00000004039c7825 */ /* 0x002fc400078e02c8 */
[----:B------:R-:W2:Y:S02]  /*5e780*/  LDL.LU R192, [R1+0x28c] ;  /* 0x00028c0001c07983 */ /* 0x000ea40000300800 */
[----:B------:R-:W-:Y:S02]  /*5e790*/  IMAD.WIDE R158, R3, 0x4, R202 ;  /* 0x00000004039e7825 */ /* 0x000fe400078e02ca */
[----:B----4-:R1:W-:Y:S04]  /*5e7a0*/  @P6 STG.E [R190.64], R193 ;  /* 0x000000c1be006986 */ /* 0x0103e8000c101904 */
[----:B-1----:R-:W4:Y:S04]  /*5e7b0*/  LDL.LU R193, [R1+0x21c] ;  /* 0x00021c0001c17983 */ /* 0x002f280000300800 */
[----:B------:R-:W4:Y:S04]  /*5e7c0*/  LDL.LU R0, [R1+0x2bd8] ;  /* 0x002bd80001007983 */ /* 0x000f280000300800 */
[----:B------:R-:W4:Y:S04]  /*5e7d0*/  LDL.LU R241, [R1+0x20c] ;  /* 0x00020c0001f17983 */ /* 0x000f280000300800 */
[----:B---3--:R1:W-:Y:S04]  /*5e7e0*/  @P5 STG.E [R156.64], R232 ;  /* 0x000000e89c005986 */ /* 0x0083e8000c101904 */
[----:B------:R-:W3:Y:S04]  /*5e7f0*/  LDL.LU R245, [R1+0x1ec] ;  /* 0x0001ec0001f57983 */ /* 0x000ee80000300800 */
[----:B-1----:R-:W3:Y:S04]  /*5e800*/  LDL.LU R232, [R1+0x1ac] ;  /* 0x0001ac0001e87983 */ /* 0x002ee80000300800 */
[----:B--2---:R1:W-:Y:S04]  /*5e810*/  @P3 STG.E [R158.64], R195 ;  /* 0x000000c39e003986 */ /* 0x0043e8000c101904 */
[----:B-1----:R-:W2:Y:S01]  /*5e820*/  LDL.LU R195, [R1+0x16c] ;  /* 0x00016c0001c37983 */ /* 0x002ea20000300800 */
[----:B------:R-:W-:-:S02]  /*5e830*/  ISETP.LT.AND P0, PT, R47, c[0x0][0x178], !P4 ;  /* 0x00005e002f007a0c */ /* 0x000fc40006701270 */
[----:B------:R-:W-:Y:S02]  /*5e840*/  ISETP.LT.AND P1, PT, R79, c[0x0][0x178], !P4 ;  /* 0x00005e004f007a0c */ /* 0x000fe40006721270 */
[----:B------:R-:W-:Y:S02]  /*5e850*/  ISETP.LT.AND P2, PT, R27, c[0x0][0x178], !P4 ;  /* 0x00005e001b007a0c */ /* 0x000fe40006741270 */
[----:B------:R-:W-:Y:S01]  /*5e860*/  ISETP.LT.AND P6, PT, R51, c[0x0][0x178], !P4 ;  /* 0x00005e0033007a0c */ /* 0x000fe200067c1270 */
[----:B------:R-:W-:-:S04]  /*5e870*/  IMAD.WIDE R156, R3, 0x4, R204 ;  /* 0x00000004039c7825 */ /* 0x000fc800078e02cc */
[----:B------:R-:W-:-:S04]  /*5e880*/  IMAD.WIDE R158, R3, 0x4, R206 ;  /* 0x00000004039e7825 */ /* 0x000fc800078e02ce */
[C---:B------:R-:W-:Y:S01]  /*5e890*/  IMAD.WIDE R188, R3.reuse, 0x4, R208 ;  /* 0x0000000403bc7825 */ /* 0x040fe200078e02d0 */
[----:B------:R1:W-:Y:S03]  /*5e8a0*/  @P0 STG.E [R156.64], R233 ;  /* 0x000000e99c000986 */ /* 0x0003e6000c101904 */
[----:B------:R-:W-:Y:S01]  /*5e8b0*/  IMAD.WIDE R190, R3, 0x4, R210 ;  /* 0x0000000403be7825 */ /* 0x000fe200078e02d2 */
[----:B------:R-:W-:Y:S01]  /*5e8c0*/  @P1 STG.E [R158.64], R228 ;  /* 0x000000e49e001986 */ /* 0x000fe2000c101904 */
[----:B------:R-:W-:Y:S02]  /*5e8d0*/  ISETP.LT.AND P5, PT, R67, c[0x0][0x178], !P4 ;  /* 0x00005e0043007a0c */ /* 0x000fe400067a1270 */
[----:B------:R-:W-:Y:S01]  /*5e8e0*/  ISETP.LT.AND P3, PT, R91, c[0x0][0x178], !P4 ;  /* 0x00005e005b007a0c */ /* 0x000fe20006761270 */
[----:B------:R1:W-:Y:S04]  /*5e8f0*/  @P2 STG.E [R188.64], R240 ;  /* 0x000000f0bc002986 */ /* 0x0003e8000c101904 */
[----:B------:R1:W-:Y:S02]  /*5e900*/  @P6 STG.E [R190.64], R244 ;  /* 0x000000f4be006986 */ /* 0x0003e4000c101904 */
[----:B-1----:R-:W-:-:S02]  /*5e910*/  IMAD.WIDE R156, R3, 0x4, R212 ;  /* 0x00000004039c7825 */ /* 0x002fc400078e02d4 */
[----:B------:R-:W2:Y:S04]  /*5e920*/  LDL.LU R240, [R1+0xec] ;  /* 0x0000ec0001f07983 */ /* 0x000ea80000300800 */
[----:B------:R-:W2:Y:S01]  /*5e930*/  LDL.LU R244, [R1+0x5c] ;  /* 0x00005c0001f47983 */ /* 0x000ea20000300800 */
[----:B------:R-:W-:Y:S01]  /*5e940*/  ISETP.LT.AND P0, PT, R23, c[0x0][0x178], !P4 ;  /* 0x00005e0017007a0c */ /* 0x000fe20006701270 */
[----:B------:R-:W-:Y:S01]  /*5e950*/  IMAD.WIDE R158, R3, 0x4, R214 ;  /* 0x00000004039e7825 */ /* 0x000fe200078e02d6 */
[----:B------:R-:W-:Y:S01]  /*5e960*/  ISETP.LT.AND P1, PT, R111, c[0x0][0x178], !P4 ;  /* 0x00005e006f007a0c */ /* 0x000fe20006721270 */
[----:B------:R-:W2:Y:S01]  /*5e970*/  LDL.LU R228, [R1+0x628] ;  /* 0x0006280001e47983 */ /* 0x000ea20000300800 */
[----:B------:R-:W-:Y:S02]  /*5e980*/  ISETP.LT.AND P2, PT, R251, c[0x0][0x178], !P4 ;  /* 0x00005e00fb007a0c */ /* 0x000fe40006741270 */
[----:B------:R-:W-:Y:S01]  /*5e990*/  ISETP.LT.AND P6, PT, R250, c[0x0][0x178], !P4 ;  /* 0x00005e00fa007a0c */ /* 0x000fe200067c1270 */
[----:B------:R1:W-:Y:S01]  /*5e9a0*/  @P5 STG.E [R156.64], R192 ;  /* 0x000000c09c005986 */ /* 0x0003e2000c101904 */
[----:B------:R-:W-:-:S04]  /*5e9b0*/  IMAD.WIDE R188, R3, 0x4, R220 ;  /* 0x0000000403bc7825 */ /* 0x000fc800078e02dc */
[C---:B------:R-:W-:Y:S01]  /*5e9c0*/  IMAD.WIDE R190, R3.reuse, 0x4, R222 ;  /* 0x0000000403be7825 */ /* 0x040fe200078e02de */
[----:B-1----:R-:W2:Y:S03]  /*5e9d0*/  LDL.LU R192, [R1+0x5f8] ;  /* 0x0005f80001c07983 */ /* 0x002ea60000300800 */
[C---:B------:R-:W-:Y:S01]  /*5e9e0*/  IMAD.WIDE R156, R3.reuse, 0x4, R216 ;  /* 0x00000004039c7825 */ /* 0x040fe200078e02d8 */
[----:B----4-:R1:W-:Y:S04]  /*5e9f0*/  @P3 STG.E [R158.64], R193 ;  /* 0x000000c19e003986 */ /* 0x0103e8000c101904 */
[----:B-1----:R-:W4:Y:S01]  /*5ea00*/  LDL.LU R193, [R1+0x5e8] ;  /* 0x0005e80001c17983 */ /* 0x002f220000300800 */
[----:B------:R-:W-:-:S03]  /*5ea10*/  IMAD.WIDE R158, R3, 0x4, R218 ;  /* 0x00000004039e7825 */ /* 0x000fc600078e02da */
[----:B------:R1:W-:Y:S04]  /*5ea20*/  @P0 STG.E [R156.64], R241 ;  /* 0x000000f19c000986 */ /* 0x0003e8000c101904 */
[----:B---3--:R-:W-:Y:S04]  /*5ea30*/  @P1 STG.E [R158.64], R245 ;  /* 0x000000f59e001986 */ /* 0x008fe8000c101904 */
[----:B------:R3:W-:Y:S04]  /*5ea40*/  @P2 STG.E [R188.64], R232 ;  /* 0x000000e8bc002986 */ /* 0x0007e8000c101904 */
[----:B-1----:R-:W4:Y:S04]  /*5ea50*/  LDL.LU R241, [R1+0x5b8] ;  /* 0x0005b80001f17983 */ /* 0x002f280000300800 */
[----:B---3--:R-:W3:Y:S04]  /*5ea60*/  LDL.LU R232, [R1+0x588] ;  /* 0x0005880001e87983 */ /* 0x008ee80000300800 */
[----:B--2---:R1:W-:Y:S04]  /*5ea70*/  @P6 STG.E [R190.64], R195 ;  /* 0x000000c3be006986 */ /* 0x0043e8000c101904 */
[----:B-1----:R-:W2:Y:S01]  /*5ea80*/  LDL.LU R195, [R1+0x508] ;  /* 0x0005080001c37983 */ /* 0x002ea20000300800 */
[----:B------:R-:W-:-:S02]  /*5ea90*/  ISETP.LT.AND P5, PT, R248, c[0x0][0x178], !P4 ;  /* 0x00005e00f8007a0c */ /* 0x000fc400067a1270 */
[----:B------:R-:W-:Y:S01]  /*5eaa0*/  ISETP.LT.AND P4, PT, R249, c[0x0][0x178], !P4 ;  /* 0x00005e00f9007a0c */ /* 0x000fe20006781270 */
[C---:B------:R-:W-:Y:S01]  /*5eab0*/  IMAD.WIDE R156, R3.reuse, 0x4, R224 ;  /* 0x00000004039c7825 */ /* 0x040fe200078e02e0 */
[----:B------:R-:W-:Y:S01]  /*5eac0*/  ISETP.GE.AND P3, PT, R0, c[0x0][0x17c], PT ;  /* 0x00005f0000007a0c */ /* 0x000fe20003f66270 */
[----:B------:R-:W2:Y:S02]  /*5ead0*/  LDL.LU R245, [R1+0x498] ;  /* 0x0004980001f57983 */ /* 0x000ea40000300800 */
[----:B------:R-:W-:Y:S01]  /*5eae0*/  IMAD.WIDE R158, R3, 0x4, R226 ;  /* 0x00000004039e7825 */ /* 0x000fe200078e02e2 */
[----:B------:R-:W-:Y:S02]  /*5eaf0*/  ISETP.LT.AND P0, PT, R14, c[0x0][0x178], !P3 ;  /* 0x00005e000e007a0c */ /* 0x000fe40005f01270 */
[----:B------:R-:W-:Y:S02]  /*5eb00*/  ISETP.LT.AND P1, PT, R187, c[0x0][0x178], !P3 ;  /* 0x00005e00bb007a0c */ /* 0x000fe40005f21270 */
[----:B------:R-:W-:-:S02]  /*5eb10*/  ISETP.LT.AND P2, PT, R15, c[0x0][0x178], !P3 ;  /* 0x00005e000f007a0c */ /* 0x000fc40005f41270 */
[----:B------:R-:W-:Y:S01]  /*5eb20*/  IADD3 R3, R3, c[0x0][0x198], RZ ;  /* 0x0000660003037a10 */ /* 0x000fe20007ffe0ff */
[----:B------:R1:W-:Y:S04]  /*5eb30*/  @P4 STG.E [R156.64], R240 ;  /* 0x000000f09c004986 */ /* 0x0003e8000c101904 */
[----:B------:R1:W-:Y:S04]  /*5eb40*/  @P5 STG.E [R158.64], R244 ;  /* 0x000000f49e005986 */ /* 0x0003e8000c101904 */
[----:B-1----:R-:W2:Y:S04]  /*5eb50*/  LDL.LU R240, [R1+0x408] ;  /* 0x0004080001f07983 */ /* 0x002ea80000300800 */
[----:B------:R-:W2:Y:S01]  /*5eb60*/  LDL.LU R244, [R1+0x388] ;  /* 0x0003880001f47983 */ /* 0x000ea20000300800 */
[----:B------:R-:W-:Y:S01]  /*5eb70*/  IMAD.WIDE R156, R3, 0x4, R4 ;  /* 0x00000004039c7825 */ /* 0x000fe200078e0204 */
[----:B------:R-:W-:-:S03]  /*5eb80*/  ISETP.LT.AND P5, PT, R19, c[0x0][0x178], !P3 ;  /* 0x00005e0013007a0c */ /* 0x000fc60005fa1270 */
[----:B------:R-:W-:Y:S01]  /*5eb90*/  IMAD.WIDE R188, R3, 0x4, R200 ;  /* 0x0000000403bc7825 */ /* 0x000fe200078e02c8 */
[----:B------:R-:W-:-:S03]  /*5eba0*/  ISETP.LT.AND P4, PT, R47, c[0x0][0x178], !P3 ;  /* 0x00005e002f007a0c */ /* 0x000fc60005f81270 */
[----:B------:R-:W-:Y:S01]  /*5ebb0*/  IMAD.WIDE R158, R3, 0x4, R6 ;  /* 0x00000004039e7825 */ /* 0x000fe200078e0206 */
[----:B------:R-:W-:Y:S01]  /*5ebc0*/  ISETP.LT.AND P6, PT, R79, c[0x0][0x178], !P3 ;  /* 0x00005e004f007a0c */ /* 0x000fe20005fc1270 */
[----:B------:R1:W-:Y:S04]  /*5ebd0*/  @P0 STG.E [R156.64], R228 ;  /* 0x000000e49c000986 */ /* 0x0003e8000c101904 */
[----:B------:R-:W2:Y:S04]  /*5ebe0*/  LDL.LU R0, [R1+0x2bdc] ;  /* 0x002bdc0001007983 */ /* 0x000ea80000300800 */
[----:B------:R1:W-:Y:S04]  /*5ebf0*/  @P1 STG.E [R158.64], R192 ;  /* 0x000000c09e001986 */ /* 0x0003e8000c101904 */
[----:B-1----:R-:W2:Y:S01]  /*5ec00*/  LDL.LU R228, [R1+0x358] ;  /* 0x0003580001e47983 */ /* 0x002ea20000300800 */
[----:B------:R-:W-:-:S03]  /*5ec10*/  IMAD.WIDE R156, R3, 0x4, R202 ;  /* 0x00000004039c7825 */ /* 0x000fc600078e02ca */
[----:B------:R-:W2:Y:S01]  /*5ec20*/  LDL.LU R192, [R1+0x328] ;  /* 0x0003280001c07983 */ /* 0x000ea20000300800 */
[----:B------:R-:W-:-:S03]  /*5ec30*/  IMAD.WIDE R158, R3, 0x4, R204 ;  /* 0x00000004039e7825 */ /* 0x000fc600078e02cc */
[----:B----4-:R1:W-:Y:S04]  /*5ec40*/  @P2 STG.E [R188.64], R193 ;  /* 0x000000c1bc002986 */ /* 0x0103e8000c101904 */
[----:B-1----:R-:W4:Y:S01]  /*5ec50*/  LDL.LU R193, [R1+0x2e8] ;  /* 0x0002e80001c17983 */ /* 0x002f220000300800 */
[----:B------:R-:W-:-:S03]  /*5ec60*/  IMAD.WIDE R188, R3, 0x4, R206 ;  /* 0x0000000403bc7825 */ /* 0x000fc600078e02ce */
[----:B------:R-:W-:Y:S04]  /*5ec70*/  @P5 STG.E [R156.64], R241 ;  /* 0x000000f19c005986 */ /* 0x000fe8000c101904 */
        /* <DEDUP_REMOVED lines=8> */
[----:B------:R-:W-:Y:S01]  /*5ed00*/  ISETP.LT.AND P5, PT, R91, c[0x0][0x178], !P3 ;  /* 0x00005e005b007a0c */ /* 0x000fe20005fa1270 */
[----:B------:R-:W2:Y:S02]  /*5ed10*/  LDL.LU R241, [R1+0x228] ;  /* 0x0002280001f17983 */ /* 0x000ea40000300800 */
[----:B------:R-:W-:Y:S01]  /*5ed20*/  IMAD.WIDE R158, R3, 0x4, R210 ;  /* 0x00000004039e7825 */ /* 0x000fe200078e02d2 */
[----:B------:R-:W-:-:S03]  /*5ed30*/  ISETP.LT.AND P4, PT, R23, c[0x0][0x178], !P3 ;  /* 0x00005e0017007a0c */ /* 0x000fc60005f81270 */
[----:B------:R-:W-:Y:S01]  /*5ed40*/  IMAD.WIDE R188, R3, 0x4, R212 ;  /* 0x0000000403bc7825 */ /* 0x000fe200078e02d4 */
[----:B------:R1:W-:Y:S01]  /*5ed50*/  @P0 STG.E [R156.64], R245 ;  /* 0x000000f59c000986 */ /* 0x0003e2000c101904 */
[----:B------:R-:W-:-:S03]  /*5ed60*/  ISETP.LT.AND P6, PT, R111, c[0x0][0x178], !P3 ;  /* 0x00005e006f007a0c */ /* 0x000fc60005fc1270 */
[----:B------:R1:W-:Y:S04]  /*5ed70*/  @P1 STG.E [R158.64], R240 ;  /* 0x000000f09e001986 */ /* 0x0003e8000c101904 */
[----:B-1----:R-:W2:Y:S04]  /*5ed80*/  LDL.LU R245, [R1+0x1c8] ;  /* 0x0001c80001f57983 */ /* 0x002ea80000300800 */
[----:B------:R1:W-:Y:S04]  /*5ed90*/  @P2 STG.E [R188.64], R244 ;  /* 0x000000f4bc002986 */ /* 0x0003e8000c101904 */
[----:B------:R-:W2:Y:S01]  /*5eda0*/  LDL.LU R240, [R1+0x62c] ;  /* 0x00062c0001f07983 */ /* 0x000ea20000300800 */
[----:B------:R-:W-:-:S03]  /*5edb0*/  IMAD.WIDE R156, R3, 0x4, R214 ;  /* 0x00000004039c7825 */ /* 0x000fc600078e02d6 */
[----:B-1----:R-:W2:Y:S01]  /*5edc0*/  LDL.LU R244, [R1+0x5fc] ;  /* 0x0005fc0001f47983 */ /* 0x002ea20000300800 */
[----:B------:R-:W-:Y:S01]  /*5edd0*/  IMAD.WIDE R158, R3, 0x4, R216 ;  /* 0x00000004039e7825 */ /* 0x000fe200078e02d8 */
[----:B------:R-:W-:-:S03]  /*5ede0*/  ISETP.LT.AND P1, PT, R251, c[0x0][0x178], !P3 ;  /* 0x00005e00fb007a0c */ /* 0x000fc60005f21270 */
[C---:B------:R-:W-:Y:S01]  /*5edf0*/  IMAD.WIDE R188, R3.reuse, 0x4, R218 ;  /* 0x0000000403bc7825 */ /* 0x040fe200078e02da */
[----:B------:R-:W-:Y:S01]  /*5ee00*/  ISETP.LT.AND P2, PT, R250, c[0x0][0x178], !P3 ;  /* 0x00005e00fa007a0c */ /* 0x000fe20005f41270 */
[----:B------:R1:W-:Y:S04]  /*5ee10*/  @P5 STG.E [R156.64], R228 ;  /* 0x000000e49c005986 */ /* 0x0003e8000c101904 */
[----:B------:R1:W-:Y:S02]  /*5ee20*/  @P4 STG.E [R158.64], R192 ;  /* 0x000000c09e004986 */ /* 0x0003e4000c101904 */
[C---:B-1----:R-:W-:Y:S02]  /*5ee30*/  IMAD.WIDE R156, R3.reuse, 0x4, R222 ;  /* 0x00000004039c7825 */ /* 0x042fe400078e02de */
[----:B------:R-:W2:Y:S02]  /*5ee40*/  LDL.LU R192, [R1+0x5ec] ;  /* 0x0005ec0001c07983 */ /* 0x000ea40000300800 */
[----:B------:R-:W-:-:S02]  /*5ee50*/  IMAD.WIDE R158, R3, 0x4, R220 ;  /* 0x00000004039e7825 */ /* 0x000fc400078e02dc */
[----:B----4-:R1:W-:Y:S04]  /*5ee60*/  @P6 STG.E [R188.64], R193 ;  /* 0x000000c1bc006986 */ /* 0x0103e8000c101904 */
[----:B-1----:R-:W4:Y:S04]  /*5ee70*/  LDL.LU R193, [R1+0x5bc] ;  /* 0x0005bc0001c17983 */ /* 0x002f280000300800 */
[----:B------:R-:W4:Y:S04]  /*5ee80*/  LDL.LU R233, [R1+0x58c] ;  /* 0x00058c0001e97983 */ /* 0x000f280000300800 */
[----:B------:R-:W4:Y:S04]  /*5ee90*/  LDL.LU R228, [R1+0x50c] ;  /* 0x00050c0001e47983 */ /* 0x000f280000300800 */
[----:B---3--:R1:W-:Y:S04]  /*5eea0*/  @P1 STG.E [R158.64], R232 ;  /* 0x000000e89e001986 */ /* 0x0083e8000c101904 */
[----:B-1----:R-:W3:Y:S04]  /*5eeb0*/  LDL.LU R232, [R1+0x49c] ;  /* 0x00049c0001e87983 */ /* 0x002ee80000300800 */
[----:B--2---:R1:W-:Y:S04]  /*5eec0*/  @P2 STG.E [R156.64], R195 ;  /* 0x000000c39c002986 */ /* 0x0043e8000c101904 */
[----:B-1----:R-:W2:Y:S01]  /*5eed0*/  LDL.LU R195, [R1+0x40c] ;  /* 0x00040c0001c37983 */ /* 0x002ea20000300800 */
[----:B------:R-:W-:-:S02]  /*5eee0*/  ISETP.GE.AND P0, PT, R0, c[0x0][0x17c], PT ;  /* 0x00005f0000007a0c */ /* 0x000fc40003f06270 */
[----:B------:R-:W-:Y:S02]  /*5eef0*/  ISETP.LT.AND P4, PT, R248, c[0x0][0x178], !P3 ;  /* 0x00005e00f8007a0c */ /* 0x000fe40005f81270 */
[----:B------:R-:W-:Y:S02]  /*5ef00*/  ISETP.LT.AND P3, PT, R249, c[0x0][0x178], !P3 ;  /* 0x00005e00f9007a0c */ /* 0x000fe40005f61270 */
[----:B------:R-:W-:Y:S02]  /*5ef10*/  ISETP.LT.AND P5, PT, R14, c[0x0][0x178], !P0 ;  /* 0x00005e000e007a0c */ /* 0x000fe400047a1270 */
[----:B------:R-:W-:Y:S02]  /*5ef20*/  ISETP.LT.AND P6, PT, R187, c[0x0][0x178], !P0 ;  /* 0x00005e00bb007a0c */ /* 0x000fe400047c1270 */
[C---:B------:R-:W-:Y:S01]  /*5ef30*/  IADD3 R0, R3.reuse, c[0x0][0x198], RZ ;  /* 0x0000660003007a10 */ /* 0x040fe20007ffe0ff */
[----:B------:R-:W-:-:S04]  /*5ef40*/  IMAD.WIDE R156, R3, 0x4, R224 ;  /* 0x00000004039c7825 */ /* 0x000fc800078e02e0 */
[----:B------:R-:W-:-:S04]  /*5ef50*/  IMAD.WIDE R158, R3, 0x4, R226 ;  /* 0x00000004039e7825 */ /* 0x000fc800078e02e2 */
[C---:B------:R-:W-:Y:S01]  /*5ef60*/  IMAD.WIDE R188, R0.reuse, 0x4, R4 ;  /* 0x0000000400bc7825 */ /* 0x040fe200078e0204 */
[----:B------:R1:W-:Y:S03]  /*5ef70*/  @P3 STG.E [R156.64], R241 ;  /* 0x000000f19c003986 */ /* 0x0003e6000c101904 */
[C---:B------:R-:W-:Y:S01]  /*5ef80*/  IMAD.WIDE R190, R0.reuse, 0x4, R6 ;  /* 0x0000000400be7825 */ /* 0x040fe200078e0206 */
[----:B------:R-:W-:Y:S01]  /*5ef90*/  @P4 STG.E [R158.64], R245 ;  /* 0x000000f59e004986 */ /* 0x000fe2000c101904 */
[----:B------:R-:W-:Y:S02]  /*5efa0*/  ISETP.LT.AND P1, PT, R15, c[0x0][0x178], !P0 ;  /* 0x00005e000f007a0c */ /* 0x000fe40004721270 */
[----:B------:R-:W-:Y:S01]  /*5efb0*/  ISETP.LT.AND P2, PT, R19, c[0x0][0x178], !P0 ;  /* 0x00005e0013007a0c */ /* 0x000fe20004741270 */
[----:B------:R1:W-:Y:S04]  /*5efc0*/  @P5 STG.E [R188.64], R240 ;  /* 0x000000f0bc005986 */ /* 0x0003e8000c101904 */
[----:B------:R1:W-:Y:S02]  /*5efd0*/  @P6 STG.E [R190.64], R244 ;  /* 0x000000f4be006986 */ /* 0x0003e4000c101904 */
[----:B-1----:R-:W-:-:S02]  /*5efe0*/  IMAD.WIDE R156, R0, 0x4, R200 ;  /* 0x00000004009c7825 */ /* 0x002fc400078e02c8 */
[----:B------:R-:W2:Y:S04]  /*5eff0*/  LDL.LU R240, [R1+0x38c] ;  /* 0x00038c0001f07983 */ /* 0x000ea80000300800 */
[----:B------:R-:W2:Y:S04]  /*5f000*/  LDL.LU R3, [R1+0x2be0] ;  /* 0x002be00001037983 */ /* 0x000ea80000300800 */
[----:B------:R-:W2:Y:S01]  /*5f010*/  LDL.LU R244, [R1+0x35c] ;  /* 0x00035c0001f47983 */ /* 0x000ea20000300800 */
[----:B------:R-:W-:Y:S01]  /*5f020*/  ISETP.LT.AND P4, PT, R47, c[0x0][0x178], !P0 ;  /* 0x00005e002f007a0c */ /* 0x000fe20004781270 */
[----:B------:R-:W-:Y:S01]  /*5f030*/  IMAD.WIDE R158, R0, 0x4, R202 ;  /* 0x00000004009e7825 */ /* 0x000fe200078e02ca */
[----:B------:R-:W-:Y:S01]  /*5f040*/  ISETP.LT.AND P3, PT, R79, c[0x0][0x178], !P0 ;  /* 0x00005e004f007a0c */ /* 0x000fe20004761270 */
[----:B------:R-:W2:Y:S01]  /*5f050*/  LDL.LU R241, [R1+0x32c] ;  /* 0x00032c0001f17983 */ /* 0x000ea20000300800 */
[----:B------:R-:W-:-:S02]  /*5f060*/  ISETP.LT.AND P5, PT, R27, c[0x0][0x178], !P0 ;  /* 0x00005e001b007a0c */ /* 0x000fc400047a1270 */
[----:B------:R-:W-:Y:S01]  /*5f070*/  ISETP.LT.AND P6, PT, R51, c[0x0][0x178], !P0 ;  /* 0x00005e0033007a0c */ /* 0x000fe200047c1270 */
[----:B------:R-:W2:Y:S04]  /*5f080*/  LDL.LU R245, [R1+0x2ec] ;  /* 0x0002ec0001f57983 */ /* 0x000ea80000300800 */
[----:B------:R1:W-:Y:S01]  /*5f090*/  @P1 STG.E [R156.64], R192 ;  /* 0x000000c09c001986 */ /* 0x0003e2000c101904 */
[----:B------:R-:W-:-:S04]  /*5f0a0*/  IMAD.WIDE R188, R0, 0x4, R208 ;  /* 0x0000000400bc7825 */ /* 0x000fc800078e02d0 */
[C---:B------:R-:W-:Y:S01]  /*5f0b0*/  IMAD.WIDE R190, R0.reuse, 0x4, R210 ;  /* 0x0000000400be7825 */ /* 0x040fe200078e02d2 */
[----:B-1----:R-:W2:Y:S03]  /*5f0c0*/  LDL.LU R192, [R1+0x2ac] ;  /* 0x0002ac0001c07983 */ /* 0x002ea60000300800 */
[C---:B------:R-:W-:Y:S01]  /*5f0d0*/  IMAD.WIDE R156, R0.reuse, 0x4, R204 ;  /* 0x00000004009c7825 */ /* 0x040fe200078e02cc */
[----:B----4-:R1:W-:Y:S04]  /*5f0e0*/  @P2 STG.E [R158.64], R193 ;  /* 0x000000c19e002986 */ /* 0x0103e8000c101904 */
[----:B------:R-:W-:Y:S04]  /*5f0f0*/  @P4 STG.E [R156.64], R233 ;  /* 0x000000e99c004986 */ /* 0x000fe8000c101904 */
[----:B-1----:R-:W4:Y:S01]  /*5f100*/  LDL.LU R193, [R1+0x26c] ;  /* 0x00026c0001c17983 */ /* 0x002f220000300800 */
[----:B------:R-:W-:-:S05]  /*5f110*/  IMAD.WIDE R158, R0, 0x4, R206 ;  /* 0x00000004009e7825 */ /* 0x000fca00078e02ce */
[----:B------:R-:W-:Y:S04]  /*5f120*/  @P3 STG.E [R158.64], R228 ;  /* 0x000000e49e003986 */ /* 0x000fe8000c101904 */
[----:B---3--:R1:W-:Y:S04]  /*5f130*/  @P5 STG.E [R188.64], R232 ;  /* 0x000000e8bc005986 */ /* 0x0083e8000c101904 */
[----:B-1----:R-:W3:Y:S04]  /*5f140*/  LDL.LU R232, [R1+0x22c] ;  /* 0x00022c0001e87983 */ /* 0x002ee80000300800 */
[----:B--2---:R1:W-:Y:S04]  /*5f150*/  @P6 STG.E [R190.64], R195 ;  /* 0x000000c3be006986 */ /* 0x0043e8000c101904 */
[----:B-1----:R-:W2:Y:S01]  /*5f160*/  LDL.LU R195, [R1+0x1cc] ;  /* 0x0001cc0001c37983 */ /* 0x002ea20000300800 */
[----:B------:R-:W-:-:S02]  /*5f170*/  ISETP.LT.AND P1, PT, R67, c[0x0][0x178], !P0 ;  /* 0x00005e0043007a0c */ /* 0x000fc40004721270 */
[----:B------:R-:W-:Y:S01]  /*5f180*/  ISETP.LT.AND P2, PT, R91, c[0x0][0x178], !P0 ;  /* 0x00005e005b007a0c */ /* 0x000fe20004741270 */
[C---:B------:R-:W-:Y:S01]  /*5f190*/  IMAD.WIDE R156, R0.reuse, 0x4, R212 ;  /* 0x00000004009c7825 */ /* 0x040fe200078e02d4 */
[----:B------:R-:W-:Y:S01]  /*5f1a0*/  ISETP.LT.AND P4, PT, R23, c[0x0][0x178], !P0 ;  /* 0x00005e0017007a0c */ /* 0x000fe20004781270 */
[----:B------:R-:W2:Y:S02]  /*5f1b0*/  LDL.LU R233, [R1+0x808] ;  /* 0x0008080001e97983 */ /* 0x000ea40000300800 */
[----:B------:R-:W-:Y:S01]  /*5f1c0*/  IMAD.WIDE R158, R0, 0x4, R214 ;  /* 0x00000004009e7825 */ /* 0x000fe200078e02d6 */
[----:B------:R-:W-:Y:S01]  /*5f1d0*/  ISETP.LT.AND P3, PT, R111, c[0x0][0x178], !P0 ;  /* 0x00005e006f007a0c */ /* 0x000fe20004761270 */
[----:B------:R-:W2:Y:S01]  /*5f1e0*/  LDL.LU R228, [R1+0x678] ;  /* 0x0006780001e47983 */ /* 0x000ea20000300800 */
[----:B------:R-:W-:Y:S02]  /*5f1f0*/  ISETP.LT.AND P5, PT, R251, c[0x0][0x178], !P0 ;  /* 0x00005e00fb007a0c */ /* 0x000fe400047a1270 */
[----:B------:R-:W-:Y:S01]  /*5f200*/  ISETP.LT.AND P6, PT, R250, c[0x0][0x178], !P0 ;  /* 0x00005e00fa007a0c */ /* 0x000fe200047c1270 */
[----:B------:R-:W-:-:S04]  /*5f210*/  IMAD.WIDE R188, R0, 0x4, R220 ;  /* 0x0000000400bc7825 */ /* 0x000fc800078e02dc */
[C---:B------:R-:W-:Y:S01]  /*5f220*/  IMAD.WIDE R190, R0.reuse, 0x4, R222 ;  /* 0x0000000400be7825 */ /* 0x040fe200078e02de */
[----:B------:R1:W-:Y:S04]  /*5f230*/  @P1 STG.E [R156.64], R240 ;  /* 0x000000f09c001986 */ /* 0x0003e8000c101904 */
[----:B------:R1:W-:Y:S04]  /*5f240*/  @P2 STG.E [R158.64], R244 ;  /* 0x000000f49e002986 */ /* 0x0003e8000c101904 */
[----:B-1----:R-:W2:Y:S01]  /*5f250*/  LDL.LU R240, [R1+0x658] ;  /* 0x0006580001f07983 */ /* 0x002ea20000300800 */
[----:B------:R-:W-:-:S03]  /*5f260*/  IMAD.WIDE R156, R0, 0x4, R216 ;  /* 0x00000004009c7825 */ /* 0x000fc600078e02d8 */
[----:B------:R-:W2:Y:S01]  /*5f270*/  LDL.LU R244, [R1+0x648] ;  /* 0x0006480001f47983 */ /* 0x000ea20000300800 */
[----:B------:R-:W-:Y:S01]  /*5f280*/  IMAD.WIDE R158, R0, 0x4, R218 ;  /* 0x00000004009e7825 */ /* 0x000fe200078e02da */
[----:B------:R-:W-:Y:S02]  /*5f290*/  ISETP.LT.AND P2, PT, R249, c[0x0][0x178], !P0 ;  /* 0x00005e00f9007a0c */ /* 0x000fe40004741270 */
[----:B------:R1:W-:Y:S01]  /*5f2a0*/  @P4 STG.E [R156.64], R241 ;  /* 0x000000f19c004986 */ /* 0x0003e2000c101904 */
[----:B------:R-:W-:-:S03]  /*5f2b0*/  ISETP.LT.AND P0, PT, R248, c[0x0][0x178], !P0 ;  /* 0x00005e00f8007a0c */ /* 0x000fc60004701270 */
[----:B------:R-:W-:Y:S04]  /*5f2c0*/  @P3 STG.E [R158.64], R245 ;  /* 0x000000f59e003986 */ /* 0x000fe8000c101904 */
[----:B------:R1:W-:Y:S01]  /*5f2d0*/  @P5 STG.E [R188.64], R192 ;  /* 0x000000c0bc005986 */ /* 0x0003e2000c101904 */
[----:B------:R-:W-:Y:S01]  /*5f2e0*/  ISETP.GE.AND P1, PT, R3, c[0x0][0x17c], PT ;  /* 0x00005f0003007a0c */ /* 0x000fe20003f26270 */
        /* <DEDUP_REMOVED lines=15> */
[----:B------:R-:W-:Y:S02]  /*5f3e0*/  IADD3 R0, R0, c[0x0][0x198], RZ ;  /* 0x0000660000007a10 */ /* 0x000fe40007ffe0ff */
[----:B------:R-:W-:-:S03]  /*5f3f0*/  ISETP.LT.AND P4, PT, R19, c[0x0][0x178], !P1 ;  /* 0x00005e0013007a0c */ /* 0x000fc60004f81270 */
[----:B------:R-:W-:-:S04]  /*5f400*/  IMAD.WIDE R156, R0, 0x4, R4 ;  /* 0x00000004009c7825 */ /* 0x000fc800078e0204 */
[C---:B------:R-:W-:Y:S01]  /*5f410*/  IMAD.WIDE R158, R0.reuse, 0x4, R6 ;  /* 0x00000004009e7825 */ /* 0x040fe200078e0206 */
[----:B------:R1:W-:Y:S03]  /*5f420*/  @P3 STG.E [R156.64], R233 ;  /* 0x000000e99c003986 */ /* 0x0003e6000c101904 */
[C---:B------:R-:W-:Y:S01]  /*5f430*/  IMAD.WIDE R188, R0.reuse, 0x4, R200 ;  /* 0x0000000400bc7825 */ /* 0x040fe200078e02c8 */
[----:B------:R-:W-:Y:S03]  /*5f440*/  @P5 STG.E [R158.64], R228 ;  /* 0x000000e49e005986 */ /* 0x000fe6000c101904 */
[C---:B------:R-:W-:Y:S01]  /*5f450*/  IMAD.WIDE R190, R0.reuse, 0x4, R202 ;  /* 0x0000000400be7825 */ /* 0x040fe200078e02ca */
[----:B------:R-:W-:Y:S02]  /*5f460*/  ISETP.LT.AND P2, PT, R47, c[0x0][0x178], !P1 ;  /* 0x00005e002f007a0c */ /* 0x000fe40004f41270 */
[----:B------:R-:W-:Y:S01]  /*5f470*/  ISETP.LT.AND P0, PT, R79, c[0x0][0x178], !P1 ;  /* 0x00005e004f007a0c */ /* 0x000fe20004f01270 */
[----:B------:R1:W-:Y:S02]  /*5f480*/  @P6 STG.E [R188.64], R240 ;  /* 0x000000f0bc006986 */ /* 0x0003e4000c101904 */
[----:B-1----:R-:W-:-:S02]  /*5f490*/  IMAD.WIDE R156, R0, 0x4, R204 ;  /* 0x00000004009c7825 */ /* 0x002fc400078e02cc */
[----:B------:R1:W-:Y:S04]  /*5f4a0*/  @P4 STG.E [R190.64], R244 ;  /* 0x000000f4be004986 */ /* 0x0003e8000c101904 */
[----:B------:R-:W2:Y:S01]  /*5f4b0*/  LDL.LU R240, [R1+0x4f8] ;  /* 0x0004f80001f07983 */ /* 0x000ea20000300800 */
[----:B------:R-:W-:Y:S01]  /*5f4c0*/  ISETP.LT.AND P3, PT, R27, c[0x0][0x178], !P1 ;  /* 0x00005e001b007a0c */ /* 0x000fe20004f61270 */
[----:B------:R-:W-:Y:S02]  /*5f4d0*/  IMAD.WIDE R158, R0, 0x4, R206 ;  /* 0x00000004009e7825 */ /* 0x000fe400078e02ce */
[----:B-1----:R-:W2:Y:S01]  /*5f4e0*/  LDL.LU R244, [R1+0x4e8] ;  /* 0x0004e80001f47983 */ /* 0x002ea20000300800 */
[----:B------:R-:W-:Y:S02]  /*5f4f0*/  ISETP.LT.AND P4, PT, R51, c[0x0][0x178], !P1 ;  /* 0x00005e0033007a0c */ /* 0x000fe40004f81270 */
[----:B------:R-:W-:Y:S01]  /*5f500*/  ISETP.LT.AND P5, PT, R67, c[0x0][0x178], !P1 ;  /* 0x00005e0043007a0c */ /* 0x000fe20004fa1270 */
[----:B------:R-:W2:Y:S01]  /*5f510*/  LDL.LU R233, [R1+0x418] ;  /* 0x0004180001e97983 */ /* 0x000ea20000300800 */
[----:B------:R-:W-:-:S03]  /*5f520*/  ISETP.LT.AND P6, PT, R91, c[0x0][0x178], !P1 ;  /* 0x00005e005b007a0c */ /* 0x000fc60004fc1270 */
        /* <DEDUP_REMOVED lines=10> */
[----:B---3--:R-:W-:Y:S04]  /*5f5d0*/  @P4 STG.E [R158.64], R245 ;  /* 0x000000f59e004986 */ /* 0x008fe8000c101904 */
[----:B------:R1:W-:Y:S04]  /*5f5e0*/  @P5 STG.E [R188.64], R232 ;  /* 0x000000e8bc005986 */ /* 0x0003e8000c101904 */
        /* <DEDUP_REMOVED lines=13> */
[----:B------:R-:W-:Y:S01]  /*5f6c0*/  IMAD.WIDE R188, R0, 0x4, R224 ;  /* 0x0000000400bc7825 */ /* 0x000fe200078e02e0 */
[----:B------:R-:W-:-:S03]  /*5f6d0*/  ISETP.GE.AND P3, PT, R3, c[0x0][0x17c], PT ;  /* 0x00005f0003007a0c */ /* 0x000fc60003f66270 */
        /* <DEDUP_REMOVED lines=8> */
[----:B------:R-:W-:Y:S01]  /*5f760*/  @P4 STG.E [R156.64], R233 ;  /* 0x000000e99c004986 */ /* 0x000fe2000c101904 */
[----:B------:R-:W-:-:S03]  /*5f770*/  ISETP.LT.AND P2, PT, R187, c[0x0][0x178], !P3 ;  /* 0x00005e00bb007a0c */ /* 0x000fc60005f41270 */
[----:B------:R1:W-:Y:S01]  /*5f780*/  @P5 STG.E [R158.64], R228 ;  /* 0x000000e49e005986 */ /* 0x0003e2000c101904 */
[----:B------:R-:W-:-:S03]  /*5f790*/  IADD3 R0, R0, c[0x0][0x198], RZ ;  /* 0x0000660000007a10 */ /* 0x000fc60007ffe0ff */
[----:B------:R-:W2:Y:S04]  /*5f7a0*/  LDL.LU R3, [R1+0x2be8] ;  /* 0x002be80001037983 */ /* 0x000ea80000300800 */
[----:B------:R1:W-:Y:S04]  /*5f7b0*/  @P6 STG.E [R188.64], R192 ;  /* 0x000000c0bc006986 */ /* 0x0003e8000c101904 */
[----:B-1----:R-:W2:Y:S01]  /*5f7c0*/  LDL.LU R228, [R1+0x60c] ;  /* 0x00060c0001e47983 */ /* 0x002ea20000300800 */
[----:B------:R-:W-:-:S03]  /*5f7d0*/  IMAD.WIDE R156, R0, 0x4, R4 ;  /* 0x00000004009c7825 */ /* 0x000fc600078e0204 */
[----:B------:R-:W2:Y:S01]  /*5f7e0*/  LDL.LU R192, [R1+0x5dc] ;  /* 0x0005dc0001c07983 */ /* 0x000ea20000300800 */
[----:B------:R-:W-:-:S03]  /*5f7f0*/  IMAD.WIDE R158, R0, 0x4, R6 ;  /* 0x00000004009e7825 */ /* 0x000fc600078e0206 */
[----:B----4-:R1:W-:Y:S04]  /*5f800*/  @P1 STG.E [R190.64], R193 ;  /* 0x000000c1be001986 */ /* 0x0103e8000c101904 */
[----:B-1----:R-:W4:Y:S04]  /*5f810*/  LDL.LU R193, [R1+0x59c] ;  /* 0x00059c0001c17983 */ /* 0x002f280000300800 */
[----:B---3--:R1:W-:Y:S04]  /*5f820*/  @P0 STG.E [R156.64], R232 ;  /* 0x000000e89c000986 */ /* 0x0083e8000c101904 */
        /* <DEDUP_REMOVED lines=10> */
[----:B------:R1:W-:Y:S01]  /*5f8d0*/  @P6 STG.E [R156.64], R241 ;  /* 0x000000f19c006986 */ /* 0x0003e2000c101904 */
[----:B------:R-:W-:Y:S02]  /*5f8e0*/  ISETP.LT.AND P2, PT, R27, c[0x0][0x178], !P3 ;  /* 0x00005e001b007a0c */ /* 0x000fe40005f41270 */
[C---:B------:R-:W-:Y:S01]  /*5f8f0*/  IMAD.WIDE R190, R0.reuse, 0x4, R206 ;  /* 0x0000000400be7825 */ /* 0x040fe200078e02ce */
[----:B------:R1:W-:Y:S01]  /*5f900*/  @P1 STG.E [R158.64], R245 ;  /* 0x000000f59e001986 */ /* 0x0003e2000c101904 */
[----:B------:R-:W-:Y:S02]  /*5f910*/  ISETP.LT.AND P0, PT, R51, c[0x0][0x178], !P3 ;  /* 0x00005e0033007a0c */ /* 0x000fe40005f01270 */
[----:B------:R-:W-:Y:S01]  /*5f920*/  ISETP.LT.AND P6, PT, R67, c[0x0][0x178], !P3 ;  /* 0x00005e0043007a0c */ /* 0x000fe20005fc1270 */
[----:B-1----:R-:W2:Y:S04]  /*5f930*/  LDL.LU R241, [R1+0x4ec] ;  /* 0x0004ec0001f17983 */ /* 0x002ea80000300800 */
[----:B------:R1:W-:Y:S04]  /*5f940*/  @P4 STG.E [R188.64], R240 ;  /* 0x000000f0bc004986 */ /* 0x0003e8000c101904 */
[----:B------:R-:W2:Y:S04]  /*5f950*/  LDL.LU R245, [R1+0x41c] ;  /* 0x00041c0001f57983 */ /* 0x000ea80000300800 */
[----:B------:R1:W-:Y:S04]  /*5f960*/  @P5 STG.E [R190.64], R244 ;  /* 0x000000f4be005986 */ /* 0x0003e8000c101904 */
[----:B-1----:R-:W2:Y:S01]  /*5f970*/  LDL.LU R240, [R1+0x37c] ;  /* 0x00037c0001f07983 */ /* 0x002ea20000300800 */
[----:B------:R-:W-:-:S03]  /*5f980*/  IMAD.WIDE R156, R0, 0x4, R208 ;  /* 0x00000004009c7825 */ /* 0x000fc600078e02d0 */
[----:B------:R-:W2:Y:S01]  /*5f990*/  LDL.LU R244, [R1+0x34c] ;  /* 0x00034c0001f47983 */ /* 0x000ea20000300800 */
        /* <DEDUP_REMOVED lines=21> */
[----:B------:R-:W-:Y:S01]  /*5faf0*/  IMAD.WIDE R156, R0, 0x4, R218 ;  /* 0x00000004009c7825 */ /* 0x000fe200078e02da */
[----:B------:R-:W-:-:S03]  /*5fb00*/  ISETP.GE.AND P1, PT, R3, c[0x0][0x17c], PT ;  /* 0x00005f0003007a0c */ /* 0x000fc60003f26270 */
[----:B------:R-:W-:-:S04]  /*5fb10*/  IMAD.WIDE R158, R0, 0x4, R220 ;  /* 0x00000004009e7825 */ /* 0x000fc800078e02dc */
[C---:B------:R-:W-:Y:S01]  /*5fb20*/  IMAD.WIDE R188, R0.reuse, 0x4, R222 ;  /* 0x0000000400bc7825 */ /* 0x040fe200078e02de */
[----:B------:R1:W-:Y:S03]  /*5fb30*/  @P2 STG.E [R156.64], R241 ;  /* 0x000000f19c002986 */ /* 0x0003e6000c101904 */
[----:B------:R-:W-:Y:S01]  /*5fb40*/  IMAD.WIDE R190, R0, 0x4, R224 ;  /* 0x0000000400be7825 */ /* 0x000fe200078e02e0 */
[----:B------:R-:W-:Y:S02]  /*5fb50*/  ISETP.LT.AND P3, PT, R248, c[0x0][0x178], !P3 ;  /* 0x00005e00f8007a0c */ /* 0x000fe40005f61270 */
[----:B------:R-:W-:Y:S01]  /*5fb60*/  ISETP.LT.AND P4, PT, R14, c[0x0][0x178], !P1 ;  /* 0x00005e000e007a0c */ /* 0x000fe20004f81270 */
[----:B------:R-:W-:Y:S01]  /*5fb70*/  @P0 STG.E [R158.64], R245 ;  /* 0x000000f59e000986 */ /* 0x000fe2000c101904 */
[----:B------:R-:W-:-:S03]  /*5fb80*/  IADD3 R3, R0, c[0x0][0x198], RZ ;  /* 0x0000660000037a10 */ /* 0x000fc60007ffe0ff */
[----:B------:R1:W-:Y:S02]  /*5fb90*/  @P5 STG.E [R188.64], R240 ;  /* 0x000000f0bc005986 */ /* 0x0003e4000c101904 */
[----:B-1----:R-:W-:Y:S02]  /*5fba0*/  IMAD.WIDE R156, R0, 0x4, R226 ;  /* 0x00000004009c7825 */ /* 0x002fe400078e02e2 */
[----:B------:R1:W-:Y:S04]  /*5fbb0*/  @P6 STG.E [R190.64], R244 ;  /* 0x000000f4be006986 */ /* 0x0003e8000c101904 */
[----:B------:R-:W2:Y:S01]  /*5fbc0*/  LDL.LU R240, [R1+0x740] ;  /* 0x0007400001f07983 */ /* 0x000ea20000300800 */
[----:B------:R-:W-:Y:S01]  /*5fbd0*/  ISETP.LT.AND P0, PT, R187, c[0x0][0x178], !P1 ;  /* 0x00005e00bb007a0c */ /* 0x000fe20004f01270 */
[----:B------:R-:W-:-:S02]  /*5fbe0*/  IMAD.WIDE R158, R3, 0x4, R4 ;  /* 0x00000004039e7825 */ /* 0x000fc400078e0204 */
[----:B-1----:R-:W2:Y:S01]  /*5fbf0*/  LDL.LU R244, [R1+0x6e0] ;  /* 0x0006e00001f47983 */ /* 0x002ea20000300800 */
[----:B------:R-:W-:Y:S02]  /*5fc00*/  ISETP.LT.AND P2, PT, R15, c[0x0][0x178], !P1 ;  /* 0x00005e000f007a0c */ /* 0x000fe40004f41270 */
[----:B------:R-:W-:Y:S01]  /*5fc10*/  ISETP.LT.AND P5, PT, R19, c[0x0][0x178], !P1 ;  /* 0x00005e0013007a0c */ /* 0x000fe20004fa1270 */
[----:B------:R-:W2:Y:S01]  /*5fc20*/  LDL.LU R241, [R1+0x470] ;  /* 0x0004700001f17983 */ /* 0x000ea20000300800 */
[----:B------:R-:W-:-:S03]  /*5fc30*/  ISETP.LT.AND P6, PT, R47, c[0x0][0x178], !P1 ;  /* 0x00005e002f007a0c */ /* 0x000fc60004fc1270 */
[----:B------:R-:W2:Y:S04]  /*5fc40*/  LDL.LU R0, [R1+0x2bec] ;  /* 0x002bec0001007983 */ /* 0x000ea80000300800 */
[----:B------:R1:W-:Y:S04]  /*5fc50*/  @P3 STG.E [R156.64], R192 ;  /* 0x000000c09c003986 */ /* 0x0003e8000c101904 */
[----:B------:R-:W2:Y:S01]  /*5fc60*/  LDL.LU R245, [R1+0x3f0] ;  /* 0x0003f00001f57983 */ /* 0x000ea20000300800 */
[----:B------:R-:W-:-:S03]  /*5fc70*/  IMAD.WIDE R188, R3, 0x4, R202 ;  /* 0x0000000403bc7825 */ /* 0x000fc600078e02ca */
[----:B-1----:R-:W2:Y:S01]  /*5fc80*/  LDL.LU R192, [R1+0x270] ;  /* 0x0002700001c07983 */ /* 0x002ea20000300800 */
[----:B------:R-:W-:-:S04]  /*5fc90*/  IMAD.WIDE R156, R3, 0x4, R6 ;  /* 0x00000004039c7825 */ /* 0x000fc800078e0206 */
[C---:B------:R-:W-:Y:S01]  /*5fca0*/  IMAD.WIDE R190, R3.reuse, 0x4, R204 ;  /* 0x0000000403be7825 */ /* 0x040fe200078e02cc */
[----:B----4-:R1:W-:Y:S04]  /*5fcb0*/  @P4 STG.E [R158.64], R193 ;  /* 0x000000c19e004986 */ /* 0x0103e8000c101904 */
[----:B------:R-:W-:Y:S04]  /*5fcc0*/  @P0 STG.E [R156.64], R233 ;  /* 0x000000e99c000986 */ /* 0x000fe8000c101904 */
[----:B-1----:R-:W4:Y:S01]  /*5fcd0*/  LDL.LU R193, [R1+0x140] ;  /* 0x0001400001c17983 */ /* 0x002f220000300800 */
[----:B------:R-:W-:-:S05]  /*5fce0*/  IMAD.WIDE R158, R3, 0x4, R200 ;  /* 0x00000004039e7825 */ /* 0x000fca00078e02c8 */
[----:B------:R1:W-:Y:S04]  /*5fcf0*/  @P2 STG.E [R158.64], R228 ;  /* 0x000000e49e002986 */ /* 0x0003e8000c101904 */
[----:B---3--:R-:W-:Y:S04]  /*5fd00*/  @P5 STG.E [R188.64], R232 ;  /* 0x000000e8bc005986 */ /* 0x008fe8000c101904 */
[----:B-1----:R-:W3:Y:S04]  /*5fd10*/  LDL.LU R228, [R1+0x130] ;  /* 0x0001300001e47983 */ /* 0x002ee80000300800 */
[----:B--2---:R1:W-:Y:S04]  /*5fd20*/  @P6 STG.E [R190.64], R195 ;  /* 0x000000c3be006986 */ /* 0x0043e8000c101904 */
[----:B-1----:R-:W2:Y:S01]  /*5fd30*/  LDL.LU R195, [R1+0xb0] ;  /* 0x0000b00001c37983 */ /* 0x002ea20000300800 */
[----:B------:R-:W-:-:S02]  /*5fd40*/  ISETP.LT.AND P4, PT, R79, c[0x0][0x178], !P1 ;  /* 0x00005e004f007a0c */ /* 0x000fc40004f81270 */
[----:B------:R-:W-:Y:S01]  /*5fd50*/  ISETP.LT.AND P3, PT, R27, c[0x0][0x178], !P1 ;  /* 0x00005e001b007a0c */ /* 0x000fe20004f61270 */
[----:B------:R-:W-:Y:S01]  /*5fd60*/  IMAD.WIDE R156, R3, 0x4, R206 ;  /* 0x00000004039c7825 */ /* 0x000fe200078e02ce */
[----:B------:R-:W-:Y:S01]  /*5fd70*/  ISETP.LT.AND P0, PT, R51, c[0x0][0x178], !P1 ;  /* 0x00005e0033007a0c */ /* 0x000fe20004f01270 */
[----:B------:R-:W2:Y:S02]  /*5fd80*/  LDL.LU R232, [R1+0x40] ;  /* 0x0000400001e87983 */ /* 0x000ea40000300800 */
[----:B------:R-:W-:Y:S01]  /*5fd90*/  IMAD.WIDE R158, R3, 0x4, R208 ;  /* 0x00000004039e7825 */ /* 0x000fe200078e02d0 */
[----:B------:R-:W-:Y:S02]  /*5fda0*/  ISETP.LT.AND P2, PT, R67, c[0x0][0x178], !P1 ;  /* 0x00005e0043007a0c */ /* 0x000fe40004f41270 */
        /* <DEDUP_REMOVED lines=14> */
[----:B------:R1:W-:Y:S02]  /*5fe90*/  @P5 STG.E [R188.64], R192 ;  /* 0x000000c0bc005986 */ /* 0x0003e4000c101904 */
[C---:B-1----:R-:W-:Y:S02]  /*5fea0*/  IMAD.WIDE R156, R3.reuse, 0x4, R218 ;  /* 0x00000004039c7825 */ /* 0x042fe400078e02da */
[----:B------:R-:W2:Y:S02]  /*5feb0*/  LDL.LU R192, [R1+0x884] ;  /* 0x0008840001c07983 */ /* 0x000ea40000300800 */
[----:B------:R-:W-:-:S02]  /*5fec0*/  IMAD.WIDE R158, R3, 0x4, R220 ;  /* 0x00000004039e7825 */ /* 0x000fc400078e02dc */
[----:B----4-:R1:W-:Y:S04]  /*5fed0*/  @P6 STG.E [R190.64], R193 ;  /* 0x000000c1be006986 */ /* 0x0103e8000c101904 */
[----:B-1----:R-:W4:Y:S04]  /*5fee0*/  LDL.LU R193, [R1+0x864] ;  /* 0x0008640001c17983 */ /* 0x002f280000300800 */
[----:B------:R-:W4:Y:S04]  /*5fef0*/  LDL.LU R233, [R1+0x814] ;  /* 0x0008140001e97983 */ /* 0x000f280000300800 */
[----:B---3--:R-:W-:Y:S04]  /*5ff00*/  @P4 STG.E [R156.64], R228 ;  /* 0x000000e49c004986 */ /* 0x008fe8000c101904 */
[----:B--2---:R1:W-:Y:S04]  /*5ff10*/  @P3 STG.E [R158.64], R195 ;  /* 0x000000c39e003986 */ /* 0x0043e8000c101904 */
[----:B-1----:R-:W2:Y:S01]  /*5ff20*/  LDL.LU R195, [R1+0x7c4] ;  /* 0x0007c40001c37983 */ /* 0x002ea20000300800 */
[----:B------:R-:W-:-:S02]  /*5ff30*/  ISETP.GE.AND P0, PT, R0, c[0x0][0x17c], PT ;  /* 0x00005f0000007a0c */ /* 0x000fc40003f06270 */
[----:B------:R-:W-:Y:S02]  /*5ff40*/  ISETP.LT.AND P2, PT, R250, c[0x0][0x178], !P1 ;  /* 0x00005e00fa007a0c */ /* 0x000fe40004f41270 */
[----:B------:R-:W-:Y:S01]  /*5ff50*/  ISETP.LT.AND P5, PT, R249, c[0x0][0x178], !P1 ;  /* 0x00005e00f9007a0c */ /* 0x000fe20004fa1270 */
[C---:B------:R-:W-:Y:S01]  /*5ff60*/  IMAD.WIDE R158, R3.reuse, 0x4, R222 ;  /* 0x00000004039e7825 */ /* 0x040fe200078e02de */
[----:B------:R-:W-:Y:S01]  /*5ff70*/  ISETP.LT.AND P1, PT, R248, c[0x0][0x178], !P1 ;  /* 0x00005e00f8007a0c */ /* 0x000fe20004f21270 */
[----:B------:R-:W3:Y:S01]  /*5ff80*/  LDL.LU R241, [R1+0x744] ;  /* 0x0007440001f17983 */ /* 0x000ee20000300800 */
[----:B------:R-:W-:Y:S02]  /*5ff90*/  ISETP.LT.AND P6, PT, R14, c[0x0][0x178], !P0 ;  /* 0x00005e000e007a0c */ /* 0x000fe400047c1270 */
[C---:B------:R-:W-:Y:S01]  /*5ffa0*/  IADD3 R0, R3.reuse, c[0x0][0x198], RZ ;  /* 0x0000660003007a10 */ /* 0x040fe20007ffe0ff */
[C---:B------:R-:W-:Y:S01]  /*5ffb0*/  IMAD.WIDE R156, R3.reuse, 0x4, R224 ;  /* 0x00000004039c7825 */ /* 0x040fe200078e02e0 */
[----:B------:R-:W3:Y:S03]  /*5ffc0*/  LDL.LU R228, [R1+0x6e4] ;  /* 0x0006e40001e47983 */ /* 0x000ee60000300800 */
[----:B------:R-:W-:Y:S01]  /*5ffd0*/  IMAD.WIDE R188, R3, 0x4, R226 ;  /* 0x0000000403bc7825 */ /* 0x000fe200078e02e2 */
[----:B------:R1:W-:Y:S03]  /*5ffe0*/  @P2 STG.E [R158.64], R232 ;  /* 0x000000e89e002986 */ /* 0x0003e6000c101904 */
[----:B------:R-:W-:Y:S01]  /*5fff0*/  IMAD.WIDE R190, R0, 0x4, R4 ;  /* 0x0000000400be7825 */ /* 0x000fe200078e0204 */
[----:B------:R-:W-:-:S02]  /*60000*/  ISETP.LT.AND P3, PT, R187, c[0x0][0x178], !P0 ;  /* 0x00005e00bb007a0c */ /* 0x000fc40004761270 */
[----:B------:R-:W-:Y:S01]  /*60010*/  ISETP.LT.AND P4, PT, R15, c[0x0][0x178], !P0 ;  /* 0x00005e000f007a0c */ /* 0x000fe20004781270 */
[----:B-1----:R-:W3:Y:S04]  /*60020*/  LDL.LU R232, [R1+0x474] ;  /* 0x0004740001e87983 */ /* 0x002ee80000300800 */
[----:B------:R1:W-:Y:S04]  /*60030*/  @P5 STG.E [R156.64], R240 ;  /* 0x000000f09c005986 */ /* 0x0003e8000c101904 */
[----:B------:R-:W-:Y:S04]  /*60040*/  @P1 STG.E [R188.64], R236 ;  /* 0x000000ecbc001986 */ /* 0x000fe8000c101904 */
[----:B------:R1:W-:Y:S01]  /*60050*/  @P6 STG.E [R190.64], R244 ;  /* 0x000000f4be006986 */ /* 0x0003e2000c101904 */
[----:B------:R-:W-:Y:S01]  /*60060*/  IMAD.WIDE R158, R0, 0x4, R200 ;  /* 0x00000004009e7825 */ /* 0x000fe200078e02c8 */
[----:B------:R-:W-:-:S03]  /*60070*/  ISETP.LT.AND P2, PT, R19, c[0x0][0x178], !P0 ;  /* 0x00005e0013007a0c */ /* 0x000fc60004741270 */
[----:B-1----:R-:W-:Y:S01]  /*60080*/  IMAD.WIDE R156, R0, 0x4, R6 ;  /* 0x00000004009c7825 */ /* 0x002fe200078e0206 */
[----:B------:R-:W3:Y:S01]  /*60090*/  LDL.LU R244, [R1+0x3f4] ;  /* 0x0003f40001f47983 */ /* 0x000ee20000300800 */
[----:B------:R-:W-:-:S03]  /*600a0*/  ISETP.LT.AND P1, PT, R47, c[0x0][0x178], !P0 ;  /* 0x00005e002f007a0c */ /* 0x000fc60004721270 */
[----:B------:R-:W3:Y:S04]  /*600b0*/  LDL.LU R3, [R1+0x2bf0] ;  /* 0x002bf00001037983 */ /* 0x000ee80000300800 */
[----:B------:R-:W3:Y:S04]  /*600c0*/  LDL.LU R245, [R1+0x274] ;  /* 0x0002740001f57983 */ /* 0x000ee80000300800 */
[----:B------:R1:W-:Y:S04]  /*600d0*/  @P3 STG.E [R156.64], R192 ;  /* 0x000000c09c003986 */ /* 0x0003e8000c101904 */
[----:B------:R-:W3:Y:S04]  /*600e0*/  LDL.LU R240, [R1+0x144] ;  /* 0x0001440001f07983 */ /* 0x000ee80000300800 */
[----:B-1----:R-:W3:Y:S01]  /*600f0*/  LDL.LU R192, [R1+0x134] ;  /* 0x0001340001c07983 */ /* 0x002ee20000300800 */
[----:B------:R-:W-:-:S03]  /*60100*/  IMAD.WIDE R156, R0, 0x4, R202 ;  /* 0x00000004009c7825 */ /* 0x000fc600078e02ca */
[----:B----4-:R1:W-:Y:S04]  /*60110*/  @P4 STG.E [R158.64], R193 ;  /* 0x000000c19e004986 */ /* 0x0103e8000c101904 */
[----:B-1----:R-:W4:Y:S01]  /*60120*/  LDL.LU R193, [R1+0xb4] ;  /* 0x0000b40001c17983 */ /* 0x002f220000300800 */
[----:B------:R-:W-:-:S03]  /*60130*/  IMAD.WIDE R158, R0, 0x4, R204 ;  /* 0x00000004009e7825 */ /* 0x000fc600078e02cc */
[----:B------:R-:W-:Y:S04]  /*60140*/  @P2 STG.E [R156.64], R233 ;  /* 0x000000e99c002986 */ /* 0x000fe8000c101904 */
[----:B--2---:R1:W-:Y:S04]  /*60150*/  @P1 STG.E [R158.64], R195 ;  /* 0x000000c39e001986 */ /* 0x0043e8000c101904 */
[----:B-1----:R-:W2:Y:S01]  /*60160*/  LDL.LU R195, [R1+0x44] ;  /* 0x0000440001c37983 */ /* 0x002ea20000300800 */
[----:B------:R-:W-:Y:S02]  /*60170*/  ISETP.LT.AND P5, PT, R79, c[0x0][0x178], !P0 ;  /* 0x00005e004f007a0c */ /* 0x000fe400047a1270 */
[----:B------:R-:W-:-:S02]  /*60180*/  ISETP.LT.AND P6, PT, R27, c[0x0][0x178], !P0 ;  /* 0x00005e001b007a0c */ /* 0x000fc400047c1270 */
[----:B------:R-:W-:Y:S02]  /*60190*/  ISETP.LT.AND P3, PT, R51, c[0x0][0x178], !P0 ;  /* 0x00005e0033007a0c */ /* 0x000fe40004761270 */
[----:B------:R-:W-:Y:S01]  /*601a0*/  ISETP.LT.AND P4, PT, R67, c[0x0][0x178], !P0 ;  /* 0x00005e0043007a0c */ /* 0x000fe20004781270 */
[----:B------:R-:W-:-:S04]  /*601b0*/  IMAD.WIDE R188, R0, 0x4, R206 ;  /* 0x0000000400bc7825 */ /* 0x000fc800078e02ce */
[C---:B------:R-:W-:Y:S01]  /*601c0*/  IMAD.WIDE R190, R0.reuse, 0x4, R208 ;  /* 0x0000000400be7825 */ /* 0x040fe200078e02d0 */
[----:B------:R-:W-:Y:S01]  /*601d0*/  ISETP.LT.AND P2, PT, R91, c[0x0][0x178], !P0 ;  /* 0x00005e005b007a0c */ /* 0x000fe20004741270 */
[----:B---3--:R-:W-:Y:S02]  /*601e0*/  @P5 STG.E [R188.64], R241 ;  /* 0x000000f1bc005986 */ /* 0x008fe4000c101904 */
[C---:B------:R-:W-:Y:S01]  /*601f0*/  IMAD.WIDE R156, R0.reuse, 0x4, R210 ;  /* 0x00000004009c7825 */ /* 0x040fe200078e02d2 */
[----:B------:R-:W-:Y:S01]  /*60200*/  ISETP.LT.AND P1, PT, R23, c[0x0][0x178], !P0 ;  /* 0x00005e0017007a0c */ /* 0x000fe20004721270 */
[----:B------:R1:W-:Y:S02]  /*60210*/  @P6 STG.E [R190.64], R228 ;  /* 0x000000e4be006986 */ /* 0x0003e4000c101904 */
[----:B------:R-:W-:Y:S01]  /*60220*/  IMAD.WIDE R158, R0, 0x4, R212 ;  /* 0x00000004009e7825 */ /* 0x000fe200078e02d4 */
[----:B------:R-:W-:Y:S01]  /*60230*/  ISETP.LT.AND P5, PT, R111, c[0x0][0x178], !P0 ;  /* 0x00005e006f007a0c */ /* 0x000fe200047a1270 */
[----:B------:R3:W-:Y:S01]  /*60240*/  @P3 STG.E [R156.64], R232 ;  /* 0x000000e89c003986 */ /* 0x0007e2000c101904 */
[----:B------:R-:W-:-:S03]  /*60250*/  ISETP.LT.AND P6, PT, R251, c[0x0][0x178], !P0 ;  /* 0x00005e00fb007a0c */ /* 0x000fc600047c1270 */
[----:B-1----:R-:W2:Y:S04]  /*60260*/  LDL.LU R228, [R1+0x34] ;  /* 0x0000340001e47983 */ /* 0x002ea80000300800 */
[----:B---3--:R-:W3:Y:S01]  /*60270*/  LDL.LU R232, [R1+0xa70] ;  /* 0x000a700001e87983 */ /* 0x008ee20000300800 */
[----:B------:R-:W-:-:S03]  /*60280*/  IMAD.WIDE R156, R0, 0x4, R214 ;  /* 0x00000004009c7825 */ /* 0x000fc600078e02d6 */
[----:B------:R1:W-:Y:S01]  /*60290*/  @P4 STG.E [R158.64], R244 ;  /* 0x000000f49e004986 */ /* 0x0003e2000c101904 */
[----:B------:R-:W-:Y:S01]  /*602a0*/  IMAD.WIDE R188, R0, 0x4, R218 ;  /* 0x0000000400bc7825 */ /* 0x000fe200078e02da */
[----:B------:R-:W-:-:S03]  /*602b0*/  ISETP.LT.AND P3, PT, R250, c[0x0][0x178], !P0 ;  /* 0x00005e00fa007a0c */ /* 0x000fc60004761270 */
[C---:B------:R-:W-:Y:S01]  /*602c0*/  IMAD.WIDE R190, R0.reuse, 0x4, R220 ;  /* 0x0000000400be7825 */ /* 0x040fe200078e02dc */
[----:B-1----:R-:W3:Y:S03]  /*602d0*/  LDL.LU R244, [R1+0x9d0] ;  /* 0x0009d00001f47983 */ /* 0x002ee60000300800 */
[C---:B------:R-:W-:Y:S01]  /*602e0*/  IMAD.WIDE R158, R0.reuse, 0x4, R216 ;  /* 0x00000004009e7825 */ /* 0x040fe200078e02d8 */
[----:B------:R-:W-:Y:S04]  /*602f0*/  @P2 STG.E [R156.64], R245 ;  /* 0x000000f59c002986 */ /* 0x000fe8000c101904 */
[----:B------:R1:W-:Y:S04]  /*60300*/  @P1 STG.E [R158.64], R240 ;  /* 0x000000f09e001986 */ /* 0x0003e8000c101904 */
[----:B------:R-:W-:Y:S04]  /*60310*/  @P5 STG.E [R188.64], R192 ;  /* 0x000000c0bc005986 */ /* 0x000fe8000c101904 */
[----:B-1----:R-:W3:Y:S01]  /*60320*/  LDL.LU R240, [R1+0x960] ;  /* 0x0009600001f07983 */ /* 0x002ee20000300800 */
[----:B------:R-:W-:-:S03]  /*60330*/  IMAD.WIDE R156, R0, 0x4, R222 ;  /* 0x00000004009c7825 */ /* 0x000fc600078e02de */
[----:B----4-:R1:W-:Y:S04]  /*60340*/  @P6 STG.E [R190.64], R193 ;  /* 0x000000c1be006986 */ /* 0x0103e8000c101904 */
[----:B-1----:R-:W4:Y:S04]  /*60350*/  LDL.LU R193, [R1+0x910] ;  /* 0x0009100001c17983 */ /* 0x002f280000300800 */
[----:B------:R-:W4:Y:S04]  /*60360*/  LDL.LU R233, [R1+0x8f0] ;  /* 0x0008f00001e97983 */ /* 0x000f280000300800 */
[----:B------:R-:W4:Y:S04]  /*60370*/  LDL.LU R241, [R1+0x8c0] ;  /* 0x0008c00001f17983 */ /* 0x000f280000300800 */
[----:B------:R-:W4:Y:S04]  /*60380*/  LDL.LU R192, [R1+0x870] ;  /* 0x0008700001c07983 */ /* 0x000f280000300800 */
        /* <DEDUP_REMOVED lines=12> */
[----:B------:R-:W-:Y:S01]  /*60450*/  IMAD.WIDE R190, R3, 0x4, R6 ;  /* 0x0000000403be7825 */ /* 0x000fe200078e0206 */
[----:B------:R-:W-:Y:S01]  /*60460*/  ISETP.LT.AND P5, PT, R15, c[0x0][0x178], !P4 ;  /* 0x00005e000f007a0c */ /* 0x000fe200067a1270 */
[----:B------:R-:W-:Y:S01]  /*60470*/  @P0 STG.E [R158.64], R237 ;  /* 0x000000ed9e000986 */ /* 0x000fe2000c101904 */
[----:B------:R-:W-:-:S03]  /*60480*/  ISETP.LT.AND P3, PT, R19, c[0x0][0x178], !P4 ;  /* 0x00005e0013007a0c */ /* 0x000fc60006761270 */
[----:B---3--:R3:W-:Y:S01]  /*60490*/  @P2 STG.E [R188.64], R232 ;  /* 0x000000e8bc002986 */ /* 0x0087e2000c101904 */
[----:B------:R-:W-:Y:S01]  /*604a0*/  ISETP.LT.AND P0, PT, R47, c[0x0][0x178], !P4 ;  /* 0x00005e002f007a0c */ /* 0x000fe20006701270 */
[----:B-1----:R-:W-:Y:S01]  /*604b0*/  IMAD.WIDE R156, R3, 0x4, R200 ;  /* 0x00000004039c7825 */ /* 0x002fe200078e02c8 */
[----:B------:R-:W-:Y:S01]  /*604c0*/  ISETP.LT.AND P1, PT, R79, c[0x0][0x178], !P4 ;  /* 0x00005e004f007a0c */ /* 0x000fe20006721270 */
[----:B------:R1:W-:Y:S04]  /*604d0*/  @P6 STG.E [R190.64], R244 ;  /* 0x000000f4be006986 */ /* 0x0003e8000c101904 */
[----:B---3--:R-:W3:Y:S01]  /*604e0*/  LDL.LU R232, [R1+0x7d0] ;  /* 0x0007d00001e87983 */ /* 0x008ee20000300800 */
[----:B------:R-:W-:Y:S01]  /*604f0*/  IMAD.WIDE R158, R3, 0x4, R202 ;  /* 0x00000004039e7825 */ /* 0x000fe200078e02ca */
[----:B------:R-:W-:-:S02]  /*60500*/  ISETP.LT.AND P2, PT, R27, c[0x0][0x178], !P4 ;  /* 0x00005e001b007a0c */ /* 0x000fc40006741270 */
[----:B-1----:R-:W3:Y:S01]  /*60510*/  LDL.LU R244, [R1+0x750] ;  /* 0x0007500001f47983 */ /* 0x002ee20000300800 */
[----:B------:R-:W-:-:S03]  /*60520*/  ISETP.LT.AND P6, PT, R51, c[0x0][0x178], !P4 ;  /* 0x00005e0033007a0c */ /* 0x000fc600067c1270 */
[----:B------:R-:W3:Y:S04]  /*60530*/  LDL.LU R0, [R1+0x2bf4] ;  /* 0x002bf40001007983 */ /* 0x000ee80000300800 */
[----:B------:R-:W3:Y:S04]  /*60540*/  LDL.LU R245, [R1+0x6f0] ;  /* 0x0006f00001f57983 */ /* 0x000ee80000300800 */
[----:B------:R1:W-:Y:S04]  /*60550*/  @P5 STG.E [R156.64], R240 ;  /* 0x000000f09c005986 */ /* 0x0003e8000c101904 */
[----:B------:R-:W3:Y:S01]  /*60560*/  LDL.LU R228, [R1+0x560] ;  /* 0x0005600001e47983 */ /* 0x000ee20000300800 */
[----:B------:R-:W-:-:S03]  /*60570*/  IMAD.WIDE R188, R3, 0x4, R208 ;  /* 0x0000000403bc7825 */ /* 0x000fc600078e02d0 */
[----:B-1----:R-:W3:Y:S01]  /*60580*/  LDL.LU R240, [R1+0x460] ;  /* 0x0004600001f07983 */ /* 0x002ee20000300800 */
[----:B------:R-:W-:-:S04]  /*60590*/  IMAD.WIDE R156, R3, 0x4, R204 ;  /* 0x00000004039c7825 */ /* 0x000fc800078e02cc */
[C---:B------:R-:W-:Y:S01]  /*605a0*/  IMAD.WIDE R190, R3.reuse, 0x4, R210 ;  /* 0x0000000403be7825 */ /* 0x040fe200078e02d2 */
[----:B----4-:R1:W-:Y:S04]  /*605b0*/  @P3 STG.E [R158.64], R193 ;  /* 0x000000c19e003986 */ /* 0x0103e8000c101904 */
[----:B------:R-:W-:Y:S04]  /*605c0*/  @P0 STG.E [R156.64], R233 ;  /* 0x000000e99c000986 */ /* 0x000fe8000c101904 */
[----:B-1----:R-:W4:Y:S01]  /*605d0*/  LDL.LU R193, [R1+0x3d0] ;  /* 0x0003d00001c17983 */ /* 0x002f220000300800 */
[----:B------:R-:W-:-:S05]  /*605e0*/  IMAD.WIDE R158, R3, 0x4, R206 ;  /* 0x00000004039e7825 */ /* 0x000fca00078e02ce */
[----:B------:R-:W-:Y:S04]  /*605f0*/  @P1 STG.E [R158.64], R241 ;  /* 0x000000f19e001986 */ /* 0x000fe8000c101904 */
[----:B------:R1:W-:Y:S04]  /*60600*/  @P2 STG.E [R188.64], R192 ;  /* 0x000000c0bc002986 */ /* 0x0003e8000c101904 */
[----:B-1----:R-:W4:Y:S04]  /*60610*/  LDL.LU R192, [R1+0x360] ;  /* 0x0003600001c07983 */ /* 0x002f280000300800 */
        /* <DEDUP_REMOVED lines=12> */
[----:B------:R-:W-:Y:S01]  /*606e0*/  IMAD.WIDE R190, R3, 0x4, R222 ;  /* 0x0000000403be7825 */ /* 0x000fe200078e02de */
[----:B---3--:R1:W-:Y:S01]  /*606f0*/  @P5 STG.E [R156.64], R232 ;  /* 0x000000e89c005986 */ /* 0x0083e2000c101904 */
[----:B------:R-:W-:-:S03]  /*60700*/  ISETP.LT.AND P5, PT, R248, c[0x0][0x178], !P4 ;  /* 0x00005e00f8007a0c */ /* 0x000fc600067a1270 */
[----:B------:R3:W-:Y:S04]  /*60710*/  @P3 STG.E [R158.64], R244 ;  /* 0x000000f49e003986 */ /* 0x0007e8000c101904 */
[----:B-1----:R-:W2:Y:S01]  /*60720*/  LDL.LU R232, [R1+0x9d4] ;  /* 0x0009d40001e87983 */ /* 0x002ea20000300800 */
[----:B------:R-:W-:Y:S01]  /*60730*/  IMAD.WIDE R156, R3, 0x4, R216 ;  /* 0x00000004039c7825 */ /* 0x000fe200078e02d8 */
[----:B------:R-:W-:Y:S02]  /*60740*/  ISETP.LT.AND P4, PT, R249, c[0x0][0x178], !P4 ;  /* 0x00005e00f9007a0c */ /* 0x000fe40006781270 */
[----:B---3--:R-:W3:Y:S01]  /*60750*/  LDL.LU R244, [R1+0x964] ;  /* 0x0009640001f47983 */ /* 0x008ee20000300800 */
[----:B------:R-:W-:-:S03]  /*60760*/  IMAD.WIDE R158, R3, 0x4, R218 ;  /* 0x00000004039e7825 */ /* 0x000fc600078e02da */
[----:B------:R1:W-:Y:S04]  /*60770*/  @P0 STG.E [R156.64], R245 ;  /* 0x000000f59c000986 */ /* 0x0003e8000c101904 */
[----:B------:R-:W-:Y:S04]  /*60780*/  @P1 STG.E [R158.64], R228 ;  /* 0x000000e49e001986 */ /* 0x000fe8000c101904 */
[----:B------:R1:W-:Y:S04]  /*60790*/  @P2 STG.E [R188.64], R240 ;  /* 0x000000f0bc002986 */ /* 0x0003e8000c101904 */
[----:B-1----:R-:W3:Y:S01]  /*607a0*/  LDL.LU R245, [R1+0x914] ;  /* 0x0009140001f57983 */ /* 0x002ee20000300800 */
[----:B------:R-:W-:-:S03]  /*607b0*/  IMAD.WIDE R156, R3, 0x4, R224 ;  /* 0x00000004039c7825 */ /* 0x000fc600078e02e0 */
[----:B------:R-:W3:Y:S01]  /*607c0*/  LDL.LU R240, [R1+0x8f4] ;  /* 0x0008f40001f07983 */ /* 0x000ee20000300800 */
[----:B------:R-:W-:-:S03]  /*607d0*/  IMAD.WIDE R158, R3, 0x4, R226 ;  /* 0x00000004039e7825 */ /* 0x000fc600078e02e2 */
[----:B----4-:R1:W-:Y:S04]  /*607e0*/  @P6 STG.E [R190.64], R193 ;  /* 0x000000c1be006986 */ /* 0x0103e8000c101904 */
[----:B-1----:R-:W4:Y:S04]  /*607f0*/  LDL.LU R193, [R1+0x8c4] ;  /* 0x0008c40001c17983 */ /* 0x002f280000300800 */
[----:B------:R-:W4:Y:S04]  /*60800*/  LDL.LU R228, [R1+0x874] ;  /* 0x0008740001e47983 */ /* 0x000f280000300800 */
[----:B------:R1:W-:Y:S04]  /*60810*/  @P4 STG.E [R156.64], R192 ;  /* 0x000000c09c004986 */ /* 0x0003e8000c101904 */
[----:B-1----:R-:W4:Y:S04]  /*60820*/  LDL.LU R192, [R1+0x824] ;  /* 0x0008240001c07983 */ /* 0x002f280000300800 */
[----:B--2---:R1:W-:Y:S04]  /*60830*/  @P5 STG.E [R158.64], R195 ;  /* 0x000000c39e005986 */ /* 0x0043e8000c101904 */
[----:B-1----:R-:W2:Y:S01]  /*60840*/  LDL.LU R195, [R1+0x7d4] ;  /* 0x0007d40001c37983 */ /* 0x002ea20000300800 */
[----:B------:R-:W-:-:S02]  /*60850*/  ISETP.GE.AND P3, PT, R0, c[0x0][0x17c], PT ;  /* 0x00005f0000007a0c */ /* 0x000fc40003f66270 */
[----:B------:R-:W-:Y:S01]  /*60860*/  IADD3 R3, R3, c[0x0][0x198], RZ ;  /* 0x0000660003037a10 */ /* 0x000fe20007ffe0ff */
[----:B------:R-:W2:Y:S01]  /*60870*/  LDL.LU R0, [R1+0x2bf8] ;  /* 0x002bf80001007983 */ /* 0x000ea20000300800 */
[----:B------:R-:W-:Y:S02]  /*60880*/  ISETP.LT.AND P0, PT, R14, c[0x0][0x178], !P3 ;  /* 0x00005e000e007a0c */ /* 0x000fe40005f01270 */
        /* <DEDUP_REMOVED lines=8> */
[----:B------:R-:W-:Y:S02]  /*60910*/  ISETP.LT.AND P6, PT, R79, c[0x0][0x178], !P3 ;  /* 0x00005e004f007a0c */ /* 0x000fe40005fc1270 */
[----:B------:R-:W-:Y:S01]  /*60920*/  ISETP.LT.AND P0, PT, R27, c[0x0][0x178], !P3 ;  /* 0x00005e001b007a0c */ /* 0x000fe20005f01270 */
[----:B-1----:R-:W2:Y:S04]  /*60930*/  LDL.LU R241, [R1+0x754] ;  /* 0x0007540001f17983 */ /* 0x002ea80000300800 */
[----:B------:R1:W-:Y:S01]  /*60940*/  @P1 STG.E [R158.64], R232 ;  /* 0x000000e89e001986 */ /* 0x0003e2000c101904 */
[----:B------:R-:W-:-:S03]  /*60950*/  IMAD.WIDE R156, R3, 0x4, R202 ;  /* 0x00000004039c7825 */ /* 0x000fc600078e02ca */
[----:B---3--:R3:W-:Y:S04]  /*60960*/  @P2 STG.E [R188.64], R244 ;  /* 0x000000f4bc002986 */ /* 0x0087e8000c101904 */
[----:B-1----:R-:W2:Y:S01]  /*60970*/  LDL.LU R232, [R1+0x6f4] ;  /* 0x0006f40001e87983 */ /* 0x002ea20000300800 */
[----:B------:R-:W-:-:S03]  /*60980*/  IMAD.WIDE R158, R3, 0x4, R204 ;  /* 0x00000004039e7825 */ /* 0x000fc600078e02cc */
[----:B---3--:R-:W2:Y:S01]  /*60990*/  LDL.LU R244, [R1+0x564] ;  /* 0x0005640001f47983 */ /* 0x008ea20000300800 */
[----:B------:R-:W-:Y:S01]  /*609a0*/  IMAD.WIDE R188, R3, 0x4, R206 ;  /* 0x0000000403bc7825 */ /* 0x000fe200078e02ce */
[----:B------:R-:W-:Y:S02]  /*609b0*/  ISETP.LT.AND P1, PT, R51, c[0x0][0x178], !P3 ;  /* 0x00005e0033007a0c */ /* 0x000fe40005f21270 */
[----:B------:R-:W-:Y:S01]  /*609c0*/  ISETP.LT.AND P2, PT, R67, c[0x0][0x178], !P3 ;  /* 0x00005e0043007a0c */ /* 0x000fe20005f41270 */
[----:B------:R1:W-:Y:S04]  /*609d0*/  @P5 STG.E [R156.64], R245 ;  /* 0x000000f59c005986 */ /* 0x0003e8000c101904 */
[----:B------:R1:W-:Y:S02]  /*609e0*/  @P4 STG.E [R158.64], R240 ;  /* 0x000000f09e004986 */ /* 0x0003e4000c101904 */
[----:B-1----:R-:W-:-:S02]  /*609f0*/  IMAD.WIDE R156, R3, 0x4, R208 ;  /* 0x00000004039c7825 */ /* 0x002fc400078e02d0 */
[----:B------:R-:W2:Y:S02]  /*60a00*/  LDL.LU R240, [R1+0x464] ;  /* 0x0004640001f07983 */ /* 0x000ea40000300800 */
[C---:B------:R-:W-:Y:S02]  /*60a10*/  IMAD.WIDE R158, R3.reuse, 0x4, R210 ;  /* 0x00000004039e7825 */ /* 0x040fe400078e02d2 */
[----:B----4-:R1:W-:Y:S04]  /*60a20*/  @P6 STG.E [R188.64], R193 ;  /* 0x000000c1bc006986 */ /* 0x0103e8000c101904 */
[----:B------:R4:W-:Y:S04]  /*60a30*/  @P0 STG.E [R156.64], R228 ;  /* 0x000000e49c000986 */ /* 0x0009e8000c101904 */
[----:B-1----:R-:W3:Y:S01]  /*60a40*/  LDL.LU R193, [R1+0x3d4] ;  /* 0x0003d40001c17983 */ /* 0x002ee20000300800 */
[----:B------:R-:W-:-:S03]  /*60a50*/  IMAD.WIDE R188, R3, 0x4, R212 ;  /* 0x0000000403bc7825 */ /* 0x000fc600078e02d4 */
[----:B------:R-:W3:Y:S04]  /*60a60*/  LDL.LU R245, [R1+0x364] ;  /* 0x0003640001f57983 */ /* 0x000ee80000300800 */
[----:B----4-:R-:W4:Y:S04]  /*60a70*/  LDL.LU R228, [R1+0xc4] ;  /* 0x0000c40001e47983 */ /* 0x010f280000300800 */
[----:B------:R1:W-:Y:S04]  /*60a80*/  @P1 STG.E [R158.64], R192 ;  /* 0x000000c09e001986 */ /* 0x0003e8000c101904 */
[----:B-1----:R-:W4:Y:S04]  /*60a90*/  LDL.LU R192, [R1+0xb10] ;  /* 0x000b100001c07983 */ /* 0x002f280000300800 */
[----:B--2---:R1:W-:Y:S04]  /*60aa0*/  @P2 STG.E [R188.64], R195 ;  /* 0x000000c3bc002986 */ /* 0x0043e8000c101904 */
[----:B-1----:R-:W2:Y:S01]  /*60ab0*/  LDL.LU R195, [R1+0xaf0] ;  /* 0x000af00001c37983 */ /* 0x002ea20000300800 */
[----:B------:R-:W-:-:S02]  /*60ac0*/  ISETP.LT.AND P5, PT, R91, c[0x0][0x178], !P3 ;  /* 0x00005e005b007a0c */ /* 0x000fc40005fa1270 */
[----:B------:R-:W-:Y:S02]  /*60ad0*/  ISETP.LT.AND P4, PT, R23, c[0x0][0x178], !P3 ;  /* 0x00005e0017007a0c */ /* 0x000fe40005f81270 */
[----:B------:R-:W-:Y:S01]  /*60ae0*/  ISETP.LT.AND P6, PT, R111, c[0x0][0x178], !P3 ;  /* 0x00005e006f007a0c */ /* 0x000fe20005fc1270 */
[----:B------:R-:W-:-:S04]  /*60af0*/  IMAD.WIDE R156, R3, 0x4, R214 ;  /* 0x00000004039c7825 */ /* 0x000fc800078e02d6 */
[----:B------:R-:W-:Y:S01]  /*60b00*/  IMAD.WIDE R158, R3, 0x4, R216 ;  /* 0x00000004039e7825 */ /* 0x000fe200078e02d8 */
[----:B------:R-:W-:-:S03]  /*60b10*/  ISETP.LT.AND P1, PT, R251, c[0x0][0x178], !P3 ;  /* 0x00005e00fb007a0c */ /* 0x000fc60005f21270 */
[----:B------:R-:W-:Y:S01]  /*60b20*/  IMAD.WIDE R188, R3, 0x4, R218 ;  /* 0x0000000403bc7825 */ /* 0x000fe200078e02da */
[----:B------:R-:W-:Y:S01]  /*60b30*/  ISETP.LT.AND P2, PT, R250, c[0x0][0x178], !P3 ;  /* 0x00005e00fa007a0c */ /* 0x000fe20005f41270 */
[----:B------:R-:W-:Y:S01]  /*60b40*/  @P5 STG.E [R156.64], R241 ;  /* 0x000000f19c005986 */ /* 0x000fe2000c101904 */
[----:B------:R-:W-:-:S04]  /*60b50*/  ISETP.GE.AND P0, PT, R0, c[0x0][0x17c], PT ;  /* 0x00005f0000007a0c */ /* 0x000fc80003f06270 */
[----:B------:R-:W-:Y:S01]  /*60b60*/  ISETP.LT.AND P5, PT, R14, c[0x0][0x178], !P0 ;  /* 0x00005e000e007a0c */ /* 0x000fe200047a1270 */
[----:B------:R1:W-:Y:S01]  /*60b70*/  @P4 STG.E [R158.64], R232 ;  /* 0x000000e89e004986 */ /* 0x0003e2000c101904 */
[----:B------:R-:W-:-:S03]  /*60b80*/  ISETP.LT.AND P4, PT, R248, c[0x0][0x178], !P3 ;  /* 0x00005e00f8007a0c */ /* 0x000fc60005f81270 */
[----:B------:R1:W-:Y:S01]  /*60b90*/  @P6 STG.E [R188.64], R244 ;  /* 0x000000f4bc006986 */ /* 0x0003e2000c101904 */
[----:B------:R-:W-:-:S03]  /*60ba0*/  ISETP.LT.AND P3, PT, R249, c[0x0][0x178], !P3 ;  /* 0x00005e00f9007a0c */ /* 0x000fc60005f61270 */
[----:B-1----:R-:W2:Y:S01]  /*60bb0*/  LDL.LU R232, [R1+0xad0] ;  /* 0x000ad00001e87983 */ /* 0x002ea20000300800 */
[----:B------:R-:W-:-:S03]  /*60bc0*/  IMAD.WIDE R158, R3, 0x4, R220 ;  /* 0x00000004039e7825 */ /* 0x000fc600078e02dc */
[----:B------:R-:W2:Y:S01]  /*60bd0*/  LDL.LU R244, [R1+0xab0] ;  /* 0x000ab00001f47983 */ /* 0x000ea20000300800 */
[----:B------:R-:W-:Y:S01]  /*60be0*/  IMAD.WIDE R156, R3, 0x4, R222 ;  /* 0x00000004039c7825 */ /* 0x000fe200078e02de */
[----:B------:R-:W-:Y:S02]  /*60bf0*/  ISETP.LT.AND P6, PT, R187, c[0x0][0x178], !P0 ;  /* 0x00005e00bb007a0c */ /* 0x000fe400047c1270 */
[----:B------:R-:W-:Y:S01]  /*60c00*/  IADD3 R0, R3, c[0x0][0x198], RZ ;  /* 0x0000660003007a10 */ /* 0x000fe20007ffe0ff */
[----:B------:R-:W2:Y:S04]  /*60c10*/  LDL.LU R233, [R1+0xa80] ;  /* 0x000a800001e97983 */ /* 0x000ea80000300800 */
[----:B------:R-:W2:Y:S04]  /*60c20*/  LDL.LU R241, [R1+0x9f0] ;  /* 0x0009f00001f17983 */ /* 0x000ea80000300800 */
[----:B------:R1:W-:Y:S01]  /*60c30*/  @P1 STG.E [R158.64], R240 ;  /* 0x000000f09e001986 */ /* 0x0003e2000c101904 */
[----:B------:R-:W-:-:S04]  /*60c40*/  IMAD.WIDE R188, R0, 0x4, R4 ;  /* 0x0000000400bc7825 */ /* 0x000fc800078e0204 */
[----:B------:R-:W-:Y:S01]  /*60c50*/  IMAD.WIDE R190, R0, 0x4, R6 ;  /* 0x0000000400be7825 */ /* 0x000fe200078e0206 */
[----:B-1----:R-:W2:Y:S03]  /*60c60*/  LDL.LU R240, [R1+0x9e0] ;  /* 0x0009e00001f07983 */ /* 0x002ea60000300800 */
[C---:B------:R-:W-:Y:S01]  /*60c70*/  IMAD.WIDE R158, R3.reuse, 0x4, R226 ;  /* 0x00000004039e7825 */ /* 0x040fe200078e02e2 */
[----:B---3--:R1:W-:Y:S03]  /*60c80*/  @P2 STG.E [R156.64], R193 ;  /* 0x000000c19c002986 */ /* 0x0083e6000c101904 */
[----:B-1----:R-:W-:Y:S01]  /*60c90*/  IMAD.WIDE R156, R3, 0x4, R224 ;  /* 0x00000004039c7825 */ /* 0x002fe200078e02e0 */
[----:B------:R-:W3:Y:S04]  /*60ca0*/  LDL.LU R193, [R1+0x940] ;  /* 0x0009400001c17983 */ /* 0x000ee80000300800 */
[----:B------:R-:W-:Y:S04]  /*60cb0*/  @P3 STG.E [R156.64], R245 ;  /* 0x000000f59c003986 */ /* 0x000fe8000c101904 */
[----:B----4-:R-:W-:Y:S04]  /*60cc0*/  @P4 STG.E [R158.64], R228 ;  /* 0x000000e49e004986 */ /* 0x010fe8000c101904 */
[----:B------:R1:W-:Y:S04]  /*60cd0*/  @P5 STG.E [R188.64], R192 ;  /* 0x000000c0bc005986 */ /* 0x0003e8000c101904 */
[----:B-1----:R-:W4:Y:S04]  /*60ce0*/  LDL.LU R192, [R1+0x900] ;  /* 0x0009000001c07983 */ /* 0x002f280000300800 */
[----:B------:R-:W4:Y:S04]  /*60cf0*/  LDL.LU R3, [R1+0x2bfc] ;  /* 0x002bfc0001037983 */ /* 0x000f280000300800 */
[----:B--2---:R1:W-:Y:S04]  /*60d00*/  @P6 STG.E [R190.64], R195 ;  /* 0x000000c3be006986 */ /* 0x0043e8000c101904 */
[----:B-1----:R-:W2:Y:S01]  /*60d10*/  LDL.LU R195, [R1+0x8e0] ;  /* 0x0008e00001c37983 */ /* 0x002ea20000300800 */
[----:B------:R-:W-:-:S02]  /*60d20*/  ISETP.LT.AND P1, PT, R15, c[0x0][0x178], !P0 ;  /* 0x00005e000f007a0c */ /* 0x000fc40004721270 */
[----:B------:R-:W-:Y:S01]  /*60d30*/  ISETP.LT.AND P2, PT, R19, c[0x0][0x178], !P0 ;  /* 0x00005e0013007a0c */ /* 0x000fe20004741270 */
[C---:B------:R-:W-:Y:S01]  /*60d40*/  IMAD.WIDE R156, R0.reuse, 0x4, R200 ;  /* 0x00000004009c7825 */ /* 0x040fe200078e02c8 */
[----:B------:R-:W-:Y:S01]  /*60d50*/  ISETP.LT.AND P4, PT, R47, c[0x0][0x178], !P0 ;  /* 0x00005e002f007a0c */ /* 0x000fe20004781270 */
[----:B------:R-:W2:Y:S02]  /*60d60*/  LDL.LU R245, [R1+0x8b0] ;  /* 0x0008b00001f57983 */ /* 0x000ea40000300800 */
[C---:B------:R-:W-:Y:S01]  /*60d70*/  IMAD.WIDE R158, R0.reuse, 0x4, R202 ;  /* 0x00000004009e7825 */ /* 0x040fe200078e02ca */
        /* <DEDUP_REMOVED lines=11> */
[C---:B------:R-:W-:Y:S01]  /*60e30*/  IMAD.WIDE R158, R0.reuse, 0x4, R206 ;  /* 0x00000004009e7825 */ /* 0x040fe200078e02ce */
[----:B------:R-:W-:Y:S02]  /*60e40*/  ISETP.LT.AND P1, PT, R67, c[0x0][0x178], !P0 ;  /* 0x00005e0043007a0c */ /* 0x000fe40004721270 */
[----:B------:R-:W-:Y:S01]  /*60e50*/  ISETP.LT.AND P2, PT, R91, c[0x0][0x178], !P0 ;  /* 0x00005e005b007a0c */ /* 0x000fe20004741270 */
[----:B------:R1:W-:Y:S04]  /*60e60*/  @P4 STG.E [R156.64], R233 ;  /* 0x000000e99c004986 */ /* 0x0003e8000c101904 */
[----:B------:R-:W-:Y:S04]  /*60e70*/  @P3 STG.E [R158.64], R241 ;  /* 0x000000f19e003986 */ /* 0x000fe8000c101904 */
[----:B------:R1:W-:Y:S02]  /*60e80*/  @P5 STG.E [R188.64], R240 ;  /* 0x000000f0bc005986 */ /* 0x0003e4000c101904 */
[----:B-1----:R-:W-:-:S02]  /*60e90*/  IMAD.WIDE R156, R0, 0x4, R212 ;  /* 0x00000004009c7825 */ /* 0x002fc400078e02d4 */
[----:B------:R-:W2:Y:S02]  /*60ea0*/  LDL.LU R240, [R1+0x6c0] ;  /* 0x0006c00001f07983 */ /* 0x000ea40000300800 */
[----:B------:R-:W-:Y:S02]  /*60eb0*/  IMAD.WIDE R158, R0, 0x4, R214 ;  /* 0x00000004009e7825 */ /* 0x000fe400078e02d6 */
[----:B---3--:R1:W-:Y:S04]  /*60ec0*/  @P6 STG.E [R190.64], R193 ;  /* 0x000000c1be006986 */ /* 0x0083e8000c101904 */
[----:B-1----:R-:W3:Y:S04]  /*60ed0*/  LDL.LU R193, [R1+0x550] ;  /* 0x0005500001c17983 */ /* 0x002ee80000300800 */
[----:B------:R-:W3:Y:S04]  /*60ee0*/  LDL.LU R233, [R1+0xb14] ;  /* 0x000b140001e97983 */ /* 0x000ee80000300800 */
[----:B------:R-:W3:Y:S04]  /*60ef0*/  LDL.LU R241, [R1+0xaf4] ;  /* 0x000af40001f17983 */ /* 0x000ee80000300800 */
[----:B----4-:R1:W-:Y:S04]  /*60f00*/  @P1 STG.E [R156.64], R192 ;  /* 0x000000c09c001986 */ /* 0x0103e8000c101904 */
[----:B-1----:R-:W4:Y:S04]  /*60f10*/  LDL.LU R192, [R1+0xad4] ;  /* 0x000ad40001c07983 */ /* 0x002f280000300800 */
        /* <DEDUP_REMOVED lines=9> */
[----:B------:R-:W-:Y:S03]  /*60fb0*/  @P4 STG.E [R156.64], R245 ;  /* 0x000000f59c004986 */ /* 0x000fe6000c101904 */
[----:B------:R-:W-:Y:S01]  /*60fc0*/  IMAD.WIDE R190, R0, 0x4, R222 ;  /* 0x0000000400be7825 */ /* 0x000fe200078e02de */
[----:B------:R1:W-:Y:S01]  /*60fd0*/  @P3 STG.E [R158.64], R228 ;  /* 0x000000e49e003986 */ /* 0x0003e2000c101904 */
[----:B------:R-:W-:Y:S02]  /*60fe0*/  ISETP.LT.AND P2, PT, R249, c[0x0][0x178], !P0 ;  /* 0x00005e00f9007a0c */ /* 0x000fe40004741270 */
[----:B------:R-:W-:Y:S02]  /*60ff0*/  ISETP.LT.AND P0, PT, R248, c[0x0][0x178], !P0 ;  /* 0x00005e00f8007a0c */ /* 0x000fe40004701270 */
[----:B------:R-:W-:Y:S01]  /*61000*/  ISETP.GE.AND P1, PT, R3, c[0x0][0x17c], PT ;  /* 0x00005f0003007a0c */ /* 0x000fe20003f26270 */
[----:B-1----:R-:W2:Y:S04]  /*61010*/  LDL.LU R228, [R1+0xa84] ;  /* 0x000a840001e47983 */ /* 0x002ea80000300800 */
[----:B------:R-:W-:Y:S04]  /*61020*/  @P5 STG.E [R188.64], R232 ;  /* 0x000000e8bc005986 */ /* 0x000fe8000c101904 */
[----:B------:R1:W-:Y:S01]  /*61030*/  @P6 STG.E [R190.64], R244 ;  /* 0x000000f4be006986 */ /* 0x0003e2000c101904 */
[----:B------:R-:W-:Y:S01]  /*61040*/  ISETP.LT.AND P3, PT, R14, c[0x0][0x178], !P1 ;  /* 0x00005e000e007a0c */ /* 0x000fe20004f61270 */
[----:B------:R-:W-:Y:S01]  /*61050*/  IMAD.WIDE R156, R0, 0x4, R224 ;  /* 0x00000004009c7825 */ /* 0x000fe200078e02e0 */
[----:B------:R-:W-:-:S02]  /*61060*/  ISETP.LT.AND P5, PT, R187, c[0x0][0x178], !P1 ;  /* 0x00005e00bb007a0c */ /* 0x000fc40004fa1270 */
[----:B------:R-:W-:Y:S01]  /*61070*/  ISETP.LT.AND P6, PT, R15, c[0x0][0x178], !P1 ;  /* 0x00005e000f007a0c */ /* 0x000fe20004fc1270 */
[C---:B------:R-:W-:Y:S01]  /*61080*/  IMAD.WIDE R158, R0.reuse, 0x4, R226 ;  /* 0x00000004009e7825 */ /* 0x040fe200078e02e2 */
[----:B-1----:R-:W2:Y:S01]  /*61090*/  LDL.LU R244, [R1+0x9f4] ;  /* 0x0009f40001f47983 */ /* 0x002ea20000300800 */
[----:B------:R-:W-:-:S03]  /*610a0*/  IADD3 R0, R0, c[0x0][0x198], RZ ;  /* 0x0000660000007a10 */ /* 0x000fc60007ffe0ff */
[----:B------:R-:W2:Y:S04]  /*610b0*/  LDL.LU R245, [R1+0x9e4] ;  /* 0x0009e40001f57983 */ /* 0x000ea80000300800 */
[----:B------:R-:W2:Y:S01]  /*610c0*/  LDL.LU R3, [R1+0x2c00] ;  /* 0x002c000001037983 */ /* 0x000ea20000300800 */
[----:B------:R-:W-:-:S03]  /*610d0*/  ISETP.LT.AND P4, PT, R19, c[0x0][0x178], !P1 ;  /* 0x00005e0013007a0c */ /* 0x000fc60004f81270 */
[----:B------:R-:W2:Y:S01]  /*610e0*/  LDL.LU R232, [R1+0x944] ;  /* 0x0009440001e87983 */ /* 0x000ea20000300800 */
[----:B------:R-:W-:-:S03]  /*610f0*/  IMAD.WIDE R188, R0, 0x4, R200 ;  /* 0x0000000400bc7825 */ /* 0x000fc600078e02c8 */
[----:B------:R1:W-:Y:S01]  /*61100*/  @P2 STG.E [R156.64], R240 ;  /* 0x000000f09c002986 */ /* 0x0003e2000c101904 */
[----:B------:R-:W-:-:S03]  /*61110*/  IMAD.WIDE R190, R0, 0x4, R202 ;  /* 0x0000000400be7825 */ /* 0x000fc600078e02ca */
[----:B-1----:R-:W2:Y:S01]  /*61120*/  LDL.LU R240, [R1+0x904] ;  /* 0x0009040001f07983 */ /* 0x002ea20000300800 */
[----:B------:R-:W-:-:S03]  /*61130*/  IMAD.WIDE R156, R0, 0x4, R4 ;  /* 0x00000004009c7825 */ /* 0x000fc600078e0204 */
[----:B---3--:R1:W-:Y:S04]  /*61140*/  @P0 STG.E [R158.64], R193 ;  /* 0x000000c19e000986 */ /* 0x0083e8000c101904 */
[----:B------:R-:W-:Y:S04]  /*61150*/  @P3 STG.E [R156.64], R233 ;  /* 0x000000e99c003986 */ /* 0x000fe8000c101904 */
[----:B-1----:R-:W3:Y:S01]  /*61160*/  LDL.LU R193, [R1+0x8e4] ;  /* 0x0008e40001c17983 */ /* 0x002ee20000300800 */
[----:B------:R-:W-:-:S05]  /*61170*/  IMAD.WIDE R158, R0, 0x4, R6 ;  /* 0x00000004009e7825 */ /* 0x000fca00078e0206 */
[----:B------:R-:W-:Y:S04]  /*61180*/  @P5 STG.E [R158.64], R241 ;  /* 0x000000f19e005986 */ /* 0x000fe8000c101904 */
[----:B----4-:R1:W-:Y:S04]  /*61190*/  @P6 STG.E [R188.64], R192 ;  /* 0x000000c0bc006986 */ /* 0x0103e8000c101904 */
[----:B-1----:R-:W4:Y:S04]  /*611a0*/  LDL.LU R192, [R1+0x8b4] ;  /* 0x0008b40001c07983 */ /* 0x002f280000300800 */
[----:B--2---:R1:W-:Y:S04]  /*611b0*/  @P4 STG.E [R190.64], R195 ;  /* 0x000000c3be004986 */ /* 0x0043e8000c101904 */
[----:B-1----:R-:W2:Y:S01]  /*611c0*/  LDL.LU R195, [R1+0x894] ;  /* 0x0008940001c37983 */ /* 0x002ea20000300800 */
[----:B------:R-:W-:-:S02]  /*611d0*/  ISETP.LT.AND P2, PT, R47, c[0x0][0x178], !P1 ;  /* 0x00005e002f007a0c */ /* 0x000fc40004f41270 */
[----:B------:R-:W-:Y:S02]  /*611e0*/  ISETP.LT.AND P0, PT, R79, c[0x0][0x178], !P1 ;  /* 0x00005e004f007a0c */ /* 0x000fe40004f01270 */
[----:B------:R-:W-:Y:S01]  /*611f0*/  ISETP.LT.AND P3, PT, R27, c[0x0][0x178], !P1 ;  /* 0x00005e001b007a0c */ /* 0x000fe20004f61270 */
[C---:B------:R-:W-:Y:S01]  /*61200*/  IMAD.WIDE R156, R0.reuse, 0x4, R204 ;  /* 0x00000004009c7825 */ /* 0x040fe200078e02cc */
[----:B------:R-:W-:Y:S01]  /*61210*/  ISETP.LT.AND P4, PT, R51, c[0x0][0x178], !P1 ;  /* 0x00005e0033007a0c */ /* 0x000fe20004f81270 */
[----:B------:R-:W2:Y:S02]  /*61220*/  LDL.LU R233, [R1+0x7a4] ;  /* 0x0007a40001e97983 */ /* 0x000ea40000300800 */
[----:B------:R-:W-:Y:S01]  /*61230*/  IMAD.WIDE R158, R0, 0x4, R206 ;  /* 0x00000004009e7825 */ /* 0x000fe200078e02ce */
[----:B------:R-:W-:Y:S01]  /*61240*/  ISETP.LT.AND P5, PT, R67, c[0x0][0x178], !P1 ;  /* 0x00005e0043007a0c */ /* 0x000fe20004fa1270 */
[----:B------:R-:W2:Y:S01]  /*61250*/  LDL.LU R241, [R1+0x724] ;  /* 0x0007240001f17983 */ /* 0x000ea20000300800 */
[----:B------:R-:W-:-:S03]  /*61260*/  ISETP.LT.AND P6, PT, R91, c[0x0][0x178], !P1 ;  /* 0x00005e005b007a0c */ /* 0x000fc60004fc1270 */
[----:B------:R1:W-:Y:S01]  /*61270*/  @P2 STG.E [R156.64], R228 ;  /* 0x000000e49c002986 */ /* 0x0003e2000c101904 */
[----:B------:R-:W-:Y:S01]  /*61280*/  ISETP.LT.AND P2, PT, R23, c[0x0][0x178], !P1 ;  /* 0x00005e0017007a0c */ /* 0x000fe20004f41270 */
[----:B------:R-:W-:-:S04]  /*61290*/  IMAD.WIDE R188, R0, 0x4, R212 ;  /* 0x0000000400bc7825 */ /* 0x000fc800078e02d4 */
[C---:B-1----:R-:W-:Y:S01]  /*612a0*/  IMAD.WIDE R156, R0.reuse, 0x4, R208 ;  /* 0x00000004009c7825 */ /* 0x042fe200078e02d0 */
[----:B------:R-:W2:Y:S04]  /*612b0*/  LDL.LU R228, [R1+0x6c4] ;  /* 0x0006c40001e47983 */ /* 0x000ea80000300800 */
[----:B------:R1:W-:Y:S01]  /*612c0*/  @P0 STG.E [R158.64], R244 ;  /* 0x000000f49e000986 */ /* 0x0003e2000c101904 */
[----:B------:R-:W-:-:S03]  /*612d0*/  IMAD.WIDE R190, R0, 0x4, R214 ;  /* 0x0000000400be7825 */ /* 0x000fc600078e02d6 */
[----:B------:R1:W-:Y:S02]  /*612e0*/  @P3 STG.E [R156.64], R245 ;  /* 0x000000f59c003986 */ /* 0x0003e4000c101904 */
[C---:B-1----:R-:W-:Y:S02]  /*612f0*/  IMAD.WIDE R158, R0.reuse, 0x4, R210 ;  /* 0x00000004009e7825 */ /* 0x042fe400078e02d2 */
[----:B------:R-:W2:Y:S04]  /*61300*/  LDL.LU R244, [R1+0x554] ;  /* 0x0005540001f47983 */ /* 0x000ea80000300800 */
[----:B------:R1:W-:Y:S01]  /*61310*/  @P4 STG.E [R158.64], R232 ;  /* 0x000000e89e004986 */ /* 0x0003e2000c101904 */
[----:B------:R-:W-:Y:S01]  /*61320*/  ISETP.LT.AND P0, PT, R111, c[0x0][0x178], !P1 ;  /* 0x00005e006f007a0c */ /* 0x000fe20004f01270 */
[----:B------:R-:W-:-:S02]  /*61330*/  IMAD.WIDE R156, R0, 0x4, R216 ;  /* 0x00000004009c7825 */ /* 0x000fc400078e02d8 */
[----:B-1----:R-:W2:Y:S04]  /*61340*/  LDL.LU R232, [R1+0xb60] ;  /* 0x000b600001e87983 */ /* 0x002ea80000300800 */
[----:B------:R-:W-:Y:S01]  /*61350*/  @P5 STG.E [R188.64], R240 ;  /* 0x000000f0bc005986 */ /* 0x000fe2000c101904 */
[----:B------:R-:W-:-:S03]  /*61360*/  IMAD.WIDE R158, R0, 0x4, R218 ;  /* 0x00000004009e7825 */ /* 0x000fc600078e02da */
[----:B---3--:R1:W-:Y:S04]  /*61370*/  @P6 STG.E [R190.64], R193 ;  /* 0x000000c1be006986 */ /* 0x0083e8000c101904 */
[----:B-1----:R-:W3:Y:S04]  /*61380*/  LDL.LU R193, [R1+0xb50] ;  /* 0x000b500001c17983 */ /* 0x002ee80000300800 */
[----:B------:R-:W3:Y:S04]  /*61390*/  LDL.LU R245, [R1+0xb40] ;  /* 0x000b400001f57983 */ /* 0x000ee80000300800 */
[----:B------:R-:W3:Y:S04]  /*613a0*/  LDL.LU R240, [R1+0xb30] ;  /* 0x000b300001f07983 */ /* 0x000ee80000300800 */
[----:B----4-:R1:W-:Y:S04]  /*613b0*/  @P2 STG.E [R156.64], R192 ;  /* 0x000000c09c002986 */ /* 0x0103e8000c101904 */
[----:B-1----:R-:W4:Y:S04]  /*613c0*/  LDL.LU R192, [R1+0xb20] ;  /* 0x000b200001c07983 */ /* 0x002f280000300800 */
[----:B--2---:R1:W-:Y:S04]  /*613d0*/  @P0 STG.E [R158.64], R195 ;  /* 0x000000c39e000986 */ /* 0x0043e8000c101904 */
[----:B-1----:R-:W4:Y:S01]  /*613e0*/  LDL.LU R195, [R1+0xb00] ;  /* 0x000b000001c37983 */ /* 0x002f220000300800 */
[----:B------:R-:W-:-:S02]  /*613f0*/  ISETP.LT.AND P4, PT, R251, c[0x0][0x178], !P1 ;  /* 0x00005e00fb007a0c */ /* 0x000fc40004f81270 */
[----:B------:R-:W-:Y:S02]  /*61400*/  ISETP.LT.AND P5, PT, R250, c[0x0][0x178], !P1 ;  /* 0x00005e00fa007a0c */ /* 0x000fe40004fa1270 */
[----:B------:R-:W-:Y:S02]  /*61410*/  ISETP.GE.AND P3, PT, R3, c[0x0][0x17c], PT ;  /* 0x00005f0003007a0c */ /* 0x000fe40003f66270 */
[----:B------:R-:W-:Y:S01]  /*61420*/  ISETP.LT.AND P6, PT, R249, c[0x0][0x178], !P1 ;  /* 0x00005e00f9007a0c */ /* 0x000fe20004fc1270 */
[----:B------:R-:W-:Y:S01]  /*61430*/  IMAD.WIDE R156, R0, 0x4, R220 ;  /* 0x00000004009c7825 */ /* 0x000fe200078e02dc */
[----:B------:R-:W-:Y:S01]  /*61440*/  ISETP.LT.AND P1, PT, R248, c[0x0][0x178], !P1 ;  /* 0x00005e00f8007a0c */ /* 0x000fe20004f21270 */
[----:B------:R-:W4:Y:S01]  /*61450*/  LDL.LU R3, [R1+0x2c04] ;  /* 0x002c040001037983 */ /* 0x000f220000300800 */
[----:B------:R-:W-:Y:S01]  /*61460*/  ISETP.LT.AND P0, PT, R14, c[0x0][0x178], !P3 ;  /* 0x00005e000e007a0c */ /* 0x000fe20005f01270 */
[----:B------:R-:W-:-:S04]  /*61470*/  IMAD.WIDE R158, R0, 0x4, R222 ;  /* 0x00000004009e7825 */ /* 0x000fc800078e02de */
[----:B------:R-:W-:-:S04]  /*61480*/  IMAD.WIDE R188, R0, 0x4, R224 ;  /* 0x0000000400bc7825 */ /* 0x000fc800078e02e0 */
[C---:B------:R-:W-:Y:S01]  /*61490*/  IMAD.WIDE R190, R0.reuse, 0x4, R226 ;  /* 0x0000000400be7825 */ /* 0x040fe200078e02e2 */
[----:B------:R-:W-:Y:S01]  /*614a0*/  IADD3 R0, R0, c[0x0][0x198], RZ ;  /* 0x0000660000007a10 */ /* 0x000fe20007ffe0ff */
[----:B------:R1:W-:Y:S01]  /*614b0*/  @P4 STG.E [R156.64], R233 ;  /* 0x000000e99c004986 */ /* 0x0003e2000c101904 */
[----:B------:R-:W-:-:S03]  /*614c0*/  ISETP.LT.AND P2, PT, R187, c[0x0][0x178], !P3 ;  /* 0x00005e00bb007a0c */ /* 0x000fc60005f41270 */
[----:B------:R1:W-:Y:S01]  /*614d0*/  @P5 STG.E [R158.64], R241 ;  /* 0x000000f19e005986 */ /* 0x0003e2000c101904 */
[----:B------:R-:W-:-:S03]  /*614e0*/  ISETP.LT.AND P4, PT, R47, c[0x0][0x178], !P3 ;  /* 0x00005e002f007a0c */ /* 0x000fc60005f81270 */
[----:B------:R1:W-:Y:S02]  /*614f0*/  @P6 STG.E [R188.64], R228 ;  /* 0x000000e4bc006986 */ /* 0x0003e4000c101904 */
[----:B-1----:R-:W-:Y:S02]  /*61500*/  IMAD.WIDE R156, R0, 0x4, R4 ;  /* 0x00000004009c7825 */ /* 0x002fe400078e0204 */
[----:B------:R-:W4:Y:S01]  /*61510*/  LDL.LU R241, [R1+0xae0] ;  /* 0x000ae00001f17983 */ /* 0x000f220000300800 */
[----:B------:R-:W-:-:S03]  /*61520*/  ISETP.LT.AND P6, PT, R15, c[0x0][0x178], !P3 ;  /* 0x00005e000f007a0c */ /* 0x000fc60005fc1270 */
[----:B------:R1:W-:Y:S01]  /*61530*/  @P1 STG.E [R190.64], R244 ;  /* 0x000000f4be001986 */ /* 0x0003e2000c101904 */
[----:B------:R-:W-:-:S03]  /*61540*/  ISETP.LT.AND P1, PT, R19, c[0x0][0x178], !P3 ;  /* 0x00005e0013007a0c */ /* 0x000fc60005f21270 */
[----:B------:R-:W4:Y:S01]  /*61550*/  LDL.LU R228, [R1+0xac0] ;  /* 0x000ac00001e47983 */ /* 0x000f220000300800 */
[C---:B------:R-:W-:Y:S01]  /*61560*/  IMAD.WIDE R158, R0.reuse, 0x4, R6 ;  /* 0x00000004009e7825 */ /* 0x040fe200078e0206 */
[----:B------:R-:W-:Y:S02]  /*61570*/  ISETP.LT.AND P5, PT, R79, c[0x0][0x178], !P3 ;  /* 0x00005e004f007a0c */ /* 0x000fe40005fa1270 */
[----:B-1----:R-:W4:Y:S04]  /*61580*/  LDL.LU R244, [R1+0xaa0] ;  /* 0x000aa00001f47983 */ /* 0x002f280000300800 */
[----:B------:R1:W-:Y:S01]  /*61590*/  @P0 STG.E [R156.64], R232 ;  /* 0x000000e89c000986 */ /* 0x0003e2000c101904 */
[----:B------:R-:W-:-:S03]  /*615a0*/  IMAD.WIDE R188, R0, 0x4, R204 ;  /* 0x0000000400bc7825 */ /* 0x000fc600078e02cc */
[----:B-1----:R-:W4:Y:S01]  /*615b0*/  LDL.LU R232, [R1+0xa90] ;  /* 0x000a900001e87983 */ /* 0x002f220000300800 */
[----:B------:R-:W-:-:S04]  /*615c0*/  IMAD.WIDE R156, R0, 0x4, R200 ;  /* 0x00000004009c7825 */ /* 0x000fc800078e02c8 */
[C---:B------:R-:W-:Y:S01]  /*615d0*/  IMAD.WIDE R190, R0.reuse, 0x4, R206 ;  /* 0x0000000400be7825 */ /* 0x040fe200078e02ce */
[----:B---3--:R1:W-:Y:S04]  /*615e0*/  @P2 STG.E [R158.64], R193 ;  /* 0x000000c19e002986 */ /* 0x0083e8000c101904 */
[----:B------:R3:W-:Y:S01]  /*615f0*/  @P6 STG.E [R156.64], R245 ;  /* 0x000000f59c006986 */ /* 0x0007e2000c101904 */
[----:B-1----:R-:W-:-:S03]  /*61600*/  IMAD.WIDE R158, R0, 0x4, R202 ;  /* 0x00000004009e7825 */ /* 0x002fc600078e02ca */
[----:B------:R-:W2:Y:S04]  /*61610*/  LDL.LU R193, [R1+0xa00] ;  /* 0x000a000001c17983 */ /* 0x000ea80000300800 */
[----:B------:R1:W-:Y:S04]  /*61620*/  @P1 STG.E [R158.64], R240 ;  /* 0x000000f09e001986 */ /* 0x0003e8000c101904 */
[----:B---3--:R-:W3:Y:S04]  /*61630*/  LDL.LU R245, [R1+0x980] ;  /* 0x0009800001f57983 */ /* 0x008ee80000300800 */
[----:B----4-:R4:W-:Y:S04]  /*61640*/  @P4 STG.E [R188.64], R192 ;  /* 0x000000c0bc004986 */ /* 0x0109e8000c101904 */
[----:B-1----:R-:W3:Y:S04]  /*61650*/  LDL.LU R240, [R1+0x930] ;  /* 0x0009300001f07983 */ /* 0x002ee80000300800 */
[----:B----4-:R-:W4:Y:S04]  /*61660*/  LDL.LU R192, [R1+0x7b0] ;  /* 0x0007b00001c07983 */ /* 0x010f280000300800 */
[----:B------:R1:W-:Y:S04]  /*61670*/  @P5 STG.E [R190.64], R195 ;  /* 0x000000c3be005986 */ /* 0x0003e8000c101904 */
[----:B-1----:R-:W4:Y:S01]  /*61680*/  LDL.LU R195, [R1+0x730] ;  /* 0x0007300001c37983 */ /* 0x002f220000300800 */
[----:B------:R-:W-:-:S02]  /*61690*/  ISETP.LT.AND P2, PT, R27, c[0x0][0x178], !P3 ;  /* 0x00005e001b007a0c */ /* 0x000fc40005f41270 */
[----:B------:R-:W-:Y:S02]  /*616a0*/  ISETP.LT.AND P0, PT, R51, c[0x0][0x178], !P3 ;  /* 0x00005e0033007a0c */ /* 0x000fe40005f01270 */
[----:B------:R-:W-:Y:S02]  /*616b0*/  ISETP.LT.AND P6, PT, R67, c[0x0][0x178], !P3 ;  /* 0x00005e0043007a0c */ /* 0x000fe40005fc1270 */
[----:B------:R-:W-:Y:S01]  /*616c0*/  ISETP.LT.AND P5, PT, R91, c[0x0][0x178], !P3 ;  /* 0x00005e005b007a0c */ /* 0x000fe20005fa1270 */
[----:B------:R-:W-:Y:S01]  /*616d0*/  IMAD.WIDE R156, R0, 0x4, R208 ;  /* 0x00000004009c7825 */ /* 0x000fe200078e02d0 */
[----:B------:R-:W-:-:S03]  /*616e0*/  ISETP.LT.AND P4, PT, R23, c[0x0][0x178], !P3 ;  /* 0x00005e0017007a0c */ /* 0x000fc60005f81270 */
[----:B------:R-:W-:-:S04]  /*616f0*/  IMAD.WIDE R158, R0, 0x4, R210 ;  /* 0x00000004009e7825 */ /* 0x000fc800078e02d2 */
[----:B------:R-:W-:Y:S01]  /*61700*/  IMAD.WIDE R188, R0, 0x4, R212 ;  /* 0x0000000400bc7825 */ /* 0x000fe200078e02d4 */
[----:B------:R1:W-:Y:S01]  /*61710*/  @P2 STG.E [R156.64], R241 ;  /* 0x000000f19c002986 */ /* 0x0003e2000c101904 */
[----:B------:R-:W-:-:S03]  /*61720*/  ISETP.LT.AND P2, PT, R111, c[0x0][0x178], !P3 ;  /* 0x00005e006f007a0c */ /* 0x000fc60005f41270 */
[----:B------:R1:W-:Y:S02]  /*61730*/  @P0 STG.E [R158.64], R228 ;  /* 0x000000e49e000986 */ /* 0x0003e4000c101904 */
[C---:B-1----:R-:W-:Y:S01]  /*61740*/  IMAD.WIDE R156, R0.reuse, 0x4, R214 ;  /* 0x00000004009c7825 */ /* 0x042fe200078e02d6 */
[----:B------:R-:W-:Y:S01]  /*61750*/  ISETP.LT.AND P0, PT, R251, c[0x0][0x178], !P3 ;  /* 0x00005e00fb007a0c */ /* 0x000fe20005f01270 */
[----:B------:R1:W-:Y:S01]  /*61760*/  @P6 STG.E [R188.64], R244 ;  /* 0x000000f4bc006986 */ /* 0x0003e2000c101904 */
[----:B------:R-:W-:Y:S01]  /*61770*/  ISETP.LT.AND P6, PT, R249, c[0x0][0x178], !P3 ;  /* 0x00005e00f9007a0c */ /* 0x000fe20005fc1270 */
[----:B------:R-:W-:Y:S02]  /*61780*/  IMAD.WIDE R158, R0, 0x4, R216 ;  /* 0x00000004009e7825 */ /* 0x000fe400078e02d8 */
[----:B-1----:R-:W4:Y:S04]  /*61790*/  LDL.LU R244, [R1+0xb64] ;  /* 0x000b640001f47983 */ /* 0x002f280000300800 */
[----:B------:R1:W-:Y:S01]  /*617a0*/  @P5 STG.E [R156.64], R232 ;  /* 0x000000e89c005986 */ /* 0x0003e2000c101904 */
[----:B------:R-:W-:Y:S01]  /*617b0*/  ISETP.LT.AND P5, PT, R250, c[0x0][0x178], !P3 ;  /* 0x00005e00fa007a0c */ /* 0x000fe20005fa1270 */
[----:B------:R-:W-:-:S02]  /*617c0*/  IMAD.WIDE R188, R0, 0x4, R218 ;  /* 0x0000000400bc7825 */ /* 0x000fc400078e02da */
[----:B------:R-:W4:Y:S02]  /*617d0*/  LDL.LU R233, [R1+0xb54] ;  /* 0x000b540001e97983 */ /* 0x000f240000300800 */
[C---:B------:R-:W-:Y:S02]  /*617e0*/  IMAD.WIDE R190, R0.reuse, 0x4, R220 ;  /* 0x0000000400be7825 */ /* 0x040fe400078e02dc */
[----:B------:R-:W4:Y:S04]  /*617f0*/  LDL.LU R228, [R1+0xb44] ;  /* 0x000b440001e47983 */ /* 0x000f280000300800 */
[----:B-1----:R-:W4:Y:S01]  /*61800*/  LDL.LU R232, [R1+0xb34] ;  /* 0x000b340001e87983 */ /* 0x002f220000300800 */
[----:B------:R-:W-:-:S03]  /*61810*/  IMAD.WIDE R156, R0, 0x4, R222 ;  /* 0x00000004009c7825 */ /* 0x000fc600078e02de */
[----:B--2---:R1:W-:Y:S04]  /*61820*/  @P4 STG.E [R158.64], R193 ;  /* 0x000000c19e004986 */ /* 0x0043e8000c101904 */
[----:B---3--:R-:W-:Y:S04]  /*61830*/  @P2 STG.E [R188.64], R245 ;  /* 0x000000f5bc002986 */ /* 0x008fe8000c101904 */
[----:B-1----:R-:W2:Y:S01]  /*61840*/  LDL.LU R193, [R1+0xb24] ;  /* 0x000b240001c17983 */ /* 0x002ea20000300800 */
[----:B------:R-:W-:-:S03]  /*61850*/  IMAD.WIDE R158, R0, 0x4, R224 ;  /* 0x00000004009e7825 */ /* 0x000fc600078e02e0 */
[----:B------:R-:W-:Y:S04]  /*61860*/  @P0 STG.E [R190.64], R240 ;  /* 0x000000f0be000986 */ /* 0x000fe8000c101904 */
[----:B----4-:R1:W-:Y:S04]  /*61870*/  @P5 STG.E [R156.64], R192 ;  /* 0x000000c09c005986 */ /* 0x0103e8000c101904 */
[----:B-1----:R-:W3:Y:S04]  /*61880*/  LDL.LU R192, [R1+0xb04] ;  /* 0x000b040001c07983 */ /* 0x002ee80000300800 */
[----:B------:R1:W-:Y:S04]  /*61890*/  @P6 STG.E [R158.64], R195 ;  /* 0x000000c39e006986 */ /* 0x0003e8000c101904 */
[----:B-1----:R-:W4:Y:S01]  /*618a0*/  LDL.LU R195, [R1+0xae4] ;  /* 0x000ae40001c37983 */ /* 0x002f220000300800 */
[----:B------:R-:W-:-:S02]  /*618b0*/  ISETP.LT.AND P3, PT, R248, c[0x0][0x178], !P3 ;  /* 0x00005e00f8007a0c */ /* 0x000fc40005f61270 */
[----:B------:R-:W-:Y:S01]  /*618c0*/  ISETP.GE.AND P1, PT, R3, c[0x0][0x17c], PT ;  /* 0x00005f0003007a0c */ /* 0x000fe20003f26270 */
[----:B------:R-:W-:-:S03]  /*618d0*/  IMAD.WIDE R156, R0, 0x4, R226 ;  /* 0x00000004009c7825 */ /* 0x000fc600078e02e2 */
[----:B------:R-:W-:Y:S02]  /*618e0*/  ISETP.LT.AND P4, PT, R14, c[0x0][0x178], !P1 ;  /* 0x00005e000e007a0c */ /* 0x000fe40004f81270 */
[----:B------:R-:W-:Y:S02]  /*618f0*/  IADD3 R3, R0, c[0x0][0x198], RZ ;  /* 0x0000660000037a10 */ /* 0x000fe40007ffe0ff */
[----:B------:R-:W-:Y:S02]  /*61900*/  ISETP.LT.AND P0, PT, R187, c[0x0][0x178], !P1 ;  /* 0x00005e00bb007a0c */ /* 0x000fe40004f01270 */
[----:B------:R-:W-:Y:S01]  /*61910*/  ISETP.LT.AND P2, PT, R15, c[0x0][0x178], !P1 ;  /* 0x00005e000f007a0c */ /* 0x000fe20004f41270 */
[----:B------:R-:W-:Y:S01]  /*61920*/  IMAD.WIDE R158, R3, 0x4, R4 ;  /* 0x00000004039e7825 */ /* 0x000fe200078e0204 */
[----:B------:R-:W-:Y:S01]  /*61930*/  ISETP.LT.AND P5, PT, R19, c[0x0][0x178], !P1 ;  /* 0x00005e0013007a0c */ /* 0x000fe20004fa1270 */
[----:B------:R1:W-:Y:S01]  /*61940*/  @P3 STG.E [R156.64], R238 ;  /* 0x000000ee9c003986 */ /* 0x0003e2000c101904 */
[----:B------:R-:W-:Y:S01]  /*61950*/  ISETP.LT.AND P6, PT, R47, c[0x0][0x178], !P1 ;  /* 0x00005e002f007a0c */ /* 0x000fe20004fc1270 */
[----:B------:R-:W-:Y:S01]  /*61960*/  IMAD.WIDE R188, R3, 0x4, R202 ;  /* 0x0000000403bc7825 */ /* 0x000fe200078e02ca */
[----:B------:R-:W-:Y:S01]  /*61970*/  ISETP.LT.AND P3, PT, R27, c[0x0][0x178], !P1 ;  /* 0x00005e001b007a0c */ /* 0x000fe20004f61270 */
[----:B-1----:R-:W4:Y:S04]  /*61980*/  LDL.LU R238, [R1+0x2ce4] ;  /* 0x002ce40001ee7983 */ /* 0x002f280000300800 */
[----:B------:R-:W4:Y:S01]  /*61990*/  LDL.LU R241, [R1+0xac4] ;  /* 0x000ac40001f17983 */ /* 0x000f220000300800 */
[----:B------:R-:W-:-:S03]  /*619a0*/  IMAD.WIDE R156, R3, 0x4, R6 ;  /* 0x00000004039c7825 */ /* 0x000fc600078e0206 */
[----:B------:R-:W4:Y:S04]  /*619b0*/  LDL.LU R0, [R1+0x2c08] ;  /* 0x002c080001007983 */ /* 0x000f280000300800 */
[----:B------:R-:W4:Y:S04]  /*619c0*/  LDL.LU R245, [R1+0xaa4] ;  /* 0x000aa40001f57983 */ /* 0x000f280000300800 */
[----:B------:R1:W-:Y:S01]  /*619d0*/  @P4 STG.E [R158.64], R244 ;  /* 0x000000f49e004986 */ /* 0x0003e2000c101904 */
[----:B------:R-:W-:-:S03]  /*619e0*/  ISETP.LT.AND P4, PT, R79, c[0x0][0x178], !P1 ;  /* 0x00005e004f007a0c */ /* 0x000fc60004f81270 */
[----:B------:R-:W4:Y:S01]  /*619f0*/  LDL.LU R240, [R1+0xa94] ;  /* 0x000a940001f07983 */ /* 0x000f220000300800 */
[----:B------:R-:W-:-:S03]  /*61a00*/  IMAD.WIDE R190, R3, 0x4, R204 ;  /* 0x0000000403be7825 */ /* 0x000fc600078e02cc */
[----:B-1----:R-:W4:Y:S01]  /*61a10*/  LDL.LU R244, [R1+0xa04] ;  /* 0x000a040001f47983 */ /* 0x002f220000300800 */
[----:B------:R-:W-:-:S03]  /*61a20*/  IMAD.WIDE R158, R3, 0x4, R200 ;  /* 0x00000004039e7825 */ /* 0x000fc600078e02c8 */
[----:B------:R1:W-:Y:S04]  /*61a30*/  @P0 STG.E [R156.64], R233 ;  /* 0x000000e99c000986 */ /* 0x0003e8000c101904 */
[----:B------:R1:W-:Y:S04]  /*61a40*/  @P2 STG.E [R158.64], R228 ;  /* 0x000000e49e002986 */ /* 0x0003e8000c101904 */
[----:B------:R1:W-:Y:S02]  /*61a50*/  @P5 STG.E [R188.64], R232 ;  /* 0x000000e8bc005986 */ /* 0x0003e4000c101904 */
[----:B-1----:R-:W-:-:S04]  /*61a60*/  IMAD.WIDE R156, R3, 0x4, R206 ;  /* 0x00000004039c7825 */ /* 0x002fc800078e02ce */
[----:B------:R-:W-:Y:S01]  /*61a70*/  IMAD.WIDE R158, R3, 0x4, R208 ;  /* 0x00000004039e7825 */ /* 0x000fe200078e02d0 */
[----:B------:R-:W4:Y:S04]  /*61a80*/  LDL.LU R232, [R1+0x984] ;  /* 0x0009840001e87983 */ /* 0x000f280000300800 */
[----:B--2---:R1:W-:Y:S04]  /*61a90*/  @P6 STG.E [R190.64], R193 ;  /* 0x000000c1be006986 */ /* 0x0043e8000c101904 */
[----:B-1----:R-:W2:Y:S04]  /*61aa0*/  LDL.LU R193, [R1+0x934] ;  /* 0x0009340001c17983 */ /* 0x002ea80000300800 */
[----:B------:R-:W2:Y:S04]  /*61ab0*/  LDL.LU R228, [R1+0x7b4] ;  /* 0x0007b40001e47983 */ /* 0x000ea80000300800 */
[----:B---3--:R1:W-:Y:S04]  /*61ac0*/  @P4 STG.E [R156.64], R192 ;  /* 0x000000c09c004986 */ /* 0x0083e8000c101904 */
[----:B-1----:R-:W3:Y:S04]  /*61ad0*/  LDL.LU R192, [R1+0x734] ;  /* 0x0007340001c07983 */ /* 0x002ee80000300800 */
[----:B----4-:R1:W-:Y:S04]  /*61ae0*/  @P3 STG.E [R158.64], R195 ;  /* 0x000000c39e003986 */ /* 0x0103e8000c101904 */
[----:B-1----:R-:W4:Y:S01]  /*61af0*/  LDL.LU R195, [R1+0x8d8] ;  /* 0x0008d80001c37983 */ /* 0x002f220000300800 */
[----:B------:R-:W-:-:S02]  /*61b00*/  ISETP.LT.AND P0, PT, R51, c[0x0][0x178], !P1 ;  /* 0x00005e0033007a0c */ /* 0x000fc40004f01270 */
[----:B------:R-:W-:Y:S02]  /*61b10*/  ISETP.LT.AND P2, PT, R67, c[0x0][0x178], !P1 ;  /* 0x00005e0043007a0c */ /* 0x000fe40004f41270 */
[----:B------:R-:W-:Y:S02]  /*61b20*/  ISETP.LT.AND P5, PT, R91, c[0x0][0x178], !P1 ;  /* 0x00005e005b007a0c */ /* 0x000fe40004fa1270 */
[----:B------:R-:W-:Y:S01]  /*61b30*/  ISETP.LT.AND P6, PT, R23, c[0x0][0x178], !P1 ;  /* 0x00005e0017007a0c */ /* 0x000fe20004fc1270 */
[----:B------:R-:W-:Y:S01]  /*61b40*/  IMAD.WIDE R156, R3, 0x4, R210 ;  /* 0x00000004039c7825 */ /* 0x000fe200078e02d2 */
[----:B------:R-:W-:-:S03]  /*61b50*/  ISETP.LT.AND P4, PT, R111, c[0x0][0x178], !P1 ;  /* 0x00005e006f007a0c */ /* 0x000fc60004f81270 */
[----:B------:R-:W-:Y:S01]  /*61b60*/  IMAD.WIDE R158, R3, 0x4, R212 ;  /* 0x00000004039e7825 */ /* 0x000fe200078e02d4 */
[----:B------:R-:W-:-:S03]  /*61b70*/  ISETP.LT.AND P3, PT, R251, c[0x0][0x178], !P1 ;  /* 0x00005e00fb007a0c */ /* 0x000fc60004f61270 */
[----:B------:R-:W-:-:S04]  /*61b80*/  IMAD.WIDE R188, R3, 0x4, R214 ;  /* 0x0000000403bc7825 */ /* 0x000fc800078e02d6 */
[----:B------:R-:W-:Y:S01]  /*61b90*/  IMAD.WIDE R190, R3, 0x4, R216 ;  /* 0x0000000403be7825 */ /* 0x000fe200078e02d8 */
[----:B------:R1:W-:Y:S01]  /*61ba0*/  @P0 STG.E [R156.64], R241 ;  /* 0x000000f19c000986 */ /* 0x0003e2000c101904 */
[----:B------:R-:W-:-:S03]  /*61bb0*/  ISETP.GE.AND P0, PT, R0, c[0x0][0x17c], PT ;  /* 0x00005f0000007a0c */ /* 0x000fc60003f06270 */
[----:B------:R-:W-:Y:S01]  /*61bc0*/  @P2 STG.E [R158.64], R245 ;  /* 0x000000f59e002986 */ /* 0x000fe2000c101904 */
[----:B------:R-:W-:-:S03]  /*61bd0*/  ISETP.LT.AND P2, PT, R250, c[0x0][0x178], !P1 ;  /* 0x00005e00fa007a0c */ /* 0x000fc60004f41270 */
[----:B------:R1:W-:Y:S01]  /*61be0*/  @P5 STG.E [R188.64], R240 ;  /* 0x000000f0bc005986 */ /* 0x0003e2000c101904 */
[----:B------:R-:W-:Y:S01]  /*61bf0*/  ISETP.LT.AND P5, PT, R249, c[0x0][0x178], !P1 ;  /* 0x00005e00f9007a0c */ /* 0x000fe20004fa1270 */
[C---:B-1----:R-:W-:Y:S01]  /*61c00*/  IMAD.WIDE R156, R3.reuse, 0x4, R218 ;  /* 0x00000004039c7825 */ /* 0x042fe200078e02da */
[----:B------:R-:W-:Y:S01]  /*61c10*/  ISETP.LT.AND P1, PT, R248, c[0x0][0x178], !P1 ;  /* 0x00005e00f8007a0c */ /* 0x000fe20004f21270 */
[----:B------:R1:W-:Y:S04]  /*61c20*/  @P6 STG.E [R190.64], R244 ;  /* 0x000000f4be006986 */ /* 0x0003e8000c101904 */
[----:B------:R-:W4:Y:S01]  /*61c30*/  LDL.LU R240, [R1+0x888] ;  /* 0x0008880001f07983 */ /* 0x000f220000300800 */
[----:B------:R-:W-:Y:S01]  /*61c40*/  IMAD.WIDE R158, R3, 0x4, R220 ;  /* 0x00000004039e7825 */ /* 0x000fe200078e02dc */
[----:B------:R-:W-:-:S02]  /*61c50*/  ISETP.LT.AND P6, PT, R14, c[0x0][0x178], !P0 ;  /* 0x00005e000e007a0c */ /* 0x000fc400047c1270 */
[----:B-1----:R-:W4:Y:S01]  /*61c60*/  LDL.LU R244, [R1+0x868] ;  /* 0x0008680001f47983 */ /* 0x002f220000300800 */
[C---:B------:R-:W-:Y:S01]  /*61c70*/  IADD3 R0, R3.reuse, c[0x0][0x198], RZ ;  /* 0x0000660003007a10 */ /* 0x040fe20007ffe0ff */
[C---:B------:R-:W-:Y:S02]  /*61c80*/  IMAD.WIDE R188, R3.reuse, 0x4, R226 ;  /* 0x0000000403bc7825 */ /* 0x040fe400078e02e2 */
[----:B------:R-:W4:Y:S02]  /*61c90*/  LDL.LU R233, [R1+0x818] ;  /* 0x0008180001e97983 */ /* 0x000f240000300800 */
[----:B------:R-:W-:Y:S02]  /*61ca0*/  IMAD.WIDE R190, R0, 0x4, R4 ;  /* 0x0000000400be7825 */ /* 0x000fe400078e0204 */
[----:B------:R1:W-:Y:S02]  /*61cb0*/  @P4 STG.E [R156.64], R232 ;  /* 0x000000e89c004986 */ /* 0x0003e4000c101904 */
[----:B-1----:R-:W-:-:S02]  /*61cc0*/  IMAD.WIDE R156, R3, 0x4, R222 ;  /* 0x00000004039c7825 */ /* 0x002fc400078e02de */
[----:B--2---:R1:W-:Y:S04]  /*61cd0*/  @P3 STG.E [R158.64], R193 ;  /* 0x000000c19e003986 */ /* 0x0043e8000c101904 */
[----:B------:R-:W-:Y:S04]  /*61ce0*/  @P2 STG.E [R156.64], R228 ;  /* 0x000000e49c002986 */ /* 0x000fe8000c101904 */
[----:B-1----:R-:W2:Y:S01]  /*61cf0*/  LDL.LU R193, [R1+0x7c8] ;  /* 0x0007c80001c17983 */ /* 0x002ea20000300800 */
[----:B------:R-:W-:-:S03]  /*61d00*/  IMAD.WIDE R158, R3, 0x4, R224 ;  /* 0x00000004039e7825 */ /* 0x000fc600078e02e0 */
[----:B------:R-:W2:Y:S04]  /*61d10*/  LDL.LU R241, [R1+0x748] ;  /* 0x0007480001f17983 */ /* 0x000ea80000300800 */
[----:B------:R-:W2:Y:S04]  /*61d20*/  LDL.LU R232, [R1+0x6e8] ;  /* 0x0006e80001e87983 */ /* 0x000ea80000300800 */
[----:B---3--:R-:W-:Y:S04]  /*61d30*/  @P5 STG.E [R158.64], R192 ;  /* 0x000000c09e005986 */ /* 0x008fe8000c101904 */
[----:B------:R1:W-:Y:S04]  /*61d40*/  @P1 STG.E [R188.64], R239 ;  /* 0x000000efbc001986 */ /* 0x0003e8000c101904 */
[----:B-1----:R-:W3:Y:S04]  /*61d50*/  LDL.LU R239, [R1+0x2ce0] ;  /* 0x002ce00001ef7983 */ /* 0x002ee80000300800 */
[----:B------:R-:W3:Y:S04]  /*61d60*/  LDL.LU R192, [R1+0x478] ;  /* 0x0004780001c07983 */ /* 0x000ee80000300800 */
[----:B----4-:R1:W-:Y:S04]  /*61d70*/  @P6 STG.E [R190.64], R195 ;  /* 0x000000c3be006986 */ /* 0x0103e8000c101904 */
[----:B-1----:R-:W4:Y:S01]  /*61d80*/  LDL.LU R195, [R1+0x3f8] ;  /* 0x0003f80001c37983 */ /* 0x002f220000300800 */
[----:B------:R-:W-:-:S02]  /*61d90*/  ISETP.LT.AND P3, PT, R187, c[0x0][0x178], !P0 ;  /* 0x00005e00bb007a0c */ /* 0x000fc40004761270 */
[----:B------:R-:W-:Y:S01]  /*61da0*/  ISETP.LT.AND P4, PT, R15, c[0x0][0x178], !P0 ;  /* 0x00005e000f007a0c */ /* 0x000fe20004781270 */
[C---:B------:R-:W-:Y:S01]  /*61db0*/  IMAD.WIDE R156, R0.reuse, 0x4, R6 ;  /* 0x00000004009c7825 */ /* 0x040fe200078e0206 */
[----:B------:R-:W-:Y:S01]  /*61dc0*/  ISETP.LT.AND P2, PT, R19, c[0x0][0x178], !P0 ;  /* 0x00005e0013007a0c */ /* 0x000fe20004741270 */
[----:B------:R-:W4:Y:S01]  /*61dd0*/  LDL.LU R3, [R1+0x2c0c] ;  /* 0x002c0c0001037983 */ /* 0x000f220000300800 */
[----:B------:R-:W-:Y:S01]  /*61de0*/  ISETP.LT.AND P1, PT, R47, c[0x0][0x178], !P0 ;  /* 0x00005e002f007a0c */ /* 0x000fe20004721270 */
[----:B------:R-:W-:Y:S02]  /*61df0*/  IMAD.WIDE R158, R0, 0x4, R200 ;  /* 0x00000004009e7825 */ /* 0x000fe400078e02c8 */
[----:B------:R-:W4:Y:S01]  /*61e00*/  LDL.LU R245, [R1+0x278] ;  /* 0x0002780001f57983 */ /* 0x000f220000300800 */
[----:B------:R-:W-:-:S03]  /*61e10*/  ISETP.LT.AND P5, PT, R79, c[0x0][0x178], !P0 ;  /* 0x00005e004f007a0c */ /* 0x000fc600047a1270 */
[----:B------:R-:W4:Y:S01]  /*61e20*/  LDL.LU R228, [R1+0x148] ;  /* 0x0001480001e47983 */ /* 0x000f220000300800 */
[----:B------:R-:W-:Y:S01]  /*61e30*/  ISETP.LT.AND P6, PT, R27, c[0x0][0x178], !P0 ;  /* 0x00005e001b007a0c */ /* 0x000fe200047c1270 */
[----:B------:R-:W-:-:S04]  /*61e40*/  IMAD.WIDE R188, R0, 0x4, R206 ;  /* 0x0000000400bc7825 */ /* 0x000fc800078e02ce */
[----:B------:R-:W-:Y:S01]  /*61e50*/  IMAD.WIDE R190, R0, 0x4, R208 ;  /* 0x0000000400be7825 */ /* 0x000fe200078e02d0 */
[----:B------:R1:W-:Y:S01]  /*61e60*/  @P3 STG.E [R156.64], R240 ;  /* 0x000000f09c003986 */ /* 0x0003e2000c101904 */
[----:B------:R-:W-:-:S03]  /*61e70*/  ISETP.LT.AND P3, PT, R51, c[0x0][0x178], !P0 ;  /* 0x00005e0033007a0c */ /* 0x000fc60004761270 */
[----:B------:R1:W-:Y:S04]  /*61e80*/  @P4 STG.E [R158.64], R244 ;  /* 0x000000f49e004986 */ /* 0x0003e8000c101904 */
[----:B-1----:R-:W4:Y:S01]  /*61e90*/  LDL.LU R240, [R1+0x138] ;  /* 0x0001380001f07983 */ /* 0x002f220000300800 */
[C---:B------:R-:W-:Y:S01]  /*61ea0*/  IMAD.WIDE R156, R0.reuse, 0x4, R202 ;  /* 0x00000004009c7825 */ /* 0x040fe200078e02ca */
[----:B------:R-:W-:Y:S02]  /*61eb0*/  ISETP.LT.AND P4, PT, R67, c[0x0][0x178], !P0 ;  /* 0x00005e0043007a0c */ /* 0x000fe40004781270 */
[----:B------:R-:W4:Y:S01]  /*61ec0*/  LDL.LU R244, [R1+0xb8] ;  /* 0x0000b80001f47983 */ /* 0x000f220000300800 */
[----:B------:R-:W-:-:S03]  /*61ed0*/  IMAD.WIDE R158, R0, 0x4, R204 ;  /* 0x00000004009e7825 */ /* 0x000fc600078e02cc */
[----:B------:R1:W-:Y:S02]  /*61ee0*/  @P2 STG.E [R156.64], R233 ;  /* 0x000000e99c002986 */ /* 0x0003e4000c101904 */
[C---:B-1----:R-:W-:Y:S02]  /*61ef0*/  IMAD.WIDE R156, R0.reuse, 0x4, R210 ;  /* 0x00000004009c7825 */ /* 0x042fe400078e02d2 */
[----:B--2---:R1:W-:Y:S04]  /*61f00*/  @P1 STG.E [R158.64], R193 ;  /* 0x000000c19e001986 */ /* 0x0043e8000c101904 */
[----:B------:R-:W-:Y:S04]  /*61f10*/  @P5 STG.E [R188.64], R241 ;  /* 0x000000f1bc005986 */ /* 0x000fe8000c101904 */
[----:B-1----:R-:W2:Y:S01]  /*61f20*/  LDL.LU R193, [R1+0x48] ;  /* 0x0000480001c17983 */ /* 0x002ea20000300800 */
[----:B------:R-:W-:-:S03]  /*61f30*/  IMAD.WIDE R158, R0, 0x4, R212 ;  /* 0x00000004009e7825 */ /* 0x000fc600078e02d4 */
[----:B------:R1:W-:Y:S04]  /*61f40*/  @P6 STG.E [R190.64], R232 ;  /* 0x000000e8be006986 */ /* 0x0003e8000c101904 */
[----:B-1----:R-:W2:Y:S04]  /*61f50*/  LDL.LU R232, [R1+0x38] ;  /* 0x0000380001e87983 */ /* 0x002ea80000300800 */
        /* <DEDUP_REMOVED lines=13> */
[----:B------:R-:W-:Y:S01]  /*62030*/  IMAD.WIDE R190, R0, 0x4, R220 ;  /* 0x0000000400be7825 */ /* 0x000fe200078e02dc */
[----:B------:R-:W-:Y:S01]  /*62040*/  @P1 STG.E [R158.64], R228 ;  /* 0x000000e49e001986 */ /* 0x000fe2000c101904 */
[----:B------:R-:W-:Y:S02]  /*62050*/  ISETP.GE.AND P4, PT, R3, c[0x0][0x17c], PT ;  /* 0x00005f0003007a0c */ /* 0x000fe40003f86270 */
[----:B------:R-:W-:Y:S02]  /*62060*/  ISETP.LT.AND P1, PT, R249, c[0x0][0x178], !P0 ;  /* 0x00005e00f9007a0c */ /* 0x000fe40004721270 */
[----:B------:R-:W-:-:S02]  /*62070*/  ISETP.LT.AND P0, PT, R248, c[0x0][0x178], !P0 ;  /* 0x00005e00f8007a0c */ /* 0x000fc40004701270 */
[----:B------:R-:W-:Y:S01]  /*62080*/  ISETP.LT.AND P2, PT, R14, c[0x0][0x178], !P4 ;  /* 0x00005e000e007a0c */ /* 0x000fe20006741270 */
[C---:B-1----:R-:W-:Y:S01]  /*62090*/  IMAD.WIDE R156, R0.reuse, 0x4, R222 ;  /* 0x00000004009c7825 */ /* 0x042fe200078e02de */
[----:B------:R1:W-:Y:S01]  /*620a0*/  @P5 STG.E [R188.64], R240 ;  /* 0x000000f0bc005986 */ /* 0x0003e2000c101904 */
[----:B------:R-:W-:-:S03]  /*620b0*/  IADD3 R3, R0, c[0x0][0x198], RZ ;  /* 0x0000660000037a10 */ /* 0x000fc60007ffe0ff */
[----:B------:R1:W-:Y:S04]  /*620c0*/  @P6 STG.E [R190.64], R244 ;  /* 0x000000f4be006986 */ /* 0x0003e8000c101904 */
[----:B-1----:R-:W4:Y:S01]  /*620d0*/  LDL.LU R240, [R1+0x86c] ;  /* 0x00086c0001f07983 */ /* 0x002f220000300800 */
[----:B------:R-:W-:-:S03]  /*620e0*/  ISETP.LT.AND P6, PT, R187, c[0x0][0x178], !P4 ;  /* 0x00005e00bb007a0c */ /* 0x000fc600067c1270 */
[----:B------:R-:W4:Y:S01]  /*620f0*/  LDL.LU R244, [R1+0x81c] ;  /* 0x00081c0001f47983 */ /* 0x000f220000300800 */
[----:B------:R-:W-:-:S03]  /*62100*/  IMAD.WIDE R158, R0, 0x4, R226 ;  /* 0x00000004009e7825 */ /* 0x000fc600078e02e2 */
[----:B------:R-:W4:Y:S01]  /*62110*/  LDL.LU R233, [R1+0x7cc] ;  /* 0x0007cc0001e97983 */ /* 0x000f220000300800 */
[----:B------:R-:W-:-:S03]  /*62120*/  IMAD.WIDE R188, R3, 0x4, R4 ;  /* 0x0000000403bc7825 */ /* 0x000fc600078e0204 */
[----:B------:R-:W4:Y:S01]  /*62130*/  LDL.LU R241, [R1+0x74c] ;  /* 0x00074c0001f17983 */ /* 0x000f220000300800 */
[----:B------:R-:W-:-:S03]  /*62140*/  IMAD.WIDE R190, R3, 0x4, R6 ;  /* 0x0000000403be7825 */ /* 0x000fc600078e0206 */
[----:B------:R-:W4:Y:S04]  /*62150*/  LDL.LU R228, [R1+0x6ec] ;  /* 0x0006ec0001e47983 */ /* 0x000f280000300800 */
[----:B--2---:R1:W-:Y:S02]  /*62160*/  @P3 STG.E [R156.64], R193 ;  /* 0x000000c19c003986 */ /* 0x0043e4000c101904 */
[----:B-1----:R-:W-:Y:S02]  /*62170*/  IMAD.WIDE R156, R0, 0x4, R224 ;  /* 0x00000004009c7825 */ /* 0x002fe400078e02e0 */
[----:B------:R-:W2:Y:S04]  /*62180*/  LDL.LU R193, [R1+0x47c] ;  /* 0x00047c0001c17983 */ /* 0x000ea80000300800 */
[----:B------:R-:W-:Y:S04]  /*62190*/  @P1 STG.E [R156.64], R232 ;  /* 0x000000e89c001986 */ /* 0x000fe8000c101904 */
[----:B------:R-:W-:Y:S04]  /*621a0*/  @P0 STG.E [R158.64], R238 ;  /* 0x000000ee9e000986 */ /* 0x000fe8000c101904 */
[----:B---3--:R1:W-:Y:S04]  /*621b0*/  @P2 STG.E [R188.64], R192 ;  /* 0x000000c0bc002986 */ /* 0x0083e8000c101904 */
[----:B-1----:R-:W3:Y:S04]  /*621c0*/  LDL.LU R192, [R1+0x3fc] ;  /* 0x0003fc0001c07983 */ /* 0x002ee80000300800 */
[----:B----4-:R1:W-:Y:S04]  /*621d0*/  @P6 STG.E [R190.64], R195 ;  /* 0x000000c3be006986 */ /* 0x0103e8000c101904 */
[----:B-1----:R-:W4:Y:S01]  /*621e0*/  LDL.LU R195, [R1+0x27c] ;  /* 0x00027c0001c37983 */ /* 0x002f220000300800 */
[----:B------:R-:W-:-:S02]  /*621f0*/  ISETP.LT.AND P5, PT, R15, c[0x0][0x178], !P4 ;  /* 0x00005e000f007a0c */ /* 0x000fc400067a1270 */
[----:B------:R-:W-:Y:S01]  /*62200*/  ISETP.LT.AND P3, PT, R19, c[0x0][0x178], !P4 ;  /* 0x00005e0013007a0c */ /* 0x000fe20006761270 */
[----:B------:R-:W-:Y:S01]  /*62210*/  IMAD.WIDE R156, R3, 0x4, R200 ;  /* 0x00000004039c7825 */ /* 0x000fe200078e02c8 */
[----:B------:R-:W-:Y:S01]  /*62220*/  ISETP.LT.AND P0, PT, R47, c[0x0][0x178], !P4 ;  /* 0x00005e002f007a0c */ /* 0x000fe20006701270 */
[----:B------:R-:W4:Y:S01]  /*62230*/  LDL.LU R0, [R1+0x2c10] ;  /* 0x002c100001007983 */ /* 0x000f220000300800 */
[----:B------:R-:W-:Y:S01]  /*62240*/  ISETP.LT.AND P1, PT, R79, c[0x0][0x178], !P4 ;  /* 0x00005e004f007a0c */ /* 0x000fe20006721270 */
[----:B------:R-:W-:Y:S01]  /*62250*/  IMAD.WIDE R158, R3, 0x4, R202 ;  /* 0x00000004039e7825 */ /* 0x000fe200078e02ca */
[----:B------:R-:W-:Y:S01]  /*62260*/  ISETP.LT.AND P2, PT, R27, c[0x0][0x178], !P4 ;  /* 0x00005e001b007a0c */ /* 0x000fe20006741270 */
[----:B------:R-:W4:Y:S01]  /*62270*/  LDL.LU R245, [R1+0x14c] ;  /* 0x00014c0001f57983 */ /* 0x000f220000300800 */
[----:B------:R-:W-:-:S03]  /*62280*/  ISETP.LT.AND P6, PT, R51, c[0x0][0x178], !P4 ;  /* 0x00005e0033007a0c */ /* 0x000fc600067c1270 */
[----:B------:R-:W4:Y:S01]  /*62290*/  LDL.LU R232, [R1+0x13c] ;  /* 0x00013c0001e87983 */ /* 0x000f220000300800 */
[----:B------:R-:W-:-:S04]  /*622a0*/  IMAD.WIDE R188, R3, 0x4, R208 ;  /* 0x0000000403bc7825 */ /* 0x000fc800078e02d0 */
[----:B------:R-:W-:Y:S01]  /*622b0*/  IMAD.WIDE R190, R3, 0x4, R210 ;  /* 0x0000000403be7825 */ /* 0x000fe200078e02d2 */
[----:B------:R1:W-:Y:S01]  /*622c0*/  @P5 STG.E [R156.64], R240 ;  /* 0x000000f09c005986 */ /* 0x0003e2000c101904 */
[----:B------:R-:W-:-:S03]  /*622d0*/  ISETP.LT.AND P5, PT, R67, c[0x0][0x178], !P4 ;  /* 0x00005e0043007a0c */ /* 0x000fc600067a1270 */
[----:B------:R1:W-:Y:S04]  /*622e0*/  @P3 STG.E [R158.64], R244 ;  /* 0x000000f49e003986 */ /* 0x0003e8000c101904 */
[----:B-1----:R-:W4:Y:S01]  /*622f0*/  LDL.LU R240, [R1+0xbc] ;  /* 0x0000bc0001f07983 */ /* 0x002f220000300800 */
[----:B------:R-:W-:Y:S01]  /*62300*/  IMAD.WIDE R156, R3, 0x4, R204 ;  /* 0x00000004039c7825 */ /* 0x000fe200078e02cc */
[----:B------:R-:W-:Y:S02]  /*62310*/  ISETP.LT.AND P3, PT, R91, c[0x0][0x178], !P4 ;  /* 0x00005e005b007a0c */ /* 0x000fe40006761270 */
[----:B------:R-:W4:Y:S01]  /*62320*/  LDL.LU R244, [R1+0x4c] ;  /* 0x00004c0001f47983 */ /* 0x000f220000300800 */
[----:B------:R-:W-:-:S03]  /*62330*/  IMAD.WIDE R158, R3, 0x4, R206 ;  /* 0x00000004039e7825 */ /* 0x000fc600078e02ce */
[----:B------:R1:W-:Y:S04]  /*62340*/  @P0 STG.E [R156.64], R233 ;  /* 0x000000e99c000986 */ /* 0x0003e8000c101904 */
[----:B------:R1:W-:Y:S04]  /*62350*/  @P1 STG.E [R158.64], R241 ;  /* 0x000000f19e001986 */ /* 0x0003e8000c101904 */
[----:B------:R-:W-:Y:S01]  /*62360*/  @P2 STG.E [R188.64], R228 ;  /* 0x000000e4bc002986 */ /* 0x000fe2000c101904 */
[----:B-1----:R-:W-:-:S04]  /*62370*/  IMAD.WIDE R156, R3, 0x4, R212 ;  /* 0x00000004039c7825 */ /* 0x002fc800078e02d4 */
[----:B------:R-:W-:Y:S01]  /*62380*/  IMAD.WIDE R158, R3, 0x4, R214 ;  /* 0x00000004039e7825 */ /* 0x000fe200078e02d6 */
[----:B--2---:R1:W-:Y:S04]  /*62390*/  @P6 STG.E [R190.64], R193 ;  /* 0x000000c1be006986 */ /* 0x0043e8000c101904 */
[----:B-1----:R-:W2:Y:S04]  /*623a0*/  LDL.LU R193, [R1+0x3c] ;  /* 0x00003c0001c17983 */ /* 0x002ea80000300800 */
[----:B------:R-:W2:Y:S04]  /*623b0*/  LDL.LU R228, [R1+0xa78] ;  /* 0x000a780001e47983 */ /* 0x000ea80000300800 */
[----:B---3--:R1:W-:Y:S04]  /*623c0*/  @P5 STG.E [R156.64], R192 ;  /* 0x000000c09c005986 */ /* 0x0083e8000c101904 */
[----:B-1----:R-:W3:Y:S04]  /*623d0*/  LDL.LU R192, [R1+0x9d8] ;  /* 0x0009d80001c07983 */ /* 0x002ee80000300800 */
[----:B----4-:R1:W-:Y:S04]  /*623e0*/  @P3 STG.E [R158.64], R195 ;  /* 0x000000c39e003986 */ /* 0x0103e8000c101904 */
[----:B-1----:R-:W3:Y:S01]  /*623f0*/  LDL.LU R195, [R1+0x968] ;  /* 0x0009680001c37983 */ /* 0x002ee20000300800 */
[----:B------:R-:W-:-:S02]  /*62400*/  ISETP.LT.AND P0, PT, R23, c[0x0][0x178], !P4 ;  /* 0x00005e0017007a0c */ /* 0x000fc40006701270 */
[----:B------:R-:W-:Y:S02]  /*62410*/  ISETP.LT.AND P1, PT, R111, c[0x0][0x178], !P4 ;  /* 0x00005e006f007a0c */ /* 0x000fe40006721270 */
[----:B------:R-:W-:Y:S02]  /*62420*/  ISETP.LT.AND P2, PT, R251, c[0x0][0x178], !P4 ;  /* 0x00005e00fb007a0c */ /* 0x000fe40006741270 */
[----:B------:R-:W-:Y:S01]  /*62430*/  ISETP.LT.AND P6, PT, R250, c[0x0][0x178], !P4 ;  /* 0x00005e00fa007a0c */ /* 0x000fe200067c1270 */
[C---:B------:R-:W-:Y:S01]  /*62440*/  IMAD.WIDE R156, R3.reuse, 0x4, R216 ;  /* 0x00000004039c7825 */ /* 0x040fe200078e02d8 */
[----:B------:R-:W3:Y:S03]  /*62450*/  LDL.LU R241, [R1+0x918] ;  /* 0x0009180001f17983 */ /* 0x000ee60000300800 */
[C---:B------:R-:W-:Y:S02]  /*62460*/  IMAD.WIDE R158, R3.reuse, 0x4, R218 ;  /* 0x00000004039e7825 */ /* 0x040fe400078e02da */
[----:B------:R-:W-:Y:S02]  /*62470*/  @P0 STG.E [R156.64], R245 ;  /* 0x000000f59c000986 */ /* 0x000fe4000c101904 */
[C---:B------:R-:W-:Y:S01]  /*62480*/  IMAD.WIDE R188, R3.reuse, 0x4, R220 ;  /* 0x0000000403bc7825 */ /* 0x040fe200078e02dc */
[----:B------:R-:W-:Y:S01]  /*62490*/  ISETP.LT.AND P5, PT, R248, c[0x0][0x178], !P4 ;  /* 0x00005e00f8007a0c */ /* 0x000fe200067a1270 */
[----:B------:R1:W-:Y:S02]  /*624a0*/  @P1 STG.E [R158.64], R232 ;  /* 0x000000e89e001986 */ /* 0x0003e4000c101904 */
[----:B------:R-:W-:Y:S01]  /*624b0*/  IMAD.WIDE R190, R3, 0x4, R222 ;  /* 0x0000000403be7825 */ /* 0x000fe200078e02de */
[----:B------:R-:W-:-:S02]  /*624c0*/  ISETP.LT.AND P4, PT, R249, c[0x0][0x178], !P4 ;  /* 0x00005e00f9007a0c */ /* 0x000fc40006781270 */
[----:B------:R-:W-:Y:S01]  /*624d0*/  ISETP.GE.AND P3, PT, R0, c[0x0][0x17c], PT ;  /* 0x00005f0000007a0c */ /* 0x000fe20003f66270 */
[----:B-1----:R-:W3:Y:S03]  /*624e0*/  LDL.LU R232, [R1+0x8f8] ;  /* 0x0008f80001e87983 */ /* 0x002ee60000300800 */
[----:B------:R-:W-:Y:S01]  /*624f0*/  ISETP.LT.AND P0, PT, R14, c[0x0][0x178], !P3 ;  /* 0x00005e000e007a0c */ /* 0x000fe20005f01270 */
[----:B------:R-:W-:Y:S01]  /*62500*/  @P2 STG.E [R188.64], R240 ;  /* 0x000000f0bc002986 */ /* 0x000fe2000c101904 */
[----:B------:R-:W-:Y:S01]  /*62510*/  ISETP.LT.AND P1, PT, R187, c[0x0][0x178], !P3 ;  /* 0x00005e00bb007a0c */ /* 0x000fe20005f21270 */
[----:B------:R-:W-:Y:S01]  /*62520*/  IMAD.WIDE R156, R3, 0x4, R224 ;  /* 0x00000004039c7825 */ /* 0x000fe200078e02e0 */
[----:B------:R-:W-:Y:S01]  /*62530*/  ISETP.LT.AND P2, PT, R15, c[0x0][0x178], !P3 ;  /* 0x00005e000f007a0c */ /* 0x000fe20005f41270 */
[----:B------:R1:W-:Y:S02]  /*62540*/  @P6 STG.E [R190.64], R244 ;  /* 0x000000f4be006986 */ /* 0x0003e4000c101904 */
[C---:B------:R-:W-:Y:S01]  /*62550*/  IMAD.WIDE R158, R3.reuse, 0x4, R226 ;  /* 0x00000004039e7825 */ /* 0x040fe200078e02e2 */
[----:B------:R-:W-:Y:S01]  /*62560*/  IADD3 R3, R3, c[0x0][0x198], RZ ;  /* 0x0000660003037a10 */ /* 0x000fe20007ffe0ff */
[----:B-1----:R-:W3:Y:S04]  /*62570*/  LDL.LU R244, [R1+0x8c8] ;  /* 0x0008c80001f47983 */ /* 0x002ee80000300800 */
[----:B------:R-:W3:Y:S04]  /*62580*/  LDL.LU R245, [R1+0x878] ;  /* 0x0008780001f57983 */ /* 0x000ee80000300800 */
[----:B------:R-:W3:Y:S01]  /*62590*/  LDL.LU R240, [R1+0x828] ;  /* 0x0008280001f07983 */ /* 0x000ee20000300800 */
[----:B------:R-:W-:-:S03]  /*625a0*/  IMAD.WIDE R188, R3, 0x4, R200 ;  /* 0x0000000403bc7825 */ /* 0x000fc600078e02c8 */
[----:B--2---:R1:W-:Y:S04]  /*625b0*/  @P4 STG.E [R156.64], R193 ;  /* 0x000000c19c004986 */ /* 0x0043e8000c101904 */
[----:B------:R2:W-:Y:S04]  /*625c0*/  @P5 STG.E [R158.64], R239 ;  /* 0x000000ef9e005986 */ /* 0x0005e8000c101904 */
[----:B-1----:R-:W4:Y:S01]  /*625d0*/  LDL.LU R193, [R1+0x7d8] ;  /* 0x0007d80001c17983 */ /* 0x002f220000300800 */
[----:B------:R-:W-:-:S03]  /*625e0*/  IMAD.WIDE R156, R3, 0x4, R4 ;  /* 0x00000004039c7825 */ /* 0x000fc600078e0204 */
[----:B------:R-:W4:Y:S01]  /*625f0*/  LDL.LU R0, [R1+0x2c14] ;  /* 0x002c140001007983 */ /* 0x000f220000300800 */
[----:B--2---:R-:W-:-:S03]  /*62600*/  IMAD.WIDE R158, R3, 0x4, R6 ;  /* 0x00000004039e7825 */ /* 0x004fc600078e0206 */
[----:B------:R1:W-:Y:S04]  /*62610*/  @P0 STG.E [R156.64], R228 ;  /* 0x000000e49c000986 */ /* 0x0003e8000c101904 */
[----:B---3--:R2:W-:Y:S04]  /*62620*/  @P1 STG.E [R158.64], R192 ;  /* 0x000000c09e001986 */ /* 0x0085e8000c101904 */
[----:B-1----:R-:W3:Y:S04]  /*62630*/  LDL.LU R228, [R1+0x758] ;  /* 0x0007580001e47983 */ /* 0x002ee80000300800 */
[----:B--2---:R-:W2:Y:S04]  /*62640*/  LDL.LU R192, [R1+0x6f8] ;  /* 0x0006f80001c07983 */ /* 0x004ea80000300800 */
[----:B------:R1:W-:Y:S04]  /*62650*/  @P2 STG.E [R188.64], R195 ;  /* 0x000000c3bc002986 */ /* 0x0003e8000c101904 */
[----:B-1----:R-:W2:Y:S01]  /*62660*/  LDL.LU R195, [R1+0x568] ;  /* 0x0005680001c37983 */ /* 0x002ea20000300800 */
[----:B------:R-:W-:-:S02]  /*62670*/  ISETP.LT.AND P5, PT, R19, c[0x0][0x178], !P3 ;  /* 0x00005e0013007a0c */ /* 0x000fc40005fa1270 */
[----:B------:R-:W-:Y:S02]  /*62680*/  ISETP.LT.AND P4, PT, R47, c[0x0][0x178], !P3 ;  /* 0x00005e002f007a0c */ /* 0x000fe40005f81270 */
[----:B------:R-:W-:Y:S01]  /*62690*/  ISETP.LT.AND P6, PT, R79, c[0x0][0x178], !P3 ;  /* 0x00005e004f007a0c */ /* 0x000fe20005fc1270 */
[----:B------:R-:W-:-:S04]  /*626a0*/  IMAD.WIDE R156, R3, 0x4, R202 ;  /* 0x00000004039c7825 */ /* 0x000fc800078e02ca */
[----:B------:R-:W-:Y:S01]  /*626b0*/  IMAD.WIDE R158, R3, 0x4, R204 ;  /* 0x00000004039e7825 */ /* 0x000fe200078e02cc */
[----:B------:R-:W-:Y:S02]  /*626c0*/  ISETP.LT.AND P0, PT, R27, c[0x0][0x178], !P3 ;  /* 0x00005e001b007a0c */ /* 0x000fe40005f01270 */
[----:B------:R-:W-:Y:S01]  /*626d0*/  ISETP.LT.AND P1, PT, R51, c[0x0][0x178], !P3 ;  /* 0x00005e0033007a0c */ /* 0x000fe20005f21270 */
[----:B------:R-:W-:Y:S01]  /*626e0*/  @P5 STG.E [R156.64], R241 ;  /* 0x000000f19c005986 */ /* 0x000fe2000c101904 */
[----:B------:R-:W-:Y:S01]  /*626f0*/  IMAD.WIDE R188, R3, 0x4, R206 ;  /* 0x0000000403bc7825 */ /* 0x000fe200078e02ce */
[----:B------:R-:W-:Y:S02]  /*62700*/  ISETP.LT.AND P2, PT, R67, c[0x0][0x178], !P3 ;  /* 0x00005e0043007a0c */ /* 0x000fe40005f41270 */
[----:B------:R1:W-:Y:S01]  /*62710*/  @P4 STG.E [R158.64], R232 ;  /* 0x000000e89e004986 */ /* 0x0003e2000c101904 */
[----:B------:R-:W-:Y:S02]  /*62720*/  ISETP.LT.AND P5, PT, R91, c[0x0][0x178], !P3 ;  /* 0x00005e005b007a0c */ /* 0x000fe40005fa1270 */
[----:B------:R-:W-:Y:S01]  /*62730*/  ISETP.LT.AND P4, PT, R23, c[0x0][0x178], !P3 ;  /* 0x00005e0017007a0c */ /* 0x000fe20005f81270 */
[----:B-1----:R-:W2:Y:S01]  /*62740*/  LDL.LU R232, [R1+0x468] ;  /* 0x0004680001e87983 */ /* 0x002ea20000300800 */
[----:B------:R-:W-:-:S04]  /*62750*/  IMAD.WIDE R156, R3, 0x4, R208 ;  /* 0x00000004039c7825 */ /* 0x000fc800078e02d0 */
[----:B------:R-:W-:Y:S01]  /*62760*/  IMAD.WIDE R158, R3, 0x4, R210 ;  /* 0x00000004039e7825 */ /* 0x000fe200078e02d2 */
[----:B------:R1:W-:Y:S01]  /*62770*/  @P6 STG.E [R188.64], R244 ;  /* 0x000000f4bc006986 */ /* 0x0003e2000c101904 */
[----:B------:R-:W-:-:S03]  /*62780*/  ISETP.LT.AND P6, PT, R111, c[0x0][0x178], !P3 ;  /* 0x00005e006f007a0c */ /* 0x000fc60005fc1270 */
[----:B------:R1:W-:Y:S04]  /*62790*/  @P0 STG.E [R156.64], R245 ;  /* 0x000000f59c000986 */ /* 0x0003e8000c101904 */
[----:B-1----:R-:W2:Y:S01]  /*627a0*/  LDL.LU R244, [R1+0x3d8] ;  /* 0x0003d80001f47983 */ /* 0x002ea20000300800 */
[----:B------:R-:W-:-:S03]  /*627b0*/  IMAD.WIDE R188, R3, 0x4, R212 ;  /* 0x0000000403bc7825 */ /* 0x000fc600078e02d4 */
[----:B------:R-:W2:Y:S01]  /*627c0*/  LDL.LU R241, [R1+0x368] ;  /* 0x0003680001f17983 */ /* 0x000ea20000300800 */
[----:B------:R-:W-:-:S03]  /*627d0*/  IMAD.WIDE R156, R3, 0x4, R214 ;  /* 0x00000004039c7825 */ /* 0x000fc600078e02d6 */
[----:B------:R1:W-:Y:S04]  /*627e0*/  @P1 STG.E [R158.64], R240 ;  /* 0x000000f09e001986 */ /* 0x0003e8000c101904 */
[----:B------:R-:W2:Y:S04]  /*627f0*/  LDL.LU R245, [R1+0xc8] ;  /* 0x0000c80001f57983 */ /* 0x000ea80000300800 */
[----:B-1----:R-:W2:Y:S01]  /*62800*/  LDL.LU R240, [R1+0xa7c] ;  /* 0x000a7c0001f07983 */ /* 0x002ea20000300800 */
[----:B------:R-:W-:-:S03]  /*62810*/  IMAD.WIDE R158, R3, 0x4, R216 ;  /* 0x00000004039e7825 */ /* 0x000fc600078e02d8 */
[----:B----4-:R1:W-:Y:S04]  /*62820*/  @P2 STG.E [R188.64], R193 ;  /* 0x000000c1bc002986 */ /* 0x0103e8000c101904 */
[----:B-1----:R-:W4:Y:S01]  /*62830*/  LDL.LU R193, [R1+0x9dc] ;  /* 0x0009dc0001c17983 */ /* 0x002f220000300800 */
[----:B------:R-:W-:-:S03]  /*62840*/  IMAD.WIDE R188, R3, 0x4, R218 ;  /* 0x0000000403bc7825 */ /* 0x000fc600078e02da */
[----:B---3--:R-:W-:Y:S04]  /*62850*/  @P5 STG.E [R156.64], R228 ;  /* 0x000000e49c005986 */ /* 0x008fe8000c101904 */
[----:B--2---:R1:W-:Y:S04]  /*62860*/  @P4 STG.E [R158.64], R192 ;  /* 0x000000c09e004986 */ /* 0x0043e8000c101904 */
[----:B-1----:R-:W2:Y:S04]  /*62870*/  LDL.LU R192, [R1+0x96c] ;  /* 0x00096c0001c07983 */ /* 0x002ea80000300800 */
[----:B------:R1:W-:Y:S04]  /*62880*/  @P6 STG.E [R188.64], R195 ;  /* 0x000000c3bc006986 */ /* 0x0003e8000c101904 */
[----:B-1----:R-:W3:Y:S01]  /*62890*/  LDL.LU R195, [R1+0x91c] ;  /* 0x00091c0001c37983 */ /* 0x002ee20000300800 */
[----:B------:R-:W-:-:S02]  /*628a0*/  ISETP.LT.AND P1, PT, R251, c[0x0][0x178], !P3 ;  /* 0x00005e00fb007a0c */ /* 0x000fc40005f21270 */
[----:B------:R-:W-:Y:S01]  /*628b0*/  ISETP.LT.AND P2, PT, R250, c[0x0][0x178], !P3 ;  /* 0x00005e00fa007a0c */ /* 0x000fe20005f41270 */
[----:B------:R-:W-:Y:S01]  /*628c0*/  IMAD.WIDE R158, R3, 0x4, R220 ;  /* 0x00000004039e7825 */ /* 0x000fe200078e02dc */
[----:B------:R-:W-:Y:S01]  /*628d0*/  ISETP.GE.AND P0, PT, R0, c[0x0][0x17c], PT ;  /* 0x00005f0000007a0c */ /* 0x000fe20003f06270 */
[----:B------:R-:W3:Y:S01]  /*628e0*/  LDL.LU R233, [R1+0x8fc] ;  /* 0x0008fc0001e97983 */ /* 0x000ee20000300800 */
[----:B------:R-:W-:Y:S02]  /*628f0*/  ISETP.LT.AND P4, PT, R248, c[0x0][0x178], !P3 ;  /* 0x00005e00f8007a0c */ /* 0x000fe40005f81270 */
[----:B------:R-:W-:Y:S01]  /*62900*/  ISETP.LT.AND P3, PT, R249, c[0x0][0x178], !P3 ;  /* 0x00005e00f9007a0c */ /* 0x000fe20005f61270 */
[----:B------:R-:W-:Y:S01]  /*62910*/  IMAD.WIDE R156, R3, 0x4, R222 ;  /* 0x00000004039c7825 */ /* 0x000fe200078e02de */
[----:B------:R-:W-:Y:S01]  /*62920*/  ISETP.LT.AND P5, PT, R14, c[0x0][0x178], !P0 ;  /* 0x00005e000e007a0c */ /* 0x000fe200047a1270 */
[----:B------:R-:W3:Y:S01]  /*62930*/  LDL.LU R228, [R1+0x8cc] ;  /* 0x0008cc0001e47983 */ /* 0x000ee20000300800 */
[----:B------:R-:W-:-:S02]  /*62940*/  ISETP.LT.AND P6, PT, R187, c[0x0][0x178], !P0 ;  /* 0x00005e00bb007a0c */ /* 0x000fc400047c1270 */
[----:B------:R-:W-:Y:S01]  /*62950*/  IADD3 R0, R3, c[0x0][0x198], RZ ;  /* 0x0000660003007a10 */ /* 0x000fe20007ffe0ff */
[----:B------:R1:W-:Y:S01]  /*62960*/  @P1 STG.E [R158.64], R232 ;  /* 0x000000e89e001986 */ /* 0x0003e2000c101904 */
[----:B------:R-:W-:-:S03]  /*62970*/  ISETP.LT.AND P1, PT, R15, c[0x0][0x178], !P0 ;  /* 0x00005e000f007a0c */ /* 0x000fc60004721270 */
[----:B------:R-:W-:Y:S01]  /*62980*/  IMAD.WIDE R188, R0, 0x4, R4 ;  /* 0x0000000400bc7825 */ /* 0x000fe200078e0204 */
[----:B-1----:R-:W3:Y:S03]  /*62990*/  LDL.LU R232, [R1+0x87c] ;  /* 0x00087c0001e87983 */ /* 0x002ee60000300800 */
[----:B------:R-:W-:-:S04]  /*629a0*/  IMAD.WIDE R158, R3, 0x4, R226 ;  /* 0x00000004039e7825 */ /* 0x000fc800078e02e2 */
[C---:B------:R-:W-:Y:S01]  /*629b0*/  IMAD.WIDE R190, R0.reuse, 0x4, R6 ;  /* 0x0000000400be7825 */ /* 0x040fe200078e0206 */
[----:B------:R1:W-:Y:S01]  /*629c0*/  @P2 STG.E [R156.64], R244 ;  /* 0x000000f49c002986 */ /* 0x0003e2000c101904 */
[----:B------:R-:W-:Y:S02]  /*629d0*/  ISETP.LT.AND P2, PT, R19, c[0x0][0x178], !P0 ;  /* 0x00005e0013007a0c */ /* 0x000fe40004741270 */
[----:B-1----:R-:W-:Y:S01]  /*629e0*/  IMAD.WIDE R156, R3, 0x4, R224 ;  /* 0x00000004039c7825 */ /* 0x002fe200078e02e0 */
[----:B------:R-:W3:Y:S04]  /*629f0*/  LDL.LU R244, [R1+0x82c] ;  /* 0x00082c0001f47983 */ /* 0x000ee80000300800 */
[----:B------:R1:W-:Y:S04]  /*62a00*/  @P3 STG.E [R156.64], R241 ;  /* 0x000000f19c003986 */ /* 0x0003e8000c101904 */
[----:B------:R1:W-:Y:S04]  /*62a10*/  @P4 STG.E [R158.64], R245 ;  /* 0x000000f59e004986 */ /* 0x0003e8000c101904 */
[----:B------:R1:W-:Y:S02]  /*62a20*/  @P5 STG.E [R188.64], R240 ;  /* 0x000000f0bc005986 */ /* 0x0003e4000c101904 */
[----:B-1----:R-:W-:-:S04]  /*62a30*/  IMAD.WIDE R156, R0, 0x4, R200 ;  /* 0x00000004009c7825 */ /* 0x002fc800078e02c8 */
[----:B------:R-:W-:Y:S01]  /*62a40*/  IMAD.WIDE R158, R0, 0x4, R202 ;  /* 0x00000004009e7825 */ /* 0x000fe200078e02ca */
[----:B------:R-:W3:Y:S04]  /*62a50*/  LDL.LU R240, [R1+0x7dc] ;  /* 0x0007dc0001f07983 */ /* 0x000ee80000300800 */
[----:B------:R-:W3:Y:S04]  /*62a60*/  LDL.LU R3, [R1+0x2c18] ;  /* 0x002c180001037983 */ /* 0x000ee80000300800 */
[----:B----4-:R1:W-:Y:S04]  /*62a70*/  @P6 STG.E [R190.64], R193 ;  /* 0x000000c1be006986 */ /* 0x0103e8000c101904 */
[----:B-1----:R-:W4:Y:S04]  /*62a80*/  LDL.LU R193, [R1+0x75c] ;  /* 0x00075c0001c17983 */ /* 0x002f280000300800 */
[----:B------:R-:W4:Y:S04]  /*62a90*/  LDL.LU R241, [R1+0x6fc] ;  /* 0x0006fc0001f17983 */ /* 0x000f280000300800 */
[----:B------:R-:W4:Y:S04]  /*62aa0*/  LDL.LU R245, [R1+0x56c] ;  /* 0x00056c0001f57983 */ /* 0x000f280000300800 */
[----:B--2---:R1:W-:Y:S04]  /*62ab0*/  @P1 STG.E [R156.64], R192 ;  /* 0x000000c09c001986 */ /* 0x0043e8000c101904 */
[----:B-1----:R-:W2:Y:S04]  /*62ac0*/  LDL.LU R192, [R1+0x46c] ;  /* 0x00046c0001c07983 */ /* 0x002ea80000300800 */
[----:B---3--:R1:W-:Y:S04]  /*62ad0*/  @P2 STG.E [R158.64], R195 ;  /* 0x000000c39e002986 */ /* 0x0083e8000c101904 */
[----:B-1----:R-:W3:Y:S01]  /*62ae0*/  LDL.LU R195, [R1+0x3dc] ;  /* 0x0003dc0001c37983 */ /* 0x002ee20000300800 */
[----:B------:R-:W-:-:S02]  /*62af0*/  ISETP.LT.AND P4, PT, R47, c[0x0][0x178], !P0 ;  /* 0x00005e002f007a0c */ /* 0x000fc40004781270 */
        /* <DEDUP_REMOVED lines=8> */
[----:B------:R-:W-:Y:S01]  /*62b80*/  @P3 STG.E [R158.64], R228 ;  /* 0x000000e49e003986 */ /* 0x000fe2000c101904 */
[C---:B------:R-:W-:Y:S01]  /*62b90*/  IMAD.WIDE R190, R0.reuse, 0x4, R210 ;  /* 0x0000000400be7825 */ /* 0x040fe200078e02d2 */
[----:B------:R-:W-:Y:S02]  /*62ba0*/  ISETP.LT.AND P2, PT, R91, c[0x0][0x178], !P0 ;  /* 0x00005e005b007a0c */ /* 0x000fe40004741270 */
[----:B------:R1:W-:Y:S01]  /*62bb0*/  @P5 STG.E [R188.64], R232 ;  /* 0x000000e8bc005986 */ /* 0x0003e2000c101904 */
[----:B------:R-:W-:Y:S02]  /*62bc0*/  ISETP.LT.AND P4, PT, R23, c[0x0][0x178], !P0 ;  /* 0x00005e0017007a0c */ /* 0x000fe40004781270 */
[----:B------:R-:W-:Y:S01]  /*62bd0*/  ISETP.LT.AND P3, PT, R111, c[0x0][0x178], !P0 ;  /* 0x00005e006f007a0c */ /* 0x000fe20004761270 */
[----:B-1----:R-:W-:Y:S01]  /*62be0*/  IMAD.WIDE R156, R0, 0x4, R212 ;  /* 0x00000004009c7825 */ /* 0x002fe200078e02d4 */
[----:B------:R-:W3:Y:S01]  /*62bf0*/  LDL.LU R232, [R1+0x36c] ;  /* 0x00036c0001e87983 */ /* 0x000ee20000300800 */
[----:B------:R-:W-:-:S02]  /*62c00*/  ISETP.LT.AND P5, PT, R251, c[0x0][0x178], !P0 ;  /* 0x00005e00fb007a0c */ /* 0x000fc400047a1270 */
[----:B------:R-:W-:Y:S01]  /*62c10*/  IMAD.WIDE R158, R0, 0x4, R214 ;  /* 0x00000004009e7825 */ /* 0x000fe200078e02d6 */
[----:B------:R1:W-:Y:S01]  /*62c20*/  @P6 STG.E [R190.64], R244 ;  /* 0x000000f4be006986 */ /* 0x0003e2000c101904 */
[----:B------:R-:W-:Y:S02]  /*62c30*/  ISETP.LT.AND P6, PT, R250, c[0x0][0x178], !P0 ;  /* 0x00005e00fa007a0c */ /* 0x000fe400047c1270 */
[C---:B------:R-:W-:Y:S01]  /*62c40*/  IMAD.WIDE R188, R0.reuse, 0x4, R220 ;  /* 0x0000000400bc7825 */ /* 0x040fe200078e02dc */
[----:B-1----:R-:W3:Y:S04]  /*62c50*/  LDL.LU R244, [R1+0xcc] ;  /* 0x0000cc0001f47983 */ /* 0x002ee80000300800 */
[----:B------:R-:W3:Y:S04]  /*62c60*/  LDL.LU R233, [R1+0xb18] ;  /* 0x000b180001e97983 */ /* 0x000ee80000300800 */
[----:B------:R-:W3:Y:S04]  /*62c70*/  LDL.LU R228, [R1+0xaf8] ;  /* 0x000af80001e47983 */ /* 0x000ee80000300800 */
[----:B------:R1:W-:Y:S01]  /*62c80*/  @P1 STG.E [R156.64], R240 ;  /* 0x000000f09c001986 */ /* 0x0003e2000c101904 */
[----:B------:R-:W-:-:S03]  /*62c90*/  IMAD.WIDE R190, R0, 0x4, R222 ;  /* 0x0000000400be7825 */ /* 0x000fc600078e02de */
[----:B-1----:R-:W3:Y:S01]  /*62ca0*/  LDL.LU R240, [R1+0xad8] ;  /* 0x000ad80001f07983 */ /* 0x002ee20000300800 */
[----:B------:R-:W-:-:S03]  /*62cb0*/  IMAD.WIDE R156, R0, 0x4, R216 ;  /* 0x00000004009c7825 */ /* 0x000fc600078e02d8 */
[----:B----4-:R1:W-:Y:S04]  /*62cc0*/  @P2 STG.E [R158.64], R193 ;  /* 0x000000c19e002986 */ /* 0x0103e8000c101904 */
[----:B------:R-:W-:Y:S04]  /*62cd0*/  @P4 STG.E [R156.64], R241 ;  /* 0x000000f19c004986 */ /* 0x000fe8000c101904 */
[----:B-1----:R-:W4:Y:S01]  /*62ce0*/  LDL.LU R193, [R1+0xab8] ;  /* 0x000ab80001c17983 */ /* 0x002f220000300800 */
[----:B------:R-:W-:-:S05]  /*62cf0*/  IMAD.WIDE R158, R0, 0x4, R218 ;  /* 0x00000004009e7825 */ /* 0x000fca00078e02da */
[----:B------:R-:W-:Y:S04]  /*62d00*/  @P3 STG.E [R158.64], R245 ;  /* 0x000000f59e003986 */ /* 0x000fe8000c101904 */
[----:B--2---:R1:W-:Y:S04]  /*62d10*/  @P5 STG.E [R188.64], R192 ;  /* 0x000000c0bc005986 */ /* 0x0043e8000c101904 */
[----:B-1----:R-:W2:Y:S04]  /*62d20*/  LDL.LU R192, [R1+0xa88] ;  /* 0x000a880001c07983 */ /* 0x002ea80000300800 */
[----:B---3--:R1:W-:Y:S04]  /*62d30*/  @P6 STG.E [R190.64], R195 ;  /* 0x000000c3be006986 */ /* 0x0083e8000c101904 */
[----:B-1----:R-:W3:Y:S01]  /*62d40*/  LDL.LU R195, [R1+0x9f8] ;  /* 0x0009f80001c37983 */ /* 0x002ee20000300800 */
[----:B------:R-:W-:-:S02]  /*62d50*/  ISETP.LT.AND P2, PT, R249, c[0x0][0x178], !P0 ;  /* 0x00005e00f9007a0c */ /* 0x000fc40004741270 */
[----:B------:R-:W-:Y:S01]  /*62d60*/  ISETP.LT.AND P0, PT, R248, c[0x0][0x178], !P0 ;  /* 0x00005e00f8007a0c */ /* 0x000fe20004701270 */
[----:B------:R-:W-:Y:S01]  /*62d70*/  IMAD.WIDE R156, R0, 0x4, R224 ;  /* 0x00000004009c7825 */ /* 0x000fe200078e02e0 */
[----:B------:R-:W-:Y:S01]  /*62d80*/  ISETP.GE.AND P1, PT, R3, c[0x0][0x17c], PT ;  /* 0x00005f0003007a0c */ /* 0x000fe20003f26270 */
[----:B------:R-:W3:Y:S03]  /*62d90*/  LDL.LU R241, [R1+0x9e8] ;  /* 0x0009e80001f17983 */ /* 0x000ee60000300800 */
[----:B------:R-:W-:Y:S01]  /*62da0*/  ISETP.LT.AND P3, PT, R14, c[0x0][0x178], !P1 ;  /* 0x00005e000e007a0c */ /* 0x000fe20004f61270 */
[----:B------:R-:W3:Y:S01]  /*62db0*/  LDL.LU R3, [R1+0x2c1c] ;  /* 0x002c1c0001037983 */ /* 0x000ee20000300800 */
        /* <DEDUP_REMOVED lines=8> */
[C---:B------:R-:W-:Y:S01]  /*62e40*/  IMAD.WIDE R188, R0.reuse, 0x4, R200 ;  /* 0x0000000400bc7825 */ /* 0x040fe200078e02c8 */
[----:B-1----:R-:W3:Y:S03]  /*62e50*/  LDL.LU R232, [R1+0x908] ;  /* 0x0009080001e87983 */ /* 0x002ee60000300800 */
[----:B------:R-:W-:-:S04]  /*62e60*/  IMAD.WIDE R156, R0, 0x4, R4 ;  /* 0x00000004009c7825 */ /* 0x000fc800078e0204 */
[----:B------:R-:W-:Y:S01]  /*62e70*/  IMAD.WIDE R190, R0, 0x4, R202 ;  /* 0x0000000400be7825 */ /* 0x000fe200078e02ca */
[----:B------:R1:W-:Y:S01]  /*62e80*/  @P0 STG.E [R158.64], R244 ;  /* 0x000000f49e000986 */ /* 0x0003e2000c101904 */
[----:B------:R-:W-:-:S03]  /*62e90*/  ISETP.LT.AND P0, PT, R79, c[0x0][0x178], !P1 ;  /* 0x00005e004f007a0c */ /* 0x000fc60004f01270 */
[----:B------:R1:W-:Y:S04]  /*62ea0*/  @P3 STG.E [R156.64], R233 ;  /* 0x000000e99c003986 */ /* 0x0003e8000c101904 */
[----:B-1----:R-:W3:Y:S01]  /*62eb0*/  LDL.LU R244, [R1+0x8e8] ;  /* 0x0008e80001f47983 */ /* 0x002ee20000300800 */
[----:B------:R-:W-:-:S05]  /*62ec0*/  IMAD.WIDE R158, R0, 0x4, R6 ;  /* 0x00000004009e7825 */ /* 0x000fca00078e0206 */
[----:B------:R1:W-:Y:S01]  /*62ed0*/  @P5 STG.E [R158.64], R228 ;  /* 0x000000e49e005986 */ /* 0x0003e2000c101904 */
[----:B------:R-:W-:-:S03]  /*62ee0*/  IMAD.WIDE R156, R0, 0x4, R204 ;  /* 0x00000004009c7825 */ /* 0x000fc600078e02cc */
[----:B------:R1:W-:Y:S02]  /*62ef0*/  @P6 STG.E [R188.64], R240 ;  /* 0x000000f0bc006986 */ /* 0x0003e4000c101904 */
[----:B-1----:R-:W-:Y:S02]  /*62f00*/  IMAD.WIDE R158, R0, 0x4, R206 ;  /* 0x00000004009e7825 */ /* 0x002fe400078e02ce */
        /* <DEDUP_REMOVED lines=19> */
[----:B------:R-:W-:Y:S01]  /*63040*/  IMAD.WIDE R190, R0, 0x4, R214 ;  /* 0x0000000400be7825 */ /* 0x000fe200078e02d6 */
[----:B------:R-:W-:Y:S02]  /*63050*/  ISETP.LT.AND P0, PT, R111, c[0x0][0x178], !P1 ;  /* 0x00005e006f007a0c */ /* 0x000fe40004f01270 */
[----:B------:R1:W-:Y:S01]  /*63060*/  @P5 STG.E [R188.64], R232 ;  /* 0x000000e8bc005986 */ /* 0x0003e2000c101904 */
[----:B------:R-:W-:Y:S02]  /*63070*/  ISETP.LT.AND P3, PT, R251, c[0x0][0x178], !P1 ;  /* 0x00005e00fb007a0c */ /* 0x000fe40004f61270 */
[----:B------:R-:W-:Y:S01]  /*63080*/  ISETP.LT.AND P5, PT, R250, c[0x0][0x178], !P1 ;  /* 0x00005e00fa007a0c */ /* 0x000fe20004fa1270 */
[C---:B-1----:R-:W-:Y:S01]  /*63090*/  IMAD.WIDE R156, R0.reuse, 0x4, R216 ;  /* 0x00000004009c7825 */ /* 0x042fe200078e02d8 */
[----:B------:R-:W3:Y:S03]  /*630a0*/  LDL.LU R232, [R1+0xb1c] ;  /* 0x000b1c0001e87983 */ /* 0x000ee60000300800 */
[----:B------:R-:W-:Y:S01]  /*630b0*/  IMAD.WIDE R158, R0, 0x4, R218 ;  /* 0x00000004009e7825 */ /* 0x000fe200078e02da */
[----:B------:R1:W-:Y:S01]  /*630c0*/  @P6 STG.E [R190.64], R244 ;  /* 0x000000f4be006986 */ /* 0x0003e2000c101904 */
[----:B------:R-:W-:-:S02]  /*630d0*/  ISETP.LT.AND P6, PT, R249, c[0x0][0x178], !P1 ;  /* 0x00005e00f9007a0c */ /* 0x000fc40004fc1270 */
[----:B------:R-:W-:Y:S01]  /*630e0*/  ISETP.LT.AND P1, PT, R248, c[0x0][0x178], !P1 ;  /* 0x00005e00f8007a0c */ /* 0x000fe20004f21270 */
[----:B-1----:R-:W3:Y:S04]  /*630f0*/  LDL.LU R244, [R1+0xafc] ;  /* 0x000afc0001f47983 */ /* 0x002ee80000300800 */
[----:B------:R-:W3:Y:S01]  /*63100*/  LDL.LU R241, [R1+0xadc] ;  /* 0x000adc0001f17983 */ /* 0x000ee20000300800 */
[----:B------:R-:W-:-:S03]  /*63110*/  IMAD.WIDE R188, R0, 0x4, R224 ;  /* 0x0000000400bc7825 */ /* 0x000fc600078e02e0 */
[----:B------:R-:W3:Y:S04]  /*63120*/  LDL.LU R245, [R1+0xabc] ;  /* 0x000abc0001f57983 */ /* 0x000ee80000300800 */
[----:B------:R1:W-:Y:S01]  /*63130*/  @P2 STG.E [R156.64], R240 ;  /* 0x000000f09c002986 */ /* 0x0003e2000c101904 */
[C---:B------:R-:W-:Y:S01]  /*63140*/  IMAD.WIDE R190, R0.reuse, 0x4, R226 ;  /* 0x0000000400be7825 */ /* 0x040fe200078e02e2 */
[----:B------:R-:W-:Y:S02]  /*63150*/  ISETP.GE.AND P4, PT, R3, c[0x0][0x17c], PT ;  /* 0x00005f0003007a0c */ /* 0x000fe40003f86270 */
[----:B-1----:R-:W3:Y:S01]  /*63160*/  LDL.LU R240, [R1+0xa8c] ;  /* 0x000a8c0001f07983 */ /* 0x002ee20000300800 */
[----:B------:R-:W-:-:S03]  /*63170*/  IMAD.WIDE R156, R0, 0x4, R220 ;  /* 0x00000004009c7825 */ /* 0x000fc600078e02dc */
[----:B----4-:R1:W-:Y:S04]  /*63180*/  @P0 STG.E [R158.64], R193 ;  /* 0x000000c19e000986 */ /* 0x0103e8000c101904 */
[----:B------:R-:W-:Y:S04]  /*63190*/  @P3 STG.E [R156.64], R233 ;  /* 0x000000e99c003986 */ /* 0x000fe8000c101904 */
[----:B-1----:R-:W4:Y:S01]  /*631a0*/  LDL.LU R193, [R1+0x9fc] ;  /* 0x0009fc0001c17983 */ /* 0x002f220000300800 */
[----:B------:R-:W-:-:S03]  /*631b0*/  IMAD.WIDE R158, R0, 0x4, R222 ;  /* 0x00000004009e7825 */ /* 0x000fc600078e02de */
[----:B------:R-:W4:Y:S04]  /*631c0*/  LDL.LU R3, [R1+0x2c20] ;  /* 0x002c200001037983 */ /* 0x000f280000300800 */
[----:B------:R1:W-:Y:S04]  /*631d0*/  @P5 STG.E [R158.64], R228 ;  /* 0x000000e49e005986 */ /* 0x0003e8000c101904 */
[----:B--2---:R2:W-:Y:S04]  /*631e0*/  @P6 STG.E [R188.64], R192 ;  /* 0x000000c0bc006986 */ /* 0x0045e8000c101904 */
[----:B-1----:R-:W4:Y:S04]  /*631f0*/  LDL.LU R228, [R1+0x9ec] ;  /* 0x0009ec0001e47983 */ /* 0x002f280000300800 */
[----:B--2---:R-:W2:Y:S04]  /*63200*/  LDL.LU R192, [R1+0x94c] ;  /* 0x00094c0001c07983 */ /* 0x004ea80000300800 */
[----:B---3--:R1:W-:Y:S04]  /*63210*/  @P1 STG.E [R190.64], R195 ;  /* 0x000000c3be001986 */ /* 0x0083e8000c101904 */
[----:B-1----:R-:W3:Y:S01]  /*63220*/  LDL.LU R195, [R1+0x90c] ;  /* 0x00090c0001c37983 */ /* 0x002ee20000300800 */
[----:B------:R-:W-:-:S02]  /*63230*/  ISETP.LT.AND P0, PT, R14, c[0x0][0x178], !P4 ;  /* 0x00005e000e007a0c */ /* 0x000fc40006701270 */
[----:B------:R-:W-:Y:S02]  /*63240*/  IADD3 R0, R0, c[0x0][0x198], RZ ;  /* 0x0000660000007a10 */ /* 0x000fe40007ffe0ff */
[----:B------:R-:W-:Y:S02]  /*63250*/  ISETP.LT.AND P2, PT, R187, c[0x0][0x178], !P4 ;  /* 0x00005e00bb007a0c */ /* 0x000fe40006741270 */
[----:B------:R-:W-:Y:S01]  /*63260*/  ISETP.LT.AND P6, PT, R15, c[0x0][0x178], !P4 ;  /* 0x00005e000f007a0c */ /* 0x000fe200067c1270 */
[C---:B------:R-:W-:Y:S01]  /*63270*/  IMAD.WIDE R156, R0.reuse, 0x4, R4 ;  /* 0x00000004009c7825 */ /* 0x040fe200078e0204 */
[----:B------:R-:W-:Y:S02]  /*63280*/  ISETP.LT.AND P1, PT, R19, c[0x0][0x178], !P4 ;  /* 0x00005e0013007a0c */ /* 0x000fe40006721270 */
[----:B------:R-:W-:Y:S01]  /*63290*/  ISETP.LT.AND P3, PT, R47, c[0x0][0x178], !P4 ;  /* 0x00005e002f007a0c */ /* 0x000fe20006761270 */
[C---:B------:R-:W-:Y:S01]  /*632a0*/  IMAD.WIDE R158, R0.reuse, 0x4, R6 ;  /* 0x00000004009e7825 */ /* 0x040fe200078e0206 */
[----:B------:R-:W-:Y:S01]  /*632b0*/  ISETP.LT.AND P5, PT, R79, c[0x0][0x178], !P4 ;  /* 0x00005e004f007a0c */ /* 0x000fe200067a1270 */
[----:B------:R1:W-:Y:S01]  /*632c0*/  @P0 STG.E [R156.64], R232 ;  /* 0x000000e89c000986 */ /* 0x0003e2000c101904 */
[----:B------:R-:W-:Y:S01]  /*632d0*/  ISETP.LT.AND P0, PT, R51, c[0x0][0x178], !P4 ;  /* 0x00005e0033007a0c */ /* 0x000fe20006701270 */
[----:B------:R-:W-:-:S02]  /*632e0*/  IMAD.WIDE R188, R0, 0x4, R204 ;  /* 0x0000000400bc7825 */ /* 0x000fc400078e02cc */
[----:B-1----:R-:W3:Y:S02]  /*632f0*/  LDL.LU R232, [R1+0x8ec] ;  /* 0x0008ec0001e87983 */ /* 0x002ee40000300800 */
[----:B------:R-:W-:-:S04]  /*63300*/  IMAD.WIDE R156, R0, 0x4, R200 ;  /* 0x00000004009c7825 */ /* 0x000fc800078e02c8 */
[----:B------:R-:W-:Y:S01]  /*63310*/  IMAD.WIDE R190, R0, 0x4, R206 ;  /* 0x0000000400be7825 */ /* 0x000fe200078e02ce */
[----:B------:R1:W-:Y:S01]  /*63320*/  @P2 STG.E [R158.64], R244 ;  /* 0x000000f49e002986 */ /* 0x0003e2000c101904 */
[----:B------:R-:W-:-:S03]  /*63330*/  ISETP.LT.AND P2, PT, R27, c[0x0][0x178], !P4 ;  /* 0x00005e001b007a0c */ /* 0x000fc60006741270 */
[----:B------:R1:W-:Y:S01]  /*63340*/  @P6 STG.E [R156.64], R241 ;  /* 0x000000f19c006986 */ /* 0x0003e2000c101904 */
[----:B------:R-:W-:-:S03]  /*63350*/  ISETP.LT.AND P6, PT, R67, c[0x0][0x178], !P4 ;  /* 0x00005e0043007a0c */ /* 0x000fc600067c1270 */
[----:B-1----:R-:W3:Y:S01]  /*63360*/  LDL.LU R244, [R1+0x8bc] ;  /* 0x0008bc0001f47983 */ /* 0x002ee20000300800 */
[----:B------:R-:W-:-:S03]  /*63370*/  IMAD.WIDE R158, R0, 0x4, R202 ;  /* 0x00000004009e7825 */ /* 0x000fc600078e02ca */
[----:B------:R-:W3:Y:S01]  /*63380*/  LDL.LU R233, [R1+0x89c] ;  /* 0x00089c0001e97983 */ /* 0x000ee20000300800 */
[----:B------:R-:W-:-:S03]  /*63390*/  IMAD.WIDE R156, R0, 0x4, R208 ;  /* 0x00000004009c7825 */ /* 0x000fc600078e02d0 */
[----:B------:R1:W-:Y:S04]  /*633a0*/  @P1 STG.E [R158.64], R245 ;  /* 0x000000f59e001986 */ /* 0x0003e8000c101904 */
[----:B------:R1:W-:Y:S04]  /*633b0*/  @P3 STG.E [R188.64], R240 ;  /* 0x000000f0bc003986 */ /* 0x0003e8000c101904 */
[----:B-1----:R-:W3:Y:S01]  /*633c0*/  LDL.LU R245, [R1+0x7ac] ;  /* 0x0007ac0001f57983 */ /* 0x002ee20000300800 */
[----:B------:R-:W-:-:S03]  /*633d0*/  IMAD.WIDE R158, R0, 0x4, R210 ;  /* 0x00000004009e7825 */ /* 0x000fc600078e02d2 */
[----:B------:R-:W3:Y:S01]  /*633e0*/  LDL.LU R240, [R1+0x72c] ;  /* 0x00072c0001f07983 */ /* 0x000ee20000300800 */
[----:B------:R-:W-:-:S03]  /*633f0*/  IMAD.WIDE R188, R0, 0x4, R212 ;  /* 0x0000000400bc7825 */ /* 0x000fc600078e02d4 */
[----:B----4-:R1:W-:Y:S04]  /*63400*/  @P5 STG.E [R190.64], R193 ;  /* 0x000000c1be005986 */ /* 0x0103e8000c101904 */
[----:B-1----:R-:W4:Y:S04]  /*63410*/  LDL.LU R193, [R1+0x6cc] ;  /* 0x0006cc0001c17983 */ /* 0x002f280000300800 */
[----:B------:R-:W-:Y:S04]  /*63420*/  @P2 STG.E [R156.64], R228 ;  /* 0x000000e49c002986 */ /* 0x000fe8000c101904 */
[----:B--2---:R1:W-:Y:S04]  /*63430*/  @P0 STG.E [R158.64], R192 ;  /* 0x000000c09e000986 */ /* 0x0043e8000c101904 */
[----:B-1----:R-:W2:Y:S04]  /*63440*/  LDL.LU R192, [R1+0x55c] ;  /* 0x00055c0001c07983 */ /* 0x002ea80000300800 */
[----:B---3--:R1:W-:Y:S04]  /*63450*/  @P6 STG.E [R188.64], R195 ;  /* 0x000000c3bc006986 */ /* 0x0083e8000c101904 */
[----:B-1----:R-:W3:Y:S01]  /*63460*/  LDL.LU R195, [R1+0xb68] ;  /* 0x000b680001c37983 */ /* 0x002ee20000300800 */
[----:B------:R-:W-:-:S02]  /*63470*/  ISETP.LT.AND P3, PT, R91, c[0x0][0x178], !P4 ;  /* 0x00005e005b007a0c */ /* 0x000fc40006761270 */
[----:B------:R-:W-:Y:S01]  /*63480*/  ISETP.LT.AND P5, PT, R23, c[0x0][0x178], !P4 ;  /* 0x00005e0017007a0c */ /* 0x000fe200067a1270 */
[C---:B------:R-:W-:Y:S01]  /*63490*/  IMAD.WIDE R156, R0.reuse, 0x4, R214 ;  /* 0x00000004009c7825 */ /* 0x040fe200078e02d6 */
[----:B------:R-:W-:Y:S01]  /*634a0*/  ISETP.LT.AND P2, PT, R111, c[0x0][0x178], !P4 ;  /* 0x00005e006f007a0c */ /* 0x000fe20006741270 */
[----:B------:R-:W3:Y:S01]  /*634b0*/  LDL.LU R241, [R1+0xb58] ;  /* 0x000b580001f17983 */ /* 0x000ee20000300800 */
[----:B------:R-:W-:Y:S01]  /*634c0*/  ISETP.LT.AND P0, PT, R251, c[0x0][0x178], !P4 ;  /* 0x00005e00fb007a0c */ /* 0x000fe20006701270 */
[C---:B------:R-:W-:Y:S01]  /*634d0*/  IMAD.WIDE R158, R0.reuse, 0x4, R216 ;  /* 0x00000004009e7825 */ /* 0x040fe200078e02d8 */
[----:B------:R-:W-:Y:S01]  /*634e0*/  ISETP.LT.AND P6, PT, R249, c[0x0][0x178], !P4 ;  /* 0x00005e00f9007a0c */ /* 0x000fe200067c1270 */
[----:B------:R-:W3:Y:S01]  /*634f0*/  LDL.LU R228, [R1+0xb48] ;  /* 0x000b480001e47983 */ /* 0x000ee20000300800 */
[----:B------:R-:W-:Y:S01]  /*63500*/  ISETP.GE.AND P1, PT, R3, c[0x0][0x17c], PT ;  /* 0x00005f0003007a0c */ /* 0x000fe20003f26270 */
[----:B------:R-:W-:Y:S02]  /*63510*/  IMAD.WIDE R188, R0, 0x4, R222 ;  /* 0x0000000400bc7825 */ /* 0x000fe400078e02de */
[----:B------:R1:W-:Y:S01]  /*63520*/  @P3 STG.E [R156.64], R232 ;  /* 0x000000e89c003986 */ /* 0x0003e2000c101904 */
[----:B------:R-:W-:Y:S01]  /*63530*/  ISETP.LT.AND P3, PT, R250, c[0x0][0x178], !P4 ;  /* 0x00005e00fa007a0c */ /* 0x000fe20006761270 */
[----:B------:R-:W-:Y:S01]  /*63540*/  IMAD.WIDE R190, R0, 0x4, R224 ;  /* 0x0000000400be7825 */ /* 0x000fe200078e02e0 */
[----:B------:R-:W-:-:S02]  /*63550*/  ISETP.LT.AND P4, PT, R248, c[0x0][0x178], !P4 ;  /* 0x00005e00f8007a0c */ /* 0x000fc40006781270 */
[C---:B------:R-:W-:Y:S01]  /*63560*/  IADD3 R3, R0.reuse, c[0x0][0x198], RZ ;  /* 0x0000660000037a10 */ /* 0x040fe20007ffe0ff */
[----:B-1----:R-:W3:Y:S01]  /*63570*/  LDL.LU R232, [R1+0xb38] ;  /* 0x000b380001e87983 */ /* 0x002ee20000300800 */
[----:B------:R-:W-:-:S03]  /*63580*/  IMAD.WIDE R156, R0, 0x4, R218 ;  /* 0x00000004009c7825 */ /* 0x000fc600078e02da */
        /* <DEDUP_REMOVED lines=27> */
[C---:B------:R-:W-:Y:S01]  /*63740*/  IMAD.WIDE R188, R3.reuse, 0x4, R202 ;  /* 0x0000000403bc7825 */ /* 0x040fe200078e02ca */
[----:B------:R1:W-:Y:S03]  /*63750*/  @P0 STG.E [R156.64], R241 ;  /* 0x000000f19c000986 */ /* 0x0003e6000c101904 */
[----:B------:R-:W-:Y:S01]  /*63760*/  IMAD.WIDE R190, R3, 0x4, R204 ;  /* 0x0000000403be7825 */ /* 0x000fe200078e02cc */
[----:B------:R1:W-:Y:S01]  /*63770*/  @P2 STG.E [R158.64], R228 ;  /* 0x000000e49e002986 */ /* 0x0003e2000c101904 */
[----:B------:R-:W-:-:S03]  /*63780*/  ISETP.LT.AND P0, PT, R51, c[0x0][0x178], !P1 ;  /* 0x00005e0033007a0c */ /* 0x000fc60004f01270 */
[----:B------:R1:W-:Y:S01]  /*63790*/  @P3 STG.E [R188.64], R232 ;  /* 0x000000e8bc003986 */ /* 0x0003e2000c101904 */
[----:B------:R-:W-:Y:S02]  /*637a0*/  ISETP.LT.AND P2, PT, R67, c[0x0][0x178], !P1 ;  /* 0x00005e0043007a0c */ /* 0x000fe40004f41270 */
[----:B------:R-:W-:Y:S01]  /*637b0*/  ISETP.LT.AND P3, PT, R91, c[0x0][0x178], !P1 ;  /* 0x00005e005b007a0c */ /* 0x000fe20004f61270 */
[----:B-1----:R-:W-:-:S04]  /*637c0*/  IMAD.WIDE R156, R3, 0x4, R206 ;  /* 0x00000004039c7825 */ /* 0x002fc800078e02ce */
[----:B------:R-:W-:Y:S01]  /*637d0*/  IMAD.WIDE R158, R3, 0x4, R208 ;  /* 0x00000004039e7825 */ /* 0x000fe200078e02d0 */
[----:B------:R-:W3:Y:S04]  /*637e0*/  LDL.LU R232, [R1+0x988] ;  /* 0x0009880001e87983 */ /* 0x000ee80000300800 */
[----:B------:R1:W-:Y:S01]  /*637f0*/  @P6 STG.E [R190.64], R244 ;  /* 0x000000f4be006986 */ /* 0x0003e2000c101904 */
[----:B------:R-:W-:Y:S01]  /*63800*/  ISETP.LT.AND P6, PT, R23, c[0x0][0x178], !P1 ;  /* 0x00005e0017007a0c */ /* 0x000fe20004fc1270 */
[C---:B------:R-:W-:Y:S02]  /*63810*/  IMAD.WIDE R188, R3.reuse, 0x4, R214 ;  /* 0x0000000403bc7825 */ /* 0x040fe400078e02d6 */
        /* <DEDUP_REMOVED lines=17> */
[----:B------:R-:W-:Y:S02]  /*63930*/  ISETP.LT.AND P4, PT, R251, c[0x0][0x178], !P1 ;  /* 0x00005e00fb007a0c */ /* 0x000fe40004f81270 */
[----:B------:R-:W-:Y:S01]  /*63940*/  ISETP.GE.AND P0, PT, R0, c[0x0][0x17c], PT ;  /* 0x00005f0000007a0c */ /* 0x000fe20003f06270 */
[----:B------:R-:W-:Y:S01]  /*63950*/  IMAD.WIDE R156, R3, 0x4, R218 ;  /* 0x00000004039c7825 */ /* 0x000fe200078e02da */
[----:B------:R-:W-:Y:S01]  /*63960*/  ISETP.LT.AND P2, PT, R250, c[0x0][0x178], !P1 ;  /* 0x00005e00fa007a0c */ /* 0x000fe20004f41270 */
[----:B------:R-:W3:Y:S01]  /*63970*/  LDL.LU R233, [R1+0xb3c] ;  /* 0x000b3c0001e97983 */ /* 0x000ee20000300800 */
[----:B------:R-:W-:Y:S01]  /*63980*/  ISETP.LT.AND P3, PT, R249, c[0x0][0x178], !P1 ;  /* 0x00005e00f9007a0c */ /* 0x000fe20004f61270 */
[----:B------:R-:W-:Y:S01]  /*63990*/  IMAD.WIDE R158, R3, 0x4, R220 ;  /* 0x00000004039e7825 */ /* 0x000fe200078e02dc */
[----:B------:R-:W-:Y:S01]  /*639a0*/  ISETP.LT.AND P1, PT, R248, c[0x0][0x178], !P1 ;  /* 0x00005e00f8007a0c */ /* 0x000fe20004f21270 */
[----:B------:R-:W3:Y:S01]  /*639b0*/  LDL.LU R245, [R1+0xb2c] ;  /* 0x000b2c0001f57983 */ /* 0x000ee20000300800 */
[----:B------:R-:W-:-:S02]  /*639c0*/  ISETP.LT.AND P6, PT, R14, c[0x0][0x178], !P0 ;  /* 0x00005e000e007a0c */ /* 0x000fc400047c1270 */
[C---:B------:R-:W-:Y:S01]  /*639d0*/  IADD3 R0, R3.reuse, c[0x0][0x198], RZ ;  /* 0x0000660003007a10 */ /* 0x040fe20007ffe0ff */
[----:B------:R-:W-:-:S04]  /*639e0*/  IMAD.WIDE R188, R3, 0x4, R226 ;  /* 0x0000000403bc7825 */ /* 0x000fc800078e02e2 */
[----:B------:R-:W-:Y:S01]  /*639f0*/  IMAD.WIDE R190, R0, 0x4, R4 ;  /* 0x0000000400be7825 */ /* 0x000fe200078e0204 */
[----:B------:R1:W-:Y:S01]  /*63a00*/  @P5 STG.E [R156.64], R232 ;  /* 0x000000e89c005986 */ /* 0x0003e2000c101904 */
[----:B------:R-:W-:Y:S02]  /*63a10*/  ISETP.LT.AND P5, PT, R187, c[0x0][0x178], !P0 ;  /* 0x00005e00bb007a0c */ /* 0x000fe400047a1270 */
[----:B-1----:R-:W-:Y:S01]  /*63a20*/  IMAD.WIDE R156, R3, 0x4, R224 ;  /* 0x00000004039c7825 */ /* 0x002fe200078e02e0 */
[----:B------:R1:W-:Y:S01]  /*63a30*/  @P4 STG.E [R158.64], R244 ;  /* 0x000000f49e004986 */ /* 0x0003e2000c101904 */
[----:B------:R-:W-:-:S03]  /*63a40*/  ISETP.LT.AND P4, PT, R15, c[0x0][0x178], !P0 ;  /* 0x00005e000f007a0c */ /* 0x000fc60004781270 */
[----:B-1----:R-:W3:Y:S01]  /*63a50*/  LDL.LU R244, [R1+0xb0c] ;  /* 0x000b0c0001f47983 */ /* 0x002ee20000300800 */
[----:B------:R-:W-:-:S03]  /*63a60*/  IMAD.WIDE R158, R3, 0x4, R222 ;  /* 0x00000004039e7825 */ /* 0x000fc600078e02de */
[----:B------:R-:W3:Y:S04]  /*63a70*/  LDL.LU R232, [R1+0xaec] ;  /* 0x000aec0001e87983 */ /* 0x000ee80000300800 */
[----:B------:R1:W-:Y:S04]  /*63a80*/  @P2 STG.E [R158.64], R241 ;  /* 0x000000f19e002986 */ /* 0x0003e8000c101904 */
[----:B------:R1:W-:Y:S04]  /*63a90*/  @P3 STG.E [R156.64], R228 ;  /* 0x000000e49c003986 */ /* 0x0003e8000c101904 */
[----:B------:R1:W-:Y:S02]  /*63aa0*/  @P1 STG.E [R188.64], R240 ;  /* 0x000000f0bc001986 */ /* 0x0003e4000c101904 */
[----:B-1----:R-:W-:-:S04]  /*63ab0*/  IMAD.WIDE R158, R0, 0x4, R200 ;  /* 0x00000004009e7825 */ /* 0x002fc800078e02c8 */
[----:B------:R-:W-:Y:S01]  /*63ac0*/  IMAD.WIDE R156, R0, 0x4, R6 ;  /* 0x00000004009c7825 */ /* 0x000fe200078e0206 */
        /* <DEDUP_REMOVED lines=20> */
[C---:B------:R-:W-:Y:S01]  /*63c10*/  IMAD.WIDE R190, R0.reuse, 0x4, R208 ;  /* 0x0000000400be7825 */ /* 0x040fe200078e02d0 */
[----:B------:R1:W-:Y:S01]  /*63c20*/  @P3 STG.E [R158.64], R245 ;  /* 0x000000f59e003986 */ /* 0x0003e2000c101904 */
[----:B------:R-:W-:Y:S02]  /*63c30*/  ISETP.LT.AND P6, PT, R91, c[0x0][0x178], !P0 ;  /* 0x00005e005b007a0c */ /* 0x000fe400047c1270 */
[----:B------:R-:W-:Y:S01]  /*63c40*/  ISETP.LT.AND P3, PT, R23, c[0x0][0x178], !P0 ;  /* 0x00005e0017007a0c */ /* 0x000fe20004761270 */
[----:B-1----:R-:W-:-:S04]  /*63c50*/  IMAD.WIDE R156, R0, 0x4, R210 ;  /* 0x00000004009c7825 */ /* 0x002fc800078e02d2 */
[----:B------:R-:W-:Y:S01]  /*63c60*/  IMAD.WIDE R158, R0, 0x4, R212 ;  /* 0x00000004009e7825 */ /* 0x000fe200078e02d4 */
[----:B------:R1:W-:Y:S01]  /*63c70*/  @P2 STG.E [R188.64], R244 ;  /* 0x000000f4bc002986 */ /* 0x0003e2000c101904 */
[----:B------:R-:W-:-:S03]  /*63c80*/  ISETP.LT.AND P2, PT, R111, c[0x0][0x178], !P0 ;  /* 0x00005e006f007a0c */ /* 0x000fc60004741270 */
[----:B------:R1:W-:Y:S01]  /*63c90*/  @P1 STG.E [R190.64], R232 ;  /* 0x000000e8be001986 */ /* 0x0003e2000c101904 */
[----:B------:R-:W-:-:S03]  /*63ca0*/  ISETP.LT.AND P1, PT, R251, c[0x0][0x178], !P0 ;  /* 0x00005e00fb007a0c */ /* 0x000fc60004721270 */
[----:B-1----:R-:W3:Y:S04]  /*63cb0*/  LDL.LU R244, [R1+0x7bc] ;  /* 0x0007bc0001f47983 */ /* 0x002ee80000300800 */
[----:B------:R-:W3:Y:S01]  /*63cc0*/  LDL.LU R245, [R1+0x73c] ;  /* 0x00073c0001f57983 */ /* 0x000ee20000300800 */
[----:B------:R-:W-:-:S03]  /*63cd0*/  IMAD.WIDE R188, R0, 0x4, R218 ;  /* 0x0000000400bc7825 */ /* 0x000fc600078e02da */
[----:B------:R-:W3:Y:S01]  /*63ce0*/  LDL.LU R232, [R1+0x6dc] ;  /* 0x0006dc0001e87983 */ /* 0x000ee20000300800 */
[----:B------:R-:W-:-:S03]  /*63cf0*/  IMAD.WIDE R190, R0, 0x4, R220 ;  /* 0x0000000400be7825 */ /* 0x000fc600078e02dc */
[----:B------:R1:W-:Y:S04]  /*63d00*/  @P5 STG.E [R156.64], R240 ;  /* 0x000000f09c005986 */ /* 0x0003e8000c101904 */
        /* <DEDUP_REMOVED lines=12> */
[----:B------:R-:W-:Y:S01]  /*63dd0*/  ISETP.GE.AND P4, PT, R3, c[0x0][0x17c], PT ;  /* 0x00005f0003007a0c */ /* 0x000fe20003f86270 */
[----:B------:R-:W-:Y:S01]  /*63de0*/  IMAD.WIDE R156, R0, 0x4, R222 ;  /* 0x00000004009c7825 */ /* 0x000fe200078e02de */
[----:B------:R-:W-:Y:S01]  /*63df0*/  ISETP.LT.AND P1, PT, R249, c[0x0][0x178], !P0 ;  /* 0x00005e00f9007a0c */ /* 0x000fe20004721270 */
[----:B------:R-:W3:Y:S01]  /*63e00*/  LDL.LU R233, [R1+0x9b0] ;  /* 0x0009b00001e97983 */ /* 0x000ee20000300800 */
[----:B------:R-:W-:Y:S02]  /*63e10*/  ISETP.LT.AND P0, PT, R248, c[0x0][0x178], !P0 ;  /* 0x00005e00f8007a0c */ /* 0x000fe40004701270 */
[----:B------:R-:W-:Y:S01]  /*63e20*/  ISETP.LT.AND P3, PT, R14, c[0x0][0x178], !P4 ;  /* 0x00005e000e007a0c */ /* 0x000fe20006761270 */
[----:B------:R-:W3:Y:S01]  /*63e30*/  LDL.LU R241, [R1+0x840] ;  /* 0x0008400001f17983 */ /* 0x000ee20000300800 */
[----:B------:R-:W-:Y:S02]  /*63e40*/  ISETP.LT.AND P2, PT, R187, c[0x0][0x178], !P4 ;  /* 0x00005e00bb007a0c */ /* 0x000fe40006741270 */
[C---:B------:R-:W-:Y:S01]  /*63e50*/  IADD3 R3, R0.reuse, c[0x0][0x198], RZ ;  /* 0x0000660000037a10 */ /* 0x040fe20007ffe0ff */
[----:B------:R-:W3:Y:S01]  /*63e60*/  LDL.LU R228, [R1+0x540] ;  /* 0x0005400001e47983 */ /* 0x000ee20000300800 */
[----:B------:R-:W-:Y:S01]  /*63e70*/  IMAD.WIDE R158, R0, 0x4, R226 ;  /* 0x00000004009e7825 */ /* 0x000fe200078e02e2 */
[----:B------:R-:W-:-:S03]  /*63e80*/  ISETP.LT.AND P6, PT, R15, c[0x0][0x178], !P4 ;  /* 0x00005e000f007a0c */ /* 0x000fc600067c1270 */
[----:B------:R-:W-:-:S04]  /*63e90*/  IMAD.WIDE R188, R3, 0x4, R4 ;  /* 0x0000000403bc7825 */ /* 0x000fc800078e0204 */
[----:B------:R-:W-:Y:S01]  /*63ea0*/  IMAD.WIDE R190, R3, 0x4, R6 ;  /* 0x0000000403be7825 */ /* 0x000fe200078e0206 */
[----:B------:R1:W-:Y:S01]  /*63eb0*/  @P5 STG.E [R156.64], R244 ;  /* 0x000000f49c005986 */ /* 0x0003e2000c101904 */
[----:B------:R-:W-:-:S03]  /*63ec0*/  ISETP.LT.AND P5, PT, R19, c[0x0][0x178], !P4 ;  /* 0x00005e0013007a0c */ /* 0x000fc600067a1270 */
[----:B-1----:R-:W3:Y:S01]  /*63ed0*/  LDL.LU R244, [R1+0x440] ;  /* 0x0004400001f47983 */ /* 0x002ee20000300800 */
[----:B------:R-:W-:-:S05]  /*63ee0*/  IMAD.WIDE R156, R0, 0x4, R224 ;  /* 0x00000004009c7825 */ /* 0x000fca00078e02e0 */
        /* <DEDUP_REMOVED lines=33> */
[----:B------:R1:W-:Y:S01]  /*64100*/  @P1 STG.E [R190.64], R244 ;  /* 0x000000f4be001986 */ /* 0x0003e2000c101904 */
[----:B------:R-:W-:Y:S02]  /*64110*/  ISETP.LT.AND P1, PT, R251, c[0x0][0x178], !P4 ;  /* 0x00005e00fb007a0c */ /* 0x000fe40006721270 */
[C---:B------:R-:W-:Y:S01]  /*64120*/  IMAD.WIDE R188, R3.reuse, 0x4, R220 ;  /* 0x0000000403bc7825 */ /* 0x040fe200078e02dc */
[----:B-1----:R-:W3:Y:S04]  /*64130*/  LDL.LU R244, [R1+0x10] ;  /* 0x0000100001f47983 */ /* 0x002ee80000300800 */
        /* <DEDUP_REMOVED lines=11> */
[----:B--2---:R-:W-:Y:S04]  /*641f0*/  @P1 STG.E [R188.64], R192 ;  /* 0x000000c0bc001986 */ /* 0x004fe8000c101904 */
[----:B-1----:R-:W2:Y:S04]  /*64200*/  LDL.LU R232, [R1+0x9b4] ;  /* 0x0009b40001e87983 */ /* 0x002ea80000300800 */
[----:B---3--:R1:W-:Y:S04]  /*64210*/  @P0 STG.E [R190.64], R195 ;  /* 0x000000c3be000986 */ /* 0x0083e8000c101904 */
[----:B-1----:R-:W3:Y:S01]  /*64220*/  LDL.LU R195, [R1+0x844] ;  /* 0x0008440001c37983 */ /* 0x002ee20000300800 */
[----:B------:R-:W-:-:S02]  /*64230*/  ISETP.LT.AND P5, PT, R249, c[0x0][0x178], !P4 ;  /* 0x00005e00f9007a0c */ /* 0x000fc400067a1270 */
[----:B------:R-:W-:Y:S01]  /*64240*/  ISETP.LT.AND P6, PT, R248, c[0x0][0x178], !P4 ;  /* 0x00005e00f8007a0c */ /* 0x000fe200067c1270 */
[C---:B------:R-:W-:Y:S01]  /*64250*/  IMAD.WIDE R156, R3.reuse, 0x4, R224 ;  /* 0x00000004039c7825 */ /* 0x040fe200078e02e0 */
[----:B------:R-:W-:Y:S01]  /*64260*/  ISETP.GE.AND P4, PT, R0, c[0x0][0x17c], PT ;  /* 0x00005f0000007a0c */ /* 0x000fe20003f86270 */
[----:B------:R-:W3:Y:S03]  /*64270*/  LDL.LU R245, [R1+0x544] ;  /* 0x0005440001f57983 */ /* 0x000ee60000300800 */
[----:B------:R-:W-:Y:S01]  /*64280*/  ISETP.LT.AND P0, PT, R14, c[0x0][0x178], !P4 ;  /* 0x00005e000e007a0c */ /* 0x000fe20006701270 */
[----:B------:R-:W-:Y:S01]  /*64290*/  IMAD.WIDE R158, R3, 0x4, R226 ;  /* 0x00000004039e7825 */ /* 0x000fe200078e02e2 */
[----:B------:R-:W-:Y:S01]  /*642a0*/  ISETP.LT.AND P2, PT, R187, c[0x0][0x178], !P4 ;  /* 0x00005e00bb007a0c */ /* 0x000fe20006741270 */
[----:B------:R-:W3:Y:S01]  /*642b0*/  LDL.LU R192, [R1+0x444] ;  /* 0x0004440001c07983 */ /* 0x000ee20000300800 */
[----:B------:R-:W-:-:S02]  /*642c0*/  ISETP.LT.AND P1, PT, R15, c[0x0][0x178], !P4 ;  /* 0x00005e000f007a0c */ /* 0x000fc40006721270 */
[----:B------:R-:W-:Y:S02]  /*642d0*/  IADD3 R3, R3, c[0x0][0x198], RZ ;  /* 0x0000660003037a10 */ /* 0x000fe40007ffe0ff */
[----:B------:R-:W-:-:S03]  /*642e0*/  ISETP.LT.AND P3, PT, R79, c[0x0][0x178], !P4 ;  /* 0x00005e004f007a0c */ /* 0x000fc60006761270 */
        /* <DEDUP_REMOVED lines=16> */
[----:B------:R-:W-:Y:S04]  /*643f0*/  @P6 STG.E [R156.64], R241 ;  /* 0x000000f19c006986 */ /* 0x000fe8000c101904 */
[----:B-1----:R-:W4:Y:S01]  /*64400*/  LDL.LU R193, [R1+0x114] ;  /* 0x0001140001c17983 */ /* 0x002f220000300800 */
[----:B------:R-:W-:-:S03]  /*64410*/  IMAD.WIDE R188, R3, 0x4, R206 ;  /* 0x0000000403bc7825 */ /* 0x000fc600078e02ce */
        /* <DEDUP_REMOVED lines=13> */
[----:B------:R1:W-:Y:S04]  /*644f0*/  @P2 STG.E [R156.64], R245 ;  /* 0x000000f59c002986 */ /* 0x0003e8000c101904 */
[----:B------:R1:W-:Y:S01]  /*64500*/  @P1 STG.E [R158.64], R192 ;  /* 0x000000c09e001986 */ /* 0x0003e2000c101904 */
[----:B------:R-:W-:-:S03]  /*64510*/  ISETP.LT.AND P1, PT, R251, c[0x0][0x178], !P4 ;  /* 0x00005e00fb007a0c */ /* 0x000fc60006721270 */
[----:B-1----:R-:W3:Y:S01]  /*64520*/  LDL.LU R245, [R1+0x14] ;  /* 0x0000140001f57983 */ /* 0x002ee20000300800 */
[----:B------:R-:W-:-:S03]  /*64530*/  IMAD.WIDE R156, R3, 0x4, R214 ;  /* 0x00000004039c7825 */ /* 0x000fc600078e02d6 */
[----:B------:R-:W3:Y:S01]  /*64540*/  LDL.LU R192, [R1+0xc60] ;  /* 0x000c600001c07983 */ /* 0x000ee20000300800 */
[C---:B------:R-:W-:Y:S01]  /*64550*/  IMAD.WIDE R158, R3.reuse, 0x4, R216 ;  /* 0x00000004039e7825 */ /* 0x040fe200078e02d8 */
[----:B------:R-:W-:Y:S02]  /*64560*/  ISETP.LT.AND P2, PT, R250, c[0x0][0x178], !P4 ;  /* 0x00005e00fa007a0c */ /* 0x000fe40006741270 */
[----:B------:R1:W-:Y:S04]  /*64570*/  @P0 STG.E [R188.64], R244 ;  /* 0x000000f4bc000986 */ /* 0x0003e8000c101904 */
[----:B-1----:R-:W3:Y:S01]  /*64580*/  LDL.LU R244, [R1+0xc30] ;  /* 0x000c300001f47983 */ /* 0x002ee20000300800 */
[----:B------:R-:W-:-:S03]  /*64590*/  IMAD.WIDE R188, R3, 0x4, R218 ;  /* 0x0000000403bc7825 */ /* 0x000fc600078e02da */
[----:B------:R1:W-:Y:S04]  /*645a0*/  @P6 STG.E [R156.64], R228 ;  /* 0x000000e49c006986 */ /* 0x0003e8000c101904 */
[----:B------:R1:W-:Y:S02]  /*645b0*/  @P5 STG.E [R158.64], R240 ;  /* 0x000000f09e005986 */ /* 0x0003e4000c101904 */
[C---:B-1----:R-:W-:Y:S02]  /*645c0*/  IMAD.WIDE R156, R3.reuse, 0x4, R222 ;  /* 0x00000004039c7825 */ /* 0x042fe400078e02de */
[----:B------:R-:W3:Y:S02]  /*645d0*/  LDL.LU R240, [R1+0xc00] ;  /* 0x000c000001f07983 */ /* 0x000ee40000300800 */
[----:B------:R-:W-:-:S02]  /*645e0*/  IMAD.WIDE R158, R3, 0x4, R220 ;  /* 0x00000004039e7825 */ /* 0x000fc400078e02dc */
        /* <DEDUP_REMOVED lines=8> */
[----:B------:R-:W-:-:S02]  /*64670*/  ISETP.GE.AND P0, PT, R0, c[0x0][0x17c], PT ;  /* 0x00005f0000007a0c */ /* 0x000fc40003f06270 */
[----:B------:R-:W-:Y:S02]  /*64680*/  ISETP.LT.AND P3, PT, R249, c[0x0][0x178], !P4 ;  /* 0x00005e00f9007a0c */ /* 0x000fe40006761270 */
[----:B------:R-:W-:Y:S02]  /*64690*/  ISETP.LT.AND P4, PT, R248, c[0x0][0x178], !P4 ;  /* 0x00005e00f8007a0c */ /* 0x000fe40006781270 */
[----:B------:R-:W-:Y:S02]  /*646a0*/  ISETP.LT.AND P6, PT, R14, c[0x0][0x178], !P0 ;  /* 0x00005e000e007a0c */ /* 0x000fe400047c1270 */
[----:B------:R-:W-:Y:S02]  /*646b0*/  ISETP.LT.AND P5, PT, R187, c[0x0][0x178], !P0 ;  /* 0x00005e00bb007a0c */ /* 0x000fe400047a1270 */
[C---:B------:R-:W-:Y:S01]  /*646c0*/  IADD3 R0, R3.reuse, c[0x0][0x198], RZ ;  /* 0x0000660003007a10 */ /* 0x040fe20007ffe0ff */
[----:B------:R-:W-:Y:S01]  /*646d0*/  IMAD.WIDE R156, R3, 0x4, R224 ;  /* 0x00000004039c7825 */ /* 0x000fe200078e02e0 */
[----:B------:R-:W-:-:S03]  /*646e0*/  ISETP.LT.AND P2, PT, R15, c[0x0][0x178], !P0 ;  /* 0x00005e000f007a0c */ /* 0x000fc60004741270 */
[----:B------:R-:W-:Y:S01]  /*646f0*/  IMAD.WIDE R158, R3, 0x4, R226 ;  /* 0x00000004039e7825 */ /* 0x000fe200078e02e2 */
[----:B------:R-:W-:-:S03]  /*64700*/  ISETP.LT.AND P1, PT, R19, c[0x0][0x178], !P0 ;  /* 0x00005e0013007a0c */ /* 0x000fc60004721270 */
[C---:B------:R-:W-:Y:S01]  /*64710*/  IMAD.WIDE R188, R0.reuse, 0x4, R4 ;  /* 0x0000000400bc7825 */ /* 0x040fe200078e0204 */
[----:B------:R1:W-:Y:S03]  /*64720*/  @P3 STG.E [R156.64], R245 ;  /* 0x000000f59c003986 */ /* 0x0003e6000c101904 */
[----:B------:R-:W-:Y:S01]  /*64730*/  IMAD.WIDE R190, R0, 0x4, R6 ;  /* 0x0000000400be7825 */ /* 0x000fe200078e0206 */
[----:B------:R1:W-:Y:S04]  /*64740*/  @P4 STG.E [R158.64], R197 ;  /* 0x000000c59e004986 */ /* 0x0003e8000c101904 */
[----:B------:R1:W-:Y:S01]  /*64750*/  @P6 STG.E [R188.64], R192 ;  /* 0x000000c0bc006986 */ /* 0x0003e2000c101904 */
[----:B------:R-:W-:-:S02]  /*64760*/  ISETP.LT.AND P6, PT, R47, c[0x0][0x178], !P0 ;  /* 0x00005e002f007a0c */ /* 0x000fc400047c1270 */
[----:B------:R-:W-:Y:S01]  /*64770*/  ISETP.LT.AND P4, PT, R27, c[0x0][0x178], !P0 ;  /* 0x00005e001b007a0c */ /* 0x000fe20004781270 */
[----:B-1----:R-:W-:Y:S01]  /*64780*/  IMAD.WIDE R156, R0, 0x4, R200 ;  /* 0x00000004009c7825 */ /* 0x002fe200078e02c8 */
[----:B------:R-:W-:-:S03]  /*64790*/  ISETP.LT.AND P3, PT, R51, c[0x0][0x178], !P0 ;  /* 0x00005e0033007a0c */ /* 0x000fc60004761270 */
[----:B------:R-:W-:Y:S01]  /*647a0*/  IMAD.WIDE R158, R0, 0x4, R202 ;  /* 0x00000004009e7825 */ /* 0x000fe200078e02ca */
[----:B------:R-:W3:Y:S04]  /*647b0*/  LDL.LU R192, [R1+0x9c0] ;  /* 0x0009c00001c07983 */ /* 0x000ee80000300800 */
[----:B------:R1:W-:Y:S01]  /*647c0*/  @P5 STG.E [R190.64], R244 ;  /* 0x000000f4be005986 */ /* 0x0003e2000c101904 */
[----:B------:R-:W-:-:S03]  /*647d0*/  ISETP.LT.AND P5, PT, R79, c[0x0][0x178], !P0 ;  /* 0x00005e004f007a0c */ /* 0x000fc600047a1270 */
[----:B------:R-:W3:Y:S04]  /*647e0*/  LDL.LU R3, [R1+0x2c34] ;  /* 0x002c340001037983 */ /* 0x000ee80000300800 */
        /* <DEDUP_REMOVED lines=23> */
[----:B------:R-:W-:Y:S01]  /*64960*/  IMAD.WIDE R158, R0, 0x4, R214 ;  /* 0x00000004009e7825 */ /* 0x000fe200078e02d6 */
[----:B------:R-:W-:Y:S01]  /*64970*/  ISETP.LT.AND P5, PT, R251, c[0x0][0x178], !P0 ;  /* 0x00005e00fb007a0c */ /* 0x000fe200047a1270 */
[----:B------:R-:W3:Y:S01]  /*64980*/  LDL.LU R228, [R1+0xc34] ;  /* 0x000c340001e47983 */ /* 0x000ee20000300800 */
[----:B------:R-:W-:Y:S01]  /*64990*/  ISETP.LT.AND P4, PT, R250, c[0x0][0x178], !P0 ;  /* 0x00005e00fa007a0c */ /* 0x000fe20004781270 */
[----:B------:R-:W-:-:S04]  /*649a0*/  IMAD.WIDE R188, R0, 0x4, R220 ;  /* 0x0000000400bc7825 */ /* 0x000fc800078e02dc */
[C---:B------:R-:W-:Y:S01]  /*649b0*/  IMAD.WIDE R190, R0.reuse, 0x4, R222 ;  /* 0x0000000400be7825 */ /* 0x040fe200078e02de */
[----:B------:R1:W-:Y:S04]  /*649c0*/  @P2 STG.E [R156.64], R192 ;  /* 0x000000c09c002986 */ /* 0x0003e8000c101904 */
[----:B-1----:R-:W3:Y:S01]  /*649d0*/  LDL.LU R192, [R1+0xc04] ;  /* 0x000c040001c07983 */ /* 0x002ee20000300800 */
[----:B------:R-:W-:-:S03]  /*649e0*/  IMAD.WIDE R156, R0, 0x4, R216 ;  /* 0x00000004009c7825 */ /* 0x000fc600078e02d8 */
[----:B------:R1:W-:Y:S01]  /*649f0*/  @P1 STG.E [R158.64], R244 ;  /* 0x000000f49e001986 */ /* 0x0003e2000c101904 */
[----:B------:R-:W-:Y:S02]  /*64a00*/  ISETP.LT.AND P1, PT, R249, c[0x0][0x178], !P0 ;  /* 0x00005e00f9007a0c */ /* 0x000fe40004721270 */
[----:B------:R-:W-:Y:S01]  /*64a10*/  ISETP.LT.AND P0, PT, R248, c[0x0][0x178], !P0 ;  /* 0x00005e00f8007a0c */ /* 0x000fe20004701270 */
[----:B------:R1:W-:Y:S04]  /*64a20*/  @P3 STG.E [R156.64], R241 ;  /* 0x000000f19c003986 */ /* 0x0003e8000c101904 */
[----:B-1----:R-:W3:Y:S01]  /*64a30*/  LDL.LU R244, [R1+0xbe4] ;  /* 0x000be40001f47983 */ /* 0x002ee20000300800 */
[----:B------:R-:W-:-:S05]  /*64a40*/  IMAD.WIDE R158, R0, 0x4, R218 ;  /* 0x00000004009e7825 */ /* 0x000fca00078e02da */
[----:B------:R1:W-:Y:S01]  /*64a50*/  @P6 STG.E [R158.64], R245 ;  /* 0x000000f59e006986 */ /* 0x0003e2000c101904 */
[C---:B------:R-:W-:Y:S01]  /*64a60*/  IMAD.WIDE R156, R0.reuse, 0x4, R224 ;  /* 0x00000004009c7825 */ /* 0x040fe200078e02e0 */
[----:B------:R-:W-:Y:S02]  /*64a70*/  ISETP.GE.AND P2, PT, R3, c[0x0][0x17c], PT ;  /* 0x00005f0003007a0c */ /* 0x000fe40003f46270 */
        /* <DEDUP_REMOVED lines=8> */
[----:B------:R-:W2:Y:S04]  /*64b00*/  LDL.LU R245, [R1+0xa44] ;  /* 0x000a440001f57983 */ /* 0x000ea80000300800 */
[----:B-1----:R-:W2:Y:S04]  /*64b10*/  LDL.LU R232, [R1+0x9c4] ;  /* 0x0009c40001e87983 */ /* 0x002ea80000300800 */
[----:B---3--:R1:W-:Y:S04]  /*64b20*/  @P0 STG.E [R158.64], R195 ;  /* 0x000000c39e000986 */ /* 0x0083e8000c101904 */
[----:B-1----:R-:W3:Y:S01]  /*64b30*/  LDL.LU R195, [R1+0x854] ;  /* 0x0008540001c37983 */ /* 0x002ee20000300800 */
[----:B------:R-:W-:-:S02]  /*64b40*/  ISETP.LT.AND P6, PT, R14, c[0x0][0x178], !P2 ;  /* 0x00005e000e007a0c */ /* 0x000fc400057c1270 */
[----:B------:R-:W-:Y:S02]  /*64b50*/  ISETP.LT.AND P5, PT, R187, c[0x0][0x178], !P2 ;  /* 0x00005e00bb007a0c */ /* 0x000fe400057a1270 */
[----:B------:R-:W-:Y:S02]  /*64b60*/  ISETP.LT.AND P4, PT, R15, c[0x0][0x178], !P2 ;  /* 0x00005e000f007a0c */ /* 0x000fe40005781270 */
[----:B------:R-:W-:Y:S02]  /*64b70*/  ISETP.LT.AND P3, PT, R19, c[0x0][0x178], !P2 ;  /* 0x00005e0013007a0c */ /* 0x000fe40005761270 */
[----:B------:R-:W-:Y:S02]  /*64b80*/  IADD3 R0, R0, c[0x0][0x198], RZ ;  /* 0x0000660000007a10 */ /* 0x000fe40007ffe0ff */
[----:B------:R-:W-:-:S03]  /*64b90*/  ISETP.LT.AND P1, PT, R47, c[0x0][0x178], !P2 ;  /* 0x00005e002f007a0c */ /* 0x000fc60005721270 */
[----:B------:R-:W-:Y:S01]  /*64ba0*/  IMAD.WIDE R156, R0, 0x4, R4 ;  /* 0x00000004009c7825 */ /* 0x000fe200078e0204 */
[----:B------:R-:W-:-:S03]  /*64bb0*/  ISETP.LT.AND P0, PT, R79, c[0x0][0x178], !P2 ;  /* 0x00005e004f007a0c */ /* 0x000fc60005701270 */
[C---:B------:R-:W-:Y:S01]  /*64bc0*/  IMAD.WIDE R158, R0.reuse, 0x4, R6 ;  /* 0x00000004009e7825 */ /* 0x040fe200078e0206 */
[----:B------:R1:W-:Y:S03]  /*64bd0*/  @P6 STG.E [R156.64], R233 ;  /* 0x000000e99c006986 */ /* 0x0003e6000c101904 */
[C---:B------:R-:W-:Y:S01]  /*64be0*/  IMAD.WIDE R188, R0.reuse, 0x4, R200 ;  /* 0x0000000400bc7825 */ /* 0x040fe200078e02c8 */
[----:B------:R1:W-:Y:S03]  /*64bf0*/  @P5 STG.E [R158.64], R228 ;  /* 0x000000e49e005986 */ /* 0x0003e6000c101904 */
[C---:B------:R-:W-:Y:S01]  /*64c00*/  IMAD.WIDE R190, R0.reuse, 0x4, R202 ;  /* 0x0000000400be7825 */ /* 0x040fe200078e02ca */
[----:B------:R-:W-:Y:S01]  /*64c10*/  ISETP.LT.AND P6, PT, R27, c[0x0][0x178], !P2 ;  /* 0x00005e001b007a0c */ /* 0x000fe200057c1270 */
[----:B------:R1:W-:Y:S01]  /*64c20*/  @P4 STG.E [R188.64], R192 ;  /* 0x000000c0bc004986 */ /* 0x0003e2000c101904 */
[----:B------:R-:W-:Y:S01]  /*64c30*/  ISETP.LT.AND P5, PT, R67, c[0x0][0x178], !P2 ;  /* 0x00005e0043007a0c */ /* 0x000fe200057a1270 */
[----:B-1----:R-:W-:Y:S01]  /*64c40*/  IMAD.WIDE R156, R0, 0x4, R204 ;  /* 0x00000004009c7825 */ /* 0x002fe200078e02cc */
[----:B------:R-:W-:-:S03]  /*64c50*/  ISETP.LT.AND P4, PT, R91, c[0x0][0x178], !P2 ;  /* 0x00005e005b007a0c */ /* 0x000fc60005781270 */
[C---:B------:R-:W-:Y:S01]  /*64c60*/  IMAD.WIDE R158, R0.reuse, 0x4, R206 ;  /* 0x00000004009e7825 */ /* 0x040fe200078e02ce */
[----:B------:R-:W3:Y:S04]  /*64c70*/  LDL.LU R192, [R1+0x5c4] ;  /* 0x0005c40001c07983 */ /* 0x000ee80000300800 */
[----:B------:R1:W-:Y:S01]  /*64c80*/  @P3 STG.E [R190.64], R244 ;  /* 0x000000f4be003986 */ /* 0x0003e2000c101904 */
[----:B------:R-:W-:Y:S01]  /*64c90*/  ISETP.LT.AND P3, PT, R51, c[0x0][0x178], !P2 ;  /* 0x00005e0033007a0c */ /* 0x000fe20005761270 */
[C---:B------:R-:W-:Y:S02]  /*64ca0*/  IMAD.WIDE R188, R0.reuse, 0x4, R212 ;  /* 0x0000000400bc7825 */ /* 0x040fe400078e02d4 */
[----:B-1----:R-:W3:Y:S04]  /*64cb0*/  LDL.LU R244, [R1+0x5a4] ;  /* 0x0005a40001f47983 */ /* 0x002ee80000300800 */
[----:B------:R-:W3:Y:S04]  /*64cc0*/  LDL.LU R233, [R1+0x454] ;  /* 0x0004540001e97983 */ /* 0x000ee80000300800 */
        /* <DEDUP_REMOVED lines=9> */
[----:B--2---:R-:W-:Y:S04]  /*64d60*/  @P3 STG.E [R158.64], R245 ;  /* 0x000000f59e003986 */ /* 0x004fe8000c101904 */
[----:B------:R1:W-:Y:S04]  /*64d70*/  @P5 STG.E [R188.64], R232 ;  /* 0x000000e8bc005986 */ /* 0x0003e8000c101904 */
[----:B-1----:R-:W2:Y:S04]  /*64d80*/  LDL.LU R232, [R1+0xd20] ;  /* 0x000d200001e87983 */ /* 0x002ea80000300800 */
[----:B---3--:R1:W-:Y:S04]  /*64d90*/  @P4 STG.E [R190.64], R195 ;  /* 0x000000c3be004986 */ /* 0x0083e8000c101904 */
[----:B-1----:R-:W3:Y:S01]  /*64da0*/  LDL.LU R195, [R1+0xd00] ;  /* 0x000d000001c37983 */ /* 0x002ee20000300800 */
[----:B------:R-:W-:-:S02]  /*64db0*/  ISETP.LT.AND P1, PT, R23, c[0x0][0x178], !P2 ;  /* 0x00005e0017007a0c */ /* 0x000fc40005721270 */
[----:B------:R-:W-:Y:S01]  /*64dc0*/  ISETP.LT.AND P0, PT, R111, c[0x0][0x178], !P2 ;  /* 0x00005e006f007a0c */ /* 0x000fe20005701270 */
[----:B------:R-:W-:Y:S01]  /*64dd0*/  IMAD.WIDE R156, R0, 0x4, R216 ;  /* 0x00000004009c7825 */ /* 0x000fe200078e02d8 */
[----:B------:R-:W-:Y:S01]  /*64de0*/  ISETP.LT.AND P4, PT, R251, c[0x0][0x178], !P2 ;  /* 0x00005e00fb007a0c */ /* 0x000fe20005781270 */
[----:B------:R-:W3:Y:S01]  /*64df0*/  LDL.LU R241, [R1+0xce0] ;  /* 0x000ce00001f17983 */ /* 0x000ee20000300800 */
[----:B------:R-:W-:Y:S01]  /*64e00*/  ISETP.LT.AND P3, PT, R250, c[0x0][0x178], !P2 ;  /* 0x00005e00fa007a0c */ /* 0x000fe20005761270 */
[----:B------:R-:W-:Y:S01]  /*64e10*/  IMAD.WIDE R158, R0, 0x4, R218 ;  /* 0x00000004009e7825 */ /* 0x000fe200078e02da */
[----:B------:R-:W-:Y:S01]  /*64e20*/  ISETP.LT.AND P5, PT, R249, c[0x0][0x178], !P2 ;  /* 0x00005e00f9007a0c */ /* 0x000fe200057a1270 */
[----:B------:R-:W3:Y:S01]  /*64e30*/  LDL.LU R245, [R1+0xcb0] ;  /* 0x000cb00001f57983 */ /* 0x000ee20000300800 */
[----:B------:R-:W-:Y:S02]  /*64e40*/  ISETP.LT.AND P2, PT, R248, c[0x0][0x178], !P2 ;  /* 0x00005e00f8007a0c */ /* 0x000fe40005741270 */
[----:B------:R-:W-:Y:S01]  /*64e50*/  ISETP.GE.AND P6, PT, R3, c[0x0][0x17c], PT ;  /* 0x00005f0003007a0c */ /* 0x000fe20003fc6270 */
[----:B------:R-:W-:-:S04]  /*64e60*/  IMAD.WIDE R188, R0, 0x4, R224 ;  /* 0x0000000400bc7825 */ /* 0x000fc800078e02e0 */
[----:B------:R-:W-:Y:S01]  /*64e70*/  IMAD.WIDE R190, R0, 0x4, R226 ;  /* 0x0000000400be7825 */ /* 0x000fe200078e02e2 */
[----:B------:R1:W-:Y:S01]  /*64e80*/  @P1 STG.E [R156.64], R192 ;  /* 0x000000c09c001986 */ /* 0x0003e2000c101904 */
[----:B------:R-:W-:-:S03]  /*64e90*/  ISETP.LT.AND P1, PT, R14, c[0x0][0x178], !P6 ;  /* 0x00005e000e007a0c */ /* 0x000fc60007721270 */
[----:B-1----:R-:W3:Y:S01]  /*64ea0*/  LDL.LU R192, [R1+0xc80] ;  /* 0x000c800001c07983 */ /* 0x002ee20000300800 */
[----:B------:R-:W-:-:S03]  /*64eb0*/  IMAD.WIDE R156, R0, 0x4, R220 ;  /* 0x00000004009c7825 */ /* 0x000fc600078e02dc */
[----:B------:R1:W-:Y:S01]  /*64ec0*/  @P0 STG.E [R158.64], R244 ;  /* 0x000000f49e000986 */ /* 0x0003e2000c101904 */
[----:B------:R-:W-:-:S03]  /*64ed0*/  ISETP.LT.AND P0, PT, R187, c[0x0][0x178], !P6 ;  /* 0x00005e00bb007a0c */ /* 0x000fc60007701270 */
[----:B------:R1:W-:Y:S04]  /*64ee0*/  @P4 STG.E [R156.64], R233 ;  /* 0x000000e99c004986 */ /* 0x0003e8000c101904 */
[----:B-1----:R-:W3:Y:S01]  /*64ef0*/  LDL.LU R244, [R1+0xc50] ;  /* 0x000c500001f47983 */ /* 0x002ee20000300800 */
[C---:B------:R-:W-:Y:S01]  /*64f00*/  IMAD.WIDE R158, R0.reuse, 0x4, R222 ;  /* 0x00000004009e7825 */ /* 0x040fe200078e02de */
[----:B------:R-:W-:Y:S02]  /*64f10*/  IADD3 R0, R0, c[0x0][0x198], RZ ;  /* 0x0000660000007a10 */ /* 0x000fe40007ffe0ff */
[----:B------:R-:W3:Y:S04]  /*64f20*/  LDL.LU R3, [R1+0x2c3c] ;  /* 0x002c3c0001037983 */ /* 0x000ee80000300800 */
[----:B------:R1:W-:Y:S01]  /*64f30*/  @P3 STG.E [R158.64], R228 ;  /* 0x000000e49e003986 */ /* 0x0003e2000c101904 */
[----:B------:R-:W-:-:S03]  /*64f40*/  IMAD.WIDE R156, R0, 0x4, R4 ;  /* 0x00000004009c7825 */ /* 0x000fc600078e0204 */
[----:B------:R1:W-:Y:S04]  /*64f50*/  @P5 STG.E [R188.64], R240 ;  /* 0x000000f0bc005986 */ /* 0x0003e8000c101904 */
[----:B-1----:R-:W3:Y:S01]  /*64f60*/  LDL.LU R228, [R1+0xc20] ;  /* 0x000c200001e47983 */ /* 0x002ee20000300800 */
[----:B------:R-:W-:-:S03]  /*64f70*/  IMAD.WIDE R158, R0, 0x4, R6 ;  /* 0x00000004009e7825 */ /* 0x000fc600078e0206 */
[----:B------:R-:W3:Y:S04]  /*64f80*/  LDL.LU R240, [R1+0xbf0] ;  /* 0x000bf00001f07983 */ /* 0x000ee80000300800 */
[----:B----4-:R1:W-:Y:S04]  /*64f90*/  @P2 STG.E [R190.64], R193 ;  /* 0x000000c1be002986 */ /* 0x0103e8000c101904 */
[----:B-1----:R-:W4:Y:S04]  /*64fa0*/  LDL.LU R193, [R1+0xbd0] ;  /* 0x000bd00001c17983 */ /* 0x002f280000300800 */
        /* <DEDUP_REMOVED lines=8> */
[C---:B------:R-:W-:Y:S01]  /*65030*/  IMAD.WIDE R156, R0.reuse, 0x4, R200 ;  /* 0x00000004009c7825 */ /* 0x040fe200078e02c8 */
[----:B------:R-:W-:Y:S01]  /*65040*/  ISETP.LT.AND P0, PT, R27, c[0x0][0x178], !P6 ;  /* 0x00005e001b007a0c */ /* 0x000fe20007701270 */
[----:B------:R-:W3:Y:S01]  /*65050*/  LDL.LU R233, [R1+0x990] ;  /* 0x0009900001e97983 */ /* 0x000ee20000300800 */
[----:B------:R-:W-:Y:S01]  /*65060*/  ISETP.LT.AND P1, PT, R51, c[0x0][0x178], !P6 ;  /* 0x00005e0033007a0c */ /* 0x000fe20007721270 */
[C---:B------:R-:W-:Y:S02]  /*65070*/  IMAD.WIDE R158, R0.reuse, 0x4, R202 ;  /* 0x00000004009e7825 */ /* 0x040fe400078e02ca */
[----:B------:R1:W-:Y:S01]  /*65080*/  @P3 STG.E [R156.64], R241 ;  /* 0x000000f19c003986 */ /* 0x0003e2000c101904 */
[----:B------:R-:W-:Y:S01]  /*65090*/  ISETP.LT.AND P3, PT, R67, c[0x0][0x178], !P6 ;  /* 0x00005e0043007a0c */ /* 0x000fe20007761270 */
[----:B------:R-:W-:-:S04]  /*650a0*/  IMAD.WIDE R188, R0, 0x4, R204 ;  /* 0x0000000400bc7825 */ /* 0x000fc800078e02cc */
[C---:B------:R-:W-:Y:S01]  /*650b0*/  IMAD.WIDE R190, R0.reuse, 0x4, R206 ;  /* 0x0000000400be7825 */ /* 0x040fe200078e02ce */
[----:B------:R1:W-:Y:S04]  /*650c0*/  @P2 STG.E [R158.64], R245 ;  /* 0x000000f59e002986 */ /* 0x0003e8000c101904 */
[----:B-1----:R-:W3:Y:S01]  /*650d0*/  LDL.LU R241, [R1+0x780] ;  /* 0x0007800001f17983 */ /* 0x002ee20000300800 */
[----:B------:R-:W-:-:S03]  /*650e0*/  IMAD.WIDE R156, R0, 0x4, R208 ;  /* 0x00000004009c7825 */ /* 0x000fc600078e02d0 */
[----:B------:R1:W-:Y:S01]  /*650f0*/  @P5 STG.E [R188.64], R192 ;  /* 0x000000c0bc005986 */ /* 0x0003e2000c101904 */
[----:B------:R-:W-:Y:S01]  /*65100*/  ISETP.LT.AND P5, PT, R91, c[0x0][0x178], !P6 ;  /* 0x00005e005b007a0c */ /* 0x000fe200077a1270 */
[C---:B------:R-:W-:Y:S02]  /*65110*/  IMAD.WIDE R158, R0.reuse, 0x4, R210 ;  /* 0x00000004009e7825 */ /* 0x040fe400078e02d2 */
[----:B-1----:R-:W3:Y:S02]  /*65120*/  LDL.LU R192, [R1+0x700] ;  /* 0x0007000001c07983 */ /* 0x002ee40000300800 */
[----:B------:R-:W-:Y:S02]  /*65130*/  IMAD.WIDE R188, R0, 0x4, R212 ;  /* 0x0000000400bc7825 */ /* 0x000fe400078e02d4 */
[----:B------:R1:W-:Y:S01]  /*65140*/  @P4 STG.E [R190.64], R244 ;  /* 0x000000f4be004986 */ /* 0x0003e2000c101904 */
[----:B------:R-:W-:-:S03]  /*65150*/  ISETP.LT.AND P4, PT, R23, c[0x0][0x178], !P6 ;  /* 0x00005e0017007a0c */ /* 0x000fc60007781270 */
[----:B-1----:R-:W3:Y:S04]  /*65160*/  LDL.LU R244, [R1+0x6a0] ;  /* 0x0006a00001f47983 */ /* 0x002ee80000300800 */
[----:B------:R1:W-:Y:S04]  /*65170*/  @P0 STG.E [R156.64], R228 ;  /* 0x000000e49c000986 */ /* 0x0003e8000c101904 */
[----:B------:R1:W-:Y:S02]  /*65180*/  @P1 STG.E [R158.64], R240 ;  /* 0x000000f09e001986 */ /* 0x0003e4000c101904 */
[----:B-1----:R-:W-:-:S02]  /*65190*/  IMAD.WIDE R156, R0, 0x4, R214 ;  /* 0x00000004009c7825 */ /* 0x002fc400078e02d6 */
[----:B------:R-:W3:Y:S02]  /*651a0*/  LDL.LU R240, [R1+0x530] ;  /* 0x0005300001f07983 */ /* 0x000ee40000300800 */
[----:B------:R-:W-:Y:S02]  /*651b0*/  IMAD.WIDE R158, R0, 0x4, R216 ;  /* 0x00000004009e7825 */ /* 0x000fe400078e02d8 */
        /* <DEDUP_REMOVED lines=13> */
[----:B------:R-:W-:Y:S02]  /*65290*/  ISETP.GE.AND P2, PT, R3, c[0x0][0x17c], PT ;  /* 0x00005f0003007a0c */ /* 0x000fe40003f46270 */
[----:B------:R-:W-:Y:S01]  /*652a0*/  ISETP.LT.AND P6, PT, R248, c[0x0][0x178], !P6 ;  /* 0x00005e00f8007a0c */ /* 0x000fe200077c1270 */
[----:B------:R-:W-:Y:S01]  /*652b0*/  IMAD.WIDE R190, R0, 0x4, R220 ;  /* 0x0000000400be7825 */ /* 0x000fe200078e02dc */
[----:B------:R-:W-:-:S03]  /*652c0*/  ISETP.LT.AND P4, PT, R14, c[0x0][0x178], !P2 ;  /* 0x00005e000e007a0c */ /* 0x000fc60005781270 */
[C---:B------:R-:W-:Y:S01]  /*652d0*/  IMAD.WIDE R156, R0.reuse, 0x4, R222 ;  /* 0x00000004009c7825 */ /* 0x040fe200078e02de */
[----:B------:R1:W-:Y:S03]  /*652e0*/  @P0 STG.E [R188.64], R233 ;  /* 0x000000e9bc000986 */ /* 0x0003e6000c101904 */
[C---:B------:R-:W-:Y:S01]  /*652f0*/  IMAD.WIDE R158, R0.reuse, 0x4, R224 ;  /* 0x00000004009e7825 */ /* 0x040fe200078e02e0 */
[----:B------:R-:W-:Y:S01]  /*65300*/  @P1 STG.E [R190.64], R241 ;  /* 0x000000f1be001986 */ /* 0x000fe2000c101904 */
[----:B------:R-:W-:Y:S02]  /*65310*/  IADD3 R3, R0, c[0x0][0x198], RZ ;  /* 0x0000660000037a10 */ /* 0x000fe40007ffe0ff */
[----:B------:R-:W-:Y:S02]  /*65320*/  ISETP.LT.AND P1, PT, R19, c[0x0][0x178], !P2 ;  /* 0x00005e0013007a0c */ /* 0x000fe40005721270 */
[----:B------:R-:W-:Y:S01]  /*65330*/  ISETP.LT.AND P0, PT, R47, c[0x0][0x178], !P2 ;  /* 0x00005e002f007a0c */ /* 0x000fe20005701270 */
[----:B------:R1:W-:Y:S01]  /*65340*/  @P5 STG.E [R156.64], R192 ;  /* 0x000000c09c005986 */ /* 0x0003e2000c101904 */
[----:B------:R-:W-:Y:S01]  /*65350*/  ISETP.LT.AND P5, PT, R187, c[0x0][0x178], !P2 ;  /* 0x00005e00bb007a0c */ /* 0x000fe200057a1270 */
[----:B-1----:R-:W-:-:S02]  /*65360*/  IMAD.WIDE R188, R3, 0x4, R202 ;  /* 0x0000000403bc7825 */ /* 0x002fc400078e02ca */
[----:B------:R-:W3:Y:S02]  /*65370*/  LDL.LU R192, [R1+0xc54] ;  /* 0x000c540001c07983 */ /* 0x000ee40000300800 */
[----:B------:R-:W-:Y:S02]  /*65380*/  IMAD.WIDE R156, R0, 0x4, R226 ;  /* 0x00000004009c7825 */ /* 0x000fe400078e02e2 */
[----:B------:R1:W-:Y:S01]  /*65390*/  @P3 STG.E [R158.64], R244 ;  /* 0x000000f49e003986 */ /* 0x0003e2000c101904 */
[----:B------:R-:W-:Y:S01]  /*653a0*/  ISETP.LT.AND P3, PT, R15, c[0x0][0x178], !P2 ;  /* 0x00005e000f007a0c */ /* 0x000fe20005761270 */
[C---:B------:R-:W-:Y:S02]  /*653b0*/  IMAD.WIDE R190, R3.reuse, 0x4, R204 ;  /* 0x0000000403be7825 */ /* 0x040fe400078e02cc */
[----:B-1----:R-:W3:Y:S02]  /*653c0*/  LDL.LU R244, [R1+0xc24] ;  /* 0x000c240001f47983 */ /* 0x002ee40000300800 */
[----:B------:R-:W-:-:S02]  /*653d0*/  IMAD.WIDE R158, R3, 0x4, R4 ;  /* 0x00000004039e7825 */ /* 0x000fc400078e0204 */
[----:B------:R-:W3:Y:S04]  /*653e0*/  LDL.LU R233, [R1+0xbf4] ;  /* 0x000bf40001e97983 */ /* 0x000ee80000300800 */
[----:B------:R-:W3:Y:S04]  /*653f0*/  LDL.LU R0, [R1+0x2c40] ;  /* 0x002c400001007983 */ /* 0x000ee80000300800 */
[----:B------:R-:W3:Y:S04]  /*65400*/  LDL.LU R241, [R1+0xbd4] ;  /* 0x000bd40001f17983 */ /* 0x000ee80000300800 */
        /* <DEDUP_REMOVED lines=16> */
[----:B------:R-:W-:Y:S01]  /*65510*/  ISETP.LT.AND P0, PT, R67, c[0x0][0x178], !P2 ;  /* 0x00005e0043007a0c */ /* 0x000fe20005701270 */
[----:B------:R-:W3:Y:S01]  /*65520*/  LDL.LU R245, [R1+0x704] ;  /* 0x0007040001f57983 */ /* 0x000ee20000300800 */
[----:B------:R-:W-:Y:S01]  /*65530*/  ISETP.LT.AND P3, PT, R91, c[0x0][0x178], !P2 ;  /* 0x00005e005b007a0c */ /* 0x000fe20005761270 */
[----:B------:R-:W-:Y:S01]  /*65540*/  IMAD.WIDE R158, R3, 0x4, R208 ;  /* 0x00000004039e7825 */ /* 0x000fe200078e02d0 */
[----:B------:R-:W-:Y:S01]  /*65550*/  ISETP.LT.AND P1, PT, R23, c[0x0][0x178], !P2 ;  /* 0x00005e0017007a0c */ /* 0x000fe20005721270 */
[----:B------:R-:W3:Y:S02]  /*65560*/  LDL.LU R228, [R1+0x6a4] ;  /* 0x0006a40001e47983 */ /* 0x000ee40000300800 */
        /* <DEDUP_REMOVED lines=19> */
[----:B--2---:R-:W-:Y:S04]  /*656a0*/  @P6 STG.E [R156.64], R232 ;  /* 0x000000e89c006986 */ /* 0x004fe8000c101904 */
[----:B---3--:R1:W-:Y:S04]  /*656b0*/  @P4 STG.E [R158.64], R195 ;  /* 0x000000c39e004986 */ /* 0x0083e8000c101904 */
        /* <DEDUP_REMOVED lines=9> */
[----:B------:R-:W-:Y:S01]  /*65750*/  IMAD.WIDE R158, R3, 0x4, R224 ;  /* 0x00000004039e7825 */ /* 0x000fe200078e02e0 */
[----:B------:R-:W-:Y:S01]  /*65760*/  ISETP.LT.AND P6, PT, R187, c[0x0][0x178], !P5 ;  /* 0x00005e00bb007a0c */ /* 0x000fe20006fc1270 */
[----:B------:R-:W3:Y:S01]  /*65770*/  LDL.LU R232, [R1+0xcf0] ;  /* 0x000cf00001e87983 */ /* 0x000ee20000300800 */
[----:B------:R-:W-:Y:S01]  /*65780*/  ISETP.LT.AND P4, PT, R15, c[0x0][0x178], !P5 ;  /* 0x00005e000f007a0c */ /* 0x000fe20006f81270 */
[----:B------:R-:W-:-:S02]  /*65790*/  IMAD.WIDE R188, R3, 0x4, R226 ;  /* 0x0000000403bc7825 */ /* 0x000fc400078e02e2 */
[----:B------:R1:W-:Y:S02]  /*657a0*/  @P0 STG.E [R156.64], R245 ;  /* 0x000000f59c000986 */ /* 0x0003e4000c101904 */
[C---:B------:R-:W-:Y:S02]  /*657b0*/  IMAD.WIDE R190, R0.reuse, 0x4, R4 ;  /* 0x0000000400be7825 */ /* 0x040fe400078e0204 */
[----:B------:R1:W-:Y:S04]  /*657c0*/  @P1 STG.E [R158.64], R228 ;  /* 0x000000e49e001986 */ /* 0x0003e8000c101904 */
[----:B------:R1:W-:Y:S02]  /*657d0*/  @P2 STG.E [R188.64], R192 ;  /* 0x000000c0bc002986 */ /* 0x0003e4000c101904 */
[----:B-1----:R-:W-:Y:S01]  /*657e0*/  IMAD.WIDE R156, R0, 0x4, R6 ;  /* 0x00000004009c7825 */ /* 0x002fe200078e0206 */
[----:B------:R-:W-:-:S03]  /*657f0*/  ISETP.LT.AND P2, PT, R47, c[0x0][0x178], !P5 ;  /* 0x00005e002f007a0c */ /* 0x000fc60006f41270 */
[----:B------:R-:W-:Y:S01]  /*65800*/  IMAD.WIDE R158, R0, 0x4, R200 ;  /* 0x00000004009e7825 */ /* 0x000fe200078e02c8 */
[----:B------:R-:W3:Y:S04]  /*65810*/  LDL.LU R192, [R1+0xcd0] ;  /* 0x000cd00001c07983 */ /* 0x000ee80000300800 */
[----:B------:R1:W-:Y:S01]  /*65820*/  @P3 STG.E [R190.64], R244 ;  /* 0x000000f4be003986 */ /* 0x0003e2000c101904 */
[----:B------:R-:W-:-:S03]  /*65830*/  ISETP.LT.AND P3, PT, R19, c[0x0][0x178], !P5 ;  /* 0x00005e0013007a0c */ /* 0x000fc60006f61270 */
[----:B-1----:R-:W3:Y:S04]  /*65840*/  LDL.LU R244, [R1+0xc90] ;  /* 0x000c900001f47983 */ /* 0x002ee80000300800 */
        /* <DEDUP_REMOVED lines=10> */
[----:B--2---:R1:W-:Y:S04]  /*658f0*/  @P2 STG.E [R158.64], R195 ;  /* 0x000000c39e002986 */ /* 0x0043e8000c101904 */
[----:B-1----:R-:W2:Y:S01]  /*65900*/  LDL.LU R195, [R1+0x790] ;  /* 0x0007900001c37983 */ /* 0x002ea20000300800 */
[----:B------:R-:W-:Y:S02]  /*65910*/  ISETP.LT.AND P1, PT, R79, c[0x0][0x178], !P5 ;  /* 0x00005e004f007a0c */ /* 0x000fe40006f21270 */
[----:B------:R-:W-:Y:S02]  /*65920*/  ISETP.LT.AND P0, PT, R27, c[0x0][0x178], !P5 ;  /* 0x00005e001b007a0c */ /* 0x000fe40006f01270 */
[----:B------:R-:W-:Y:S01]  /*65930*/  ISETP.LT.AND P6, PT, R51, c[0x0][0x178], !P5 ;  /* 0x00005e0033007a0c */ /* 0x000fe20006fc1270 */
[----:B------:R-:W-:Y:S01]  /*65940*/  IMAD.WIDE R188, R0, 0x4, R206 ;  /* 0x0000000400bc7825 */ /* 0x000fe200078e02ce */
[----:B------:R-:W-:-:S03]  /*65950*/  ISETP.LT.AND P4, PT, R67, c[0x0][0x178], !P5 ;  /* 0x00005e0043007a0c */ /* 0x000fc60006f81270 */
[C---:B------:R-:W-:Y:S01]  /*65960*/  IMAD.WIDE R190, R0.reuse, 0x4, R208 ;  /* 0x0000000400be7825 */ /* 0x040fe200078e02d0 */
[----:B------:R-:W-:Y:S02]  /*65970*/  ISETP.LT.AND P3, PT, R91, c[0x0][0x178], !P5 ;  /* 0x00005e005b007a0c */ /* 0x000fe40006f61270 */
[----:B------:R-:W-:Y:S01]  /*65980*/  ISETP.LT.AND P2, PT, R23, c[0x0][0x178], !P5 ;  /* 0x00005e0017007a0c */ /* 0x000fe20006f41270 */
[----:B---3--:R1:W-:Y:S01]  /*65990*/  @P1 STG.E [R188.64], R241 ;  /* 0x000000f1bc001986 */ /* 0x0083e2000c101904 */
[C---:B------:R-:W-:Y:S01]  /*659a0*/  IMAD.WIDE R156, R0.reuse, 0x4, R210 ;  /* 0x00000004009c7825 */ /* 0x040fe200078e02d2 */
[----:B------:R-:W-:Y:S02]  /*659b0*/  ISETP.LT.AND P1, PT, R111, c[0x0][0x178], !P5 ;  /* 0x00005e006f007a0c */ /* 0x000fe40006f21270 */
[----:B------:R3:W-:Y:S01]  /*659c0*/  @P0 STG.E [R190.64], R232 ;  /* 0x000000e8be000986 */ /* 0x0007e2000c101904 */
[----:B------:R-:W-:Y:S01]  /*659d0*/  IMAD.WIDE R158, R0, 0x4, R212 ;  /* 0x00000004009e7825 */ /* 0x000fe200078e02d4 */
[----:B------:R-:W-:-:S03]  /*659e0*/  ISETP.LT.AND P0, PT, R251, c[0x0][0x178], !P5 ;  /* 0x00005e00fb007a0c */ /* 0x000fc60006f01270 */
[----:B-1----:R-:W-:Y:S01]  /*659f0*/  IMAD.WIDE R188, R0, 0x4, R218 ;  /* 0x0000000400bc7825 */ /* 0x002fe200078e02da */
[----:B---3--:R-:W3:Y:S04]  /*65a00*/  LDL.LU R232, [R1+0x710] ;  /* 0x0007100001e87983 */ /* 0x008ee80000300800 */
[----:B------:R1:W-:Y:S01]  /*65a10*/  @P6 STG.E [R156.64], R192 ;  /* 0x000000c09c006986 */ /* 0x0003e2000c101904 */
[----:B------:R-:W-:Y:S01]  /*65a20*/  ISETP.LT.AND P6, PT, R250, c[0x0][0x178], !P5 ;  /* 0x00005e00fa007a0c */ /* 0x000fe20006fc1270 */
[C---:B------:R-:W-:Y:S02]  /*65a30*/  IMAD.WIDE R190, R0.reuse, 0x4, R220 ;  /* 0x0000000400be7825 */ /* 0x040fe400078e02dc */
[----:B------:R1:W-:Y:S02]  /*65a40*/  @P4 STG.E [R158.64], R244 ;  /* 0x000000f49e004986 */ /* 0x0003e4000c101904 */
[----:B-1----:R-:W-:-:S02]  /*65a50*/  IMAD.WIDE R156, R0, 0x4, R214 ;  /* 0x00000004009c7825 */ /* 0x002fc400078e02d6 */
[----:B------:R-:W3:Y:S04]  /*65a60*/  LDL.LU R192, [R1+0xde4] ;  /* 0x000de40001c07983 */ /* 0x000ee80000300800 */
[----:B------:R1:W-:Y:S04]  /*65a70*/  @P3 STG.E [R156.64], R245 ;  /* 0x000000f59c003986 */ /* 0x0003e8000c101904 */
[----:B------:R-:W3:Y:S01]  /*65a80*/  LDL.LU R244, [R1+0xdd4] ;  /* 0x000dd40001f47983 */ /* 0x000ee20000300800 */
[----:B------:R-:W-:-:S05]  /*65a90*/  IMAD.WIDE R158, R0, 0x4, R216 ;  /* 0x00000004009e7825 */ /* 0x000fca00078e02d8 */
[----:B------:R-:W-:Y:S01]  /*65aa0*/  @P2 STG.E [R158.64], R228 ;  /* 0x000000e49e002986 */ /* 0x000fe2000c101904 */
[----:B-1----:R-:W-:-:S03]  /*65ab0*/  IMAD.WIDE R156, R0, 0x4, R222 ;  /* 0x00000004009c7825 */ /* 0x002fc600078e02de */
[----:B------:R1:W-:Y:S04]  /*65ac0*/  @P1 STG.E [R188.64], R240 ;  /* 0x000000f0bc001986 */ /* 0x0003e8000c101904 */
[----:B-1----:R-:W3:Y:S04]  /*65ad0*/  LDL.LU R240, [R1+0xdc4] ;  /* 0x000dc40001f07983 */ /* 0x002ee80000300800 */
        /* <DEDUP_REMOVED lines=18> */
[----:B---3--:R1:W-:Y:S03]  /*65c00*/  @P0 STG.E [R156.64], R232 ;  /* 0x000000e89c000986 */ /* 0x0083e6000c101904 */
[----:B------:R-:W-:Y:S01]  /*65c10*/  IMAD.WIDE R190, R3, 0x4, R6 ;  /* 0x0000000403be7825 */ /* 0x000fe200078e0206 */
[----:B------:R3:W-:Y:S01]  /*65c20*/  @P5 STG.E [R158.64], R198 ;  /* 0x000000c69e005986 */ /* 0x0007e2000c101904 */
[----:B------:R-:W-:Y:S02]  /*65c30*/  ISETP.LT.AND P5, PT, R47, c[0x0][0x178], !P4 ;  /* 0x00005e002f007a0c */ /* 0x000fe400067a1270 */
[----:B------:R-:W-:Y:S01]  /*65c40*/  ISETP.LT.AND P0, PT, R51, c[0x0][0x178], !P4 ;  /* 0x00005e0033007a0c */ /* 0x000fe20006701270 */
[----:B-1----:R-:W-:Y:S01]  /*65c50*/  IMAD.WIDE R156, R3, 0x4, R200 ;  /* 0x00000004039c7825 */ /* 0x002fe200078e02c8 */
[----:B---3--:R-:W3:Y:S04]  /*65c60*/  LDL.LU R198, [R1+0x2cdc] ;  /* 0x002cdc0001c67983 */ /* 0x008ee80000300800 */
[----:B------:R1:W-:Y:S01]  /*65c70*/  @P2 STG.E [R188.64], R192 ;  /* 0x000000c0bc002986 */ /* 0x0003e2000c101904 */
[----:B------:R-:W-:Y:S01]  /*65c80*/  ISETP.LT.AND P2, PT, R79, c[0x0][0x178], !P4 ;  /* 0x00005e004f007a0c */ /* 0x000fe20006741270 */
[----:B------:R-:W-:-:S02]  /*65c90*/  IMAD.WIDE R158, R3, 0x4, R202 ;  /* 0x00000004039e7825 */ /* 0x000fc400078e02ca */
[----:B------:R1:W-:Y:S01]  /*65ca0*/  @P1 STG.E [R190.64], R244 ;  /* 0x000000f4be001986 */ /* 0x0003e2000c101904 */
[----:B------:R-:W-:-:S03]  /*65cb0*/  ISETP.LT.AND P1, PT, R27, c[0x0][0x178], !P4 ;  /* 0x00005e001b007a0c */ /* 0x000fc60006721270 */
[----:B-1----:R-:W3:Y:S04]  /*65cc0*/  LDL.LU R192, [R1+0xc94] ;  /* 0x000c940001c07983 */ /* 0x002ee80000300800 */
[----:B------:R-:W3:Y:S01]  /*65cd0*/  LDL.LU R244, [R1+0xc74] ;  /* 0x000c740001f47983 */ /* 0x000ee20000300800 */
[----:B------:R-:W-:-:S03]  /*65ce0*/  IMAD.WIDE R188, R3, 0x4, R208 ;  /* 0x0000000403bc7825 */ /* 0x000fc600078e02d0 */
[----:B------:R-:W3:Y:S01]  /*65cf0*/  LDL.LU R0, [R1+0x2c48] ;  /* 0x002c480001007983 */ /* 0x000ee20000300800 */
[----:B------:R-:W-:-:S03]  /*65d00*/  IMAD.WIDE R190, R3, 0x4, R210 ;  /* 0x0000000403be7825 */ /* 0x000fc600078e02d2 */
[----:B------:R-:W3:Y:S04]  /*65d10*/  LDL.LU R228, [R1+0xc44] ;  /* 0x000c440001e47983 */ /* 0x000ee80000300800 */
[----:B------:R-:W3:Y:S04]  /*65d20*/  LDL.LU R232, [R1+0xc14] ;  /* 0x000c140001e87983 */ /* 0x000ee80000300800 */
[----:B------:R1:W-:Y:S02]  /*65d30*/  @P6 STG.E [R156.64], R240 ;  /* 0x000000f09c006986 */ /* 0x0003e4000c101904 */
[----:B-1----:R-:W-:-:S02]  /*65d40*/  IMAD.WIDE R156, R3, 0x4, R204 ;  /* 0x00000004039c7825 */ /* 0x002fc400078e02cc */
[----:B------:R-:W3:Y:S04]  /*65d50*/  LDL.LU R240, [R1+0x9a4] ;  /* 0x0009a40001f07983 */ /* 0x000ee80000300800 */
[----:B----4-:R1:W-:Y:S04]  /*65d60*/  @P3 STG.E [R158.64], R193 ;  /* 0x000000c19e003986 */ /* 0x0103e8000c101904 */
[----:B------:R-:W-:Y:S01]  /*65d70*/  @P5 STG.E [R156.64], R233 ;  /* 0x000000e99c005986 */ /* 0x000fe2000c101904 */
[----:B-1----:R-:W-:-:S03]  /*65d80*/  IMAD.WIDE R158, R3, 0x4, R206 ;  /* 0x00000004039e7825 */ /* 0x002fc600078e02ce */
[----:B------:R-:W4:Y:S04]  /*65d90*/  LDL.LU R193, [R1+0x794] ;  /* 0x0007940001c17983 */ /* 0x000f280000300800 */
[----:B------:R-:W-:Y:S04]  /*65da0*/  @P2 STG.E [R158.64], R241 ;  /* 0x000000f19e002986 */ /* 0x000fe8000c101904 */
[----:B------:R-:W-:Y:S04]  /*65db0*/  @P1 STG.E [R188.64], R245 ;  /* 0x000000f5bc001986 */ /* 0x000fe8000c101904 */
        /* <DEDUP_REMOVED lines=15> */
[----:B------:R3:W-:Y:S01]  /*65eb0*/  @P3 STG.E [R158.64], R244 ;  /* 0x000000f49e003986 */ /* 0x0007e2000c101904 */
[----:B------:R-:W-:-:S03]  /*65ec0*/  ISETP.LT.AND P4, PT, R248, c[0x0][0x178], !P4 ;  /* 0x00005e00f8007a0c */ /* 0x000fc60006781270 */
[----:B-1----:R-:W2:Y:S01]  /*65ed0*/  LDL.LU R192, [R1+0xa68] ;  /* 0x000a680001c07983 */ /* 0x002ea20000300800 */
[----:B------:R-:W-:-:S03]  /*65ee0*/  IMAD.WIDE R156, R3, 0x4, R216 ;  /* 0x00000004039c7825 */ /* 0x000fc600078e02d8 */
[----:B---3--:R-:W3:Y:S01]  /*65ef0*/  LDL.LU R244, [R1+0xa58] ;  /* 0x000a580001f47983 */ /* 0x008ee20000300800 */
[----:B------:R-:W-:-:S03]  /*65f00*/  IMAD.WIDE R158, R3, 0x4, R218 ;  /* 0x00000004039e7825 */ /* 0x000fc600078e02da */
[----:B------:R1:W-:Y:S04]  /*65f10*/  @P5 STG.E [R156.64], R228 ;  /* 0x000000e49c005986 */ /* 0x0003e8000c101904 */
[----:B------:R1:W-:Y:S04]  /*65f20*/  @P2 STG.E [R158.64], R232 ;  /* 0x000000e89e002986 */ /* 0x0003e8000c101904 */
[----:B------:R-:W3:Y:S01]  /*65f30*/  LDL.LU R241, [R1+0xa28] ;  /* 0x000a280001f17983 */ /* 0x000ee20000300800 */
[----:B-1----:R-:W-:-:S03]  /*65f40*/  IMAD.WIDE R156, R3, 0x4, R224 ;  /* 0x00000004039c7825 */ /* 0x002fc600078e02e0 */
[----:B------:R-:W-:Y:S01]  /*65f50*/  @P1 STG.E [R188.64], R240 ;  /* 0x000000f0bc001986 */ /* 0x000fe2000c101904 */
[----:B------:R-:W-:-:S03]  /*65f60*/  IMAD.WIDE R158, R3, 0x4, R226 ;  /* 0x00000004039e7825 */ /* 0x000fc600078e02e2 */
[----:B------:R-:W3:Y:S04]  /*65f70*/  LDL.LU R228, [R1+0x9b8] ;  /* 0x0009b80001e47983 */ /* 0x000ee80000300800 */
[----:B----4-:R1:W-:Y:S04]  /*65f80*/  @P0 STG.E [R190.64], R193 ;  /* 0x000000c1be000986 */ /* 0x0103e8000c101904 */
[----:B-1----:R-:W4:Y:S04]  /*65f90*/  LDL.LU R193, [R1+0x848] ;  /* 0x0008480001c17983 */ /* 0x002f280000300800 */
[----:B--2---:R-:W-:Y:S04]  /*65fa0*/  @P6 STG.E [R156.64], R195 ;  /* 0x000000c39c006986 */ /* 0x004fe8000c101904 */
[----:B------:R1:W-:Y:S04]  /*65fb0*/  @P4 STG.E [R158.64], R199 ;  /* 0x000000c79e004986 */ /* 0x0003e8000c101904 */
[----:B-1----:R-:W2:Y:S04]  /*65fc0*/  LDL.LU R199, [R1+0x2cd8] ;  /* 0x002cd80001c77983 */ /* 0x002ea80000300800 */
[----:B------:R-:W2:Y:S04]  /*65fd0*/  LDL.LU R232, [R1+0x548] ;  /* 0x0005480001e87983 */ /* 0x000ea80000300800 */
[----:B------:R-:W2:Y:S04]  /*65fe0*/  LDL.LU R240, [R1+0x448] ;  /* 0x0004480001f07983 */ /* 0x000ea80000300800 */
[----:B------:R-:W2:Y:S01]  /*65ff0*/  LDL.LU R195, [R1+0x3c8] ;  /* 0x0003c80001c37983 */ /* 0x000ea20000300800 */
        /* <DEDUP_REMOVED lines=13> */
[----:B------:R3:W-:Y:S04]  /*660d0*/  @P2 STG.E [R158.64], R192 ;  /* 0x000000c09e002986 */ /* 0x0007e8000c101904 */
[----:B---3--:R3:W-:Y:S04]  /*660e0*/  @P1 STG.E [R188.64], R244 ;  /* 0x000000f4bc001986 */ /* 0x0087e8000c101904 */
[----:B-1----:R-:W2:Y:S04]  /*660f0*/  LDL.LU R245, [R1+0x258] ;  /* 0x0002580001f57983 */ /* 0x002ea80000300800 */
[----:B------:R-:W2:Y:S04]  /*66100*/  LDL.LU R192, [R1+0x128] ;  /* 0x0001280001c07983 */ /* 0x000ea80000300800 */
[----:B---3--:R-:W3:Y:S01]  /*66110*/  LDL.LU R244, [R1+0x118] ;  /* 0x0001180001f47983 */ /* 0x008ee20000300800 */
[----:B------:R-:W-:Y:S01]  /*66120*/  ISETP.LT.AND P2, PT, R27, c[0x0][0x178], !P3 ;  /* 0x00005e001b007a0c */ /* 0x000fe20005f41270 */
[----:B------:R-:W-:Y:S01]  /*66130*/  IMAD.WIDE R156, R3, 0x4, R202 ;  /* 0x00000004039c7825 */ /* 0x000fe200078e02ca */
[----:B------:R-:W-:-:S03]  /*66140*/  ISETP.LT.AND P1, PT, R51, c[0x0][0x178], !P3 ;  /* 0x00005e0033007a0c */ /* 0x000fc60005f21270 */
[----:B------:R-:W-:Y:S01]  /*66150*/  IMAD.WIDE R158, R3, 0x4, R204 ;  /* 0x00000004039e7825 */ /* 0x000fe200078e02cc */
[----:B------:R-:W-:-:S03]  /*66160*/  ISETP.LT.AND P0, PT, R67, c[0x0][0x178], !P3 ;  /* 0x00005e0043007a0c */ /* 0x000fc60005f01270 */
[C---:B------:R-:W-:Y:S01]  /*66170*/  IMAD.WIDE R188, R3.reuse, 0x4, R206 ;  /* 0x0000000403bc7825 */ /* 0x040fe200078e02ce */
[----:B------:R1:W-:Y:S04]  /*66180*/  @P6 STG.E [R156.64], R241 ;  /* 0x000000f19c006986 */ /* 0x0003e8000c101904 */
[----:B------:R1:W-:Y:S02]  /*66190*/  @P5 STG.E [R158.64], R228 ;  /* 0x000000e49e005986 */ /* 0x0003e4000c101904 */
[C---:B-1----:R-:W-:Y:S02]  /*661a0*/  IMAD.WIDE R156, R3.reuse, 0x4, R208 ;  /* 0x00000004039c7825 */ /* 0x042fe400078e02d0 */
[----:B------:R-:W3:Y:S02]  /*661b0*/  LDL.LU R228, [R1+0x98] ;  /* 0x0000980001e47983 */ /* 0x000ee40000300800 */
[----:B------:R-:W-:-:S02]  /*661c0*/  IMAD.WIDE R158, R3, 0x4, R210 ;  /* 0x00000004039e7825 */ /* 0x000fc400078e02d2 */
[----:B----4-:R1:W-:Y:S04]  /*661d0*/  @P4 STG.E [R188.64], R193 ;  /* 0x000000c1bc004986 */ /* 0x0103e8000c101904 */
[----:B-1----:R-:W4:Y:S01]  /*661e0*/  LDL.LU R193, [R1+0x28] ;  /* 0x0000280001c17983 */ /* 0x002f220000300800 */
[----:B------:R-:W-:-:S03]  /*661f0*/  IMAD.WIDE R188, R3, 0x4, R212 ;  /* 0x0000000403bc7825 */ /* 0x000fc600078e02d4 */
[----:B--2---:R1:W-:Y:S04]  /*66200*/  @P2 STG.E [R156.64], R232 ;  /* 0x000000e89c002986 */ /* 0x0043e8000c101904 */
[----:B------:R2:W-:Y:S04]  /*66210*/  @P1 STG.E [R158.64], R240 ;  /* 0x000000f09e001986 */ /* 0x0005e8000c101904 */
[----:B------:R2:W-:Y:S04]  /*66220*/  @P0 STG.E [R188.64], R195 ;  /* 0x000000c3bc000986 */ /* 0x0005e8000c101904 */
[----:B-1----:R-:W4:Y:S04]  /*66230*/  LDL.LU R232, [R1+0x18] ;  /* 0x0000180001e87983 */ /* 0x002f280000300800 */
[----:B--2---:R-:W2:Y:S04]  /*66240*/  LDL.LU R240, [R1+0xbac] ;  /* 0x000bac0001f07983 */ /* 0x004ea80000300800 */
[----:B------:R-:W2:Y:S01]  /*66250*/  LDL.LU R195, [R1+0xa6c] ;  /* 0x000a6c0001c37983 */ /* 0x000ea20000300800 */
[----:B------:R-:W-:-:S02]  /*66260*/  ISETP.LT.AND P6, PT, R91, c[0x0][0x178], !P3 ;  /* 0x00005e005b007a0c */ /* 0x000fc40005fc1270 */
[----:B------:R-:W-:Y:S02]  /*66270*/  ISETP.LT.AND P5, PT, R23, c[0x0][0x178], !P3 ;  /* 0x00005e0017007a0c */ /* 0x000fe40005fa1270 */
[----:B------:R-:W-:Y:S01]  /*66280*/  ISETP.LT.AND P4, PT, R111, c[0x0][0x178], !P3 ;  /* 0x00005e006f007a0c */ /* 0x000fe20005f81270 */
[----:B------:R-:W-:-:S04]  /*66290*/  IMAD.WIDE R156, R3, 0x4, R214 ;  /* 0x00000004039c7825 */ /* 0x000fc800078e02d6 */
[----:B------:R-:W-:Y:S01]  /*662a0*/  IMAD.WIDE R158, R3, 0x4, R216 ;  /* 0x00000004039e7825 */ /* 0x000fe200078e02d8 */
[----:B------:R-:W-:-:S03]  /*662b0*/  ISETP.LT.AND P1, PT, R251, c[0x0][0x178], !P3 ;  /* 0x00005e00fb007a0c */ /* 0x000fc60005f21270 */
[----:B------:R-:W-:Y:S01]  /*662c0*/  IMAD.WIDE R188, R3, 0x4, R218 ;  /* 0x0000000403bc7825 */ /* 0x000fe200078e02da */
[----:B------:R-:W-:Y:S02]  /*662d0*/  ISETP.LT.AND P2, PT, R250, c[0x0][0x178], !P3 ;  /* 0x00005e00fa007a0c */ /* 0x000fe40005f41270 */
[----:B------:R-:W-:Y:S01]  /*662e0*/  ISETP.GE.AND P0, PT, R0, c[0x0][0x17c], PT ;  /* 0x00005f0000007a0c */ /* 0x000fe20003f06270 */
[----:B------:R-:W-:Y:S04]  /*662f0*/  @P6 STG.E [R156.64], R245 ;  /* 0x000000f59c006986 */ /* 0x000fe8000c101904 */
[----:B------:R1:W-:Y:S04]  /*66300*/  @P5 STG.E [R158.64], R192 ;  /* 0x000000c09e005986 */ /* 0x0003e8000c101904 */
[----:B---3--:R3:W-:Y:S01]  /*66310*/  @P4 STG.E [R188.64], R244 ;  /* 0x000000f4bc004986 */ /* 0x0087e2000c101904 */
[----:B------:R-:W-:-:S03]  /*66320*/  ISETP.LT.AND P4, PT, R249, c[0x0][0x178], !P3 ;  /* 0x00005e00f9007a0c */ /* 0x000fc60005f81270 */
[----:B-1----:R-:W2:Y:S04]  /*66330*/  LDL.LU R192, [R1+0xa5c] ;  /* 0x000a5c0001c07983 */ /* 0x002ea80000300800 */
[----:B---3--:R-:W3:Y:S01]  /*66340*/  LDL.LU R244, [R1+0xa2c] ;  /* 0x000a2c0001f47983 */ /* 0x008ee20000300800 */
[C---:B------:R-:W-:Y:S01]  /*66350*/  IMAD.WIDE R158, R3.reuse, 0x4, R220 ;  /* 0x00000004039e7825 */ /* 0x040fe200078e02dc */
[----:B------:R-:W-:Y:S02]  /*66360*/  ISETP.LT.AND P3, PT, R248, c[0x0][0x178], !P3 ;  /* 0x00005e00f8007a0c */ /* 0x000fe40005f61270 */
[----:B------:R-:W-:Y:S01]  /*66370*/  ISETP.LT.AND P6, PT, R14, c[0x0][0x178], !P0 ;  /* 0x00005e000e007a0c */ /* 0x000fe200047c1270 */
[----:B------:R-:W-:Y:S01]  /*66380*/  IMAD.WIDE R156, R3, 0x4, R222 ;  /* 0x00000004039c7825 */ /* 0x000fe200078e02de */
[----:B------:R-:W-:Y:S01]  /*66390*/  ISETP.LT.AND P5, PT, R187, c[0x0][0x178], !P0 ;  /* 0x00005e00bb007a0c */ /* 0x000fe200047a1270 */
[----:B------:R-:W3:Y:S01]  /*663a0*/  LDL.LU R233, [R1+0x9bc] ;  /* 0x0009bc0001e97983 */ /* 0x000ee20000300800 */
[----:B------:R-:W-:-:S03]  /*663b0*/  IADD3 R0, R3, c[0x0][0x198], RZ ;  /* 0x0000660003007a10 */ /* 0x000fc60007ffe0ff */
[----:B------:R-:W3:Y:S04]  /*663c0*/  LDL.LU R241, [R1+0x84c] ;  /* 0x00084c0001f17983 */ /* 0x000ee80000300800 */
[----:B------:R1:W-:Y:S01]  /*663d0*/  @P1 STG.E [R158.64], R228 ;  /* 0x000000e49e001986 */ /* 0x0003e2000c101904 */
[----:B------:R-:W-:-:S04]  /*663e0*/  IMAD.WIDE R188, R0, 0x4, R4 ;  /* 0x0000000400bc7825 */ /* 0x000fc800078e0204 */
[----:B------:R-:W-:Y:S01]  /*663f0*/  IMAD.WIDE R190, R0, 0x4, R6 ;  /* 0x0000000400be7825 */ /* 0x000fe200078e0206 */
[----:B-1----:R-:W3:Y:S03]  /*66400*/  LDL.LU R228, [R1+0x54c] ;  /* 0x00054c0001e47983 */ /* 0x002ee60000300800 */
[C---:B------:R-:W-:Y:S01]  /*66410*/  IMAD.WIDE R158, R3.reuse, 0x4, R226 ;  /* 0x00000004039e7825 */ /* 0x040fe200078e02e2 */
[----:B----4-:R1:W-:Y:S03]  /*66420*/  @P2 STG.E [R156.64], R193 ;  /* 0x000000c19c002986 */ /* 0x0103e6000c101904 */
[----:B-1----:R-:W-:Y:S01]  /*66430*/  IMAD.WIDE R156, R3, 0x4, R224 ;  /* 0x00000004039c7825 */ /* 0x002fe200078e02e0 */
[----:B------:R-:W4:Y:S04]  /*66440*/  LDL.LU R193, [R1+0x44c] ;  /* 0x00044c0001c17983 */ /* 0x000f280000300800 */
[----:B------:R-:W-:Y:S04]  /*66450*/  @P4 STG.E [R156.64], R232 ;  /* 0x000000e89c004986 */ /* 0x000fe8000c101904 */
[----:B------:R-:W-:Y:S04]  /*66460*/  @P3 STG.E [R158.64], R198 ;  /* 0x000000c69e003986 */ /* 0x000fe8000c101904 */
[----:B--2---:R1:W-:Y:S04]  /*66470*/  @P6 STG.E [R188.64], R240 ;  /* 0x000000f0bc006986 */ /* 0x0043e8000c101904 */
[----:B------:R2:W-:Y:S04]  /*66480*/  @P5 STG.E [R190.64], R195 ;  /* 0x000000c3be005986 */ /* 0x0005e8000c101904 */
[----:B-1----:R-:W4:Y:S04]  /*66490*/  LDL.LU R240, [R1+0x3cc] ;  /* 0x0003cc0001f07983 */ /* 0x002f280000300800 */
[----:B------:R-:W4:Y:S04]  /*664a0*/  LDL.LU R3, [R1+0x2c50] ;  /* 0x002c500001037983 */ /* 0x000f280000300800 */
[----:B--2---:R-:W2:Y:S01]  /*664b0*/  LDL.LU R195, [R1+0x25c] ;  /* 0x00025c0001c37983 */ /* 0x004ea20000300800 */
        /* <DEDUP_REMOVED lines=10> */
[----:B------:R1:W-:Y:S04]  /*66560*/  @P2 STG.E [R156.64], R192 ;  /* 0x000000c09c002986 */ /* 0x0003e8000c101904 */
[----:B---3--:R3:W-:Y:S01]  /*66570*/  @P1 STG.E [R158.64], R244 ;  /* 0x000000f49e001986 */ /* 0x0087e2000c101904 */
[----:B------:R-:W-:-:S03]  /*66580*/  IMAD.WIDE R188, R0, 0x4, R208 ;  /* 0x0000000400bc7825 */ /* 0x000fc600078e02d0 */
[----:B-1----:R-:W2:Y:S04]  /*66590*/  LDL.LU R192, [R1+0x9c] ;  /* 0x00009c0001c07983 */ /* 0x002ea80000300800 */
[----:B---3--:R-:W3:Y:S01]  /*665a0*/  LDL.LU R244, [R1+0x2c] ;  /* 0x00002c0001f47983 */ /* 0x008ee20000300800 */
[----:B------:R-:W-:Y:S01]  /*665b0*/  IMAD.WIDE R156, R0, 0x4, R204 ;  /* 0x00000004009c7825 */ /* 0x000fe200078e02cc */
[----:B------:R-:W-:-:S03]  /*665c0*/  ISETP.LT.AND P2, PT, R67, c[0x0][0x178], !P0 ;  /* 0x00005e0043007a0c */ /* 0x000fc60004741270 */
[C---:B------:R-:W-:Y:S01]  /*665d0*/  IMAD.WIDE R158, R0.reuse, 0x4, R206 ;  /* 0x00000004009e7825 */ /* 0x040fe200078e02ce */
[----:B------:R-:W-:Y:S01]  /*665e0*/  ISETP.LT.AND P1, PT, R91, c[0x0][0x178], !P0 ;  /* 0x00005e005b007a0c */ /* 0x000fe20004721270 */
[----:B------:R1:W-:Y:S02]  /*665f0*/  @P6 STG.E [R156.64], R233 ;  /* 0x000000e99c006986 */ /* 0x0003e4000c101904 */
[C---:B------:R-:W-:Y:S02]  /*66600*/  IMAD.WIDE R190, R0.reuse, 0x4, R210 ;  /* 0x0000000400be7825 */ /* 0x040fe400078e02d2 */
[----:B------:R1:W-:Y:S04]  /*66610*/  @P5 STG.E [R158.64], R241 ;  /* 0x000000f19e005986 */ /* 0x0003e8000c101904 */
[----:B------:R-:W-:Y:S01]  /*66620*/  @P4 STG.E [R188.64], R228 ;  /* 0x000000e4bc004986 */ /* 0x000fe2000c101904 */
[----:B-1----:R-:W-:-:S04]  /*66630*/  IMAD.WIDE R156, R0, 0x4, R212 ;  /* 0x00000004009c7825 */ /* 0x002fc800078e02d4 */
[----:B------:R-:W-:Y:S01]  /*66640*/  IMAD.WIDE R158, R0, 0x4, R214 ;  /* 0x00000004009e7825 */ /* 0x000fe200078e02d6 */
[----:B----4-:R1:W-:Y:S04]  /*66650*/  @P3 STG.E [R190.64], R193 ;  /* 0x000000c1be003986 */ /* 0x0103e8000c101904 */
[----:B-1----:R-:W4:Y:S04]  /*66660*/  LDL.LU R193, [R1+0x1c] ;  /* 0x00001c0001c17983 */ /* 0x002f280000300800 */
[----:B------:R-:W4:Y:S04]  /*66670*/  LDL.LU R233, [R1+0xc68] ;  /* 0x000c680001e97983 */ /* 0x000f280000300800 */
[----:B------:R-:W4:Y:S04]  /*66680*/  LDL.LU R228, [R1+0xc38] ;  /* 0x000c380001e47983 */ /* 0x000f280000300800 */
[----:B------:R1:W-:Y:S04]  /*66690*/  @P2 STG.E [R156.64], R240 ;  /* 0x000000f09c002986 */ /* 0x0003e8000c101904 */
[----:B--2---:R2:W-:Y:S04]  /*666a0*/  @P1 STG.E [R158.64], R195 ;  /* 0x000000c39e001986 */ /* 0x0045e8000c101904 */
[----:B-1----:R-:W4:Y:S04]  /*666b0*/  LDL.LU R240, [R1+0xc08] ;  /* 0x000c080001f07983 */ /* 0x002f280000300800 */
[----:B--2---:R-:W2:Y:S01]  /*666c0*/  LDL.LU R195, [R1+0xbe8] ;  /* 0x000be80001c37983 */ /* 0x004ea20000300800 */
        /* <DEDUP_REMOVED lines=9> */
[----:B------:R-:W-:Y:S01]  /*66760*/  @P6 STG.E [R158.64], R232 ;  /* 0x000000e89e006986 */ /* 0x000fe2000c101904 */
[----:B------:R-:W-:-:S03]  /*66770*/  ISETP.LT.AND P1, PT, R249, c[0x0][0x178], !P0 ;  /* 0x00005e00f9007a0c */ /* 0x000fc60004721270 */
[----:B------:R1:W-:Y:S01]  /*66780*/  @P5 STG.E [R188.64], R192 ;  /* 0x000000c0bc005986 */ /* 0x0003e2000c101904 */
[----:B------:R-:W-:-:S03]  /*66790*/  ISETP.LT.AND P0, PT, R248, c[0x0][0x178], !P0 ;  /* 0x00005e00f8007a0c */ /* 0x000fc60004701270 */
[----:B---3--:R3:W-:Y:S01]  /*667a0*/  @P4 STG.E [R190.64], R244 ;  /* 0x000000f4be004986 */ /* 0x0087e2000c101904 */
[----:B------:R-:W-:-:S03]  /*667b0*/  ISETP.GE.AND P2, PT, R3, c[0x0][0x17c], PT ;  /* 0x00005f0003007a0c */ /* 0x000fc60003f46270 */
[----:B-1----:R-:W2:Y:S04]  /*667c0*/  LDL.LU R192, [R1+0xbb8] ;  /* 0x000bb80001c07983 */ /* 0x002ea80000300800 */
[----:B---3--:R-:W2:Y:S01]  /*667d0*/  LDL.LU R244, [R1+0xb88] ;  /* 0x000b880001f47983 */ /* 0x008ea20000300800 */
[----:B------:R-:W-:-:S03]  /*667e0*/  ISETP.LT.AND P6, PT, R14, c[0x0][0x178], !P2 ;  /* 0x00005e000e007a0c */ /* 0x000fc600057c1270 */
[----:B------:R-:W2:Y:S01]  /*667f0*/  LDL.LU R241, [R1+0xb78] ;  /* 0x000b780001f17983 */ /* 0x000ea20000300800 */
[----:B------:R-:W-:Y:S01]  /*66800*/  ISETP.LT.AND P5, PT, R187, c[0x0][0x178], !P2 ;  /* 0x00005e00bb007a0c */ /* 0x000fe200057a1270 */
[C---:B------:R-:W-:Y:S02]  /*66810*/  IMAD.WIDE R156, R0.reuse, 0x4, R224 ;  /* 0x00000004009c7825 */ /* 0x040fe400078e02e0 */
[----:B------:R-:W2:Y:S01]  /*66820*/  LDL.LU R3, [R1+0x2c54] ;  /* 0x002c540001037983 */ /* 0x000ea20000300800 */
[----:B------:R-:W-:Y:S01]  /*66830*/  ISETP.LT.AND P4, PT, R15, c[0x0][0x178], !P2 ;  /* 0x00005e000f007a0c */ /* 0x000fe20005781270 */
[C---:B------:R-:W-:Y:S02]  /*66840*/  IMAD.WIDE R158, R0.reuse, 0x4, R226 ;  /* 0x00000004009e7825 */ /* 0x040fe400078e02e2 */
[----:B------:R-:W2:Y:S01]  /*66850*/  LDL.LU R245, [R1+0xa48] ;  /* 0x000a480001f57983 */ /* 0x000ea20000300800 */
[----:B------:R-:W-:Y:S02]  /*66860*/  ISETP.LT.AND P3, PT, R19, c[0x0][0x178], !P2 ;  /* 0x00005e0013007a0c */ /* 0x000fe40005761270 */
[----:B------:R-:W-:Y:S01]  /*66870*/  IADD3 R0, R0, c[0x0][0x198], RZ ;  /* 0x0000660000007a10 */ /* 0x000fe20007ffe0ff */
[----:B------:R-:W2:Y:S04]  /*66880*/  LDL.LU R232, [R1+0x9c8] ;  /* 0x0009c80001e87983 */ /* 0x000ea80000300800 */
[----:B------:R-:W-:-:S04]  /*66890*/  IMAD.WIDE R188, R0, 0x4, R200 ;  /* 0x0000000400bc7825 */ /* 0x000fc800078e02c8 */
[C---:B------:R-:W-:Y:S01]  /*668a0*/  IMAD.WIDE R190, R0.reuse, 0x4, R202 ;  /* 0x0000000400be7825 */ /* 0x040fe200078e02ca */
[----:B----4-:R1:W-:Y:S04]  /*668b0*/  @P1 STG.E [R156.64], R193 ;  /* 0x000000c19c001986 */ /* 0x0103e8000c101904 */
[----:B------:R4:W-:Y:S04]  /*668c0*/  @P0 STG.E [R158.64], R199 ;  /* 0x000000c79e000986 */ /* 0x0009e8000c101904 */
[----:B-1----:R-:W3:Y:S01]  /*668d0*/  LDL.LU R193, [R1+0x858] ;  /* 0x0008580001c17983 */ /* 0x002ee20000300800 */
[----:B------:R-:W-:-:S04]  /*668e0*/  IMAD.WIDE R156, R0, 0x4, R4 ;  /* 0x00000004009c7825 */ /* 0x000fc800078e0204 */
[----:B----4-:R-:W-:Y:S01]  /*668f0*/  IMAD.WIDE R158, R0, 0x4, R6 ;  /* 0x00000004009e7825 */ /* 0x010fe200078e0206 */
[----:B------:R-:W-:Y:S04]  /*66900*/  @P6 STG.E [R156.64], R233 ;  /* 0x000000e99c006986 */ /* 0x000fe8000c101904 */
[----:B------:R-:W-:Y:S04]  /*66910*/  @P5 STG.E [R158.64], R228 ;  /* 0x000000e49e005986 */ /* 0x000fe8000c101904 */
[----:B------:R1:W-:Y:S04]  /*66920*/  @P4 STG.E [R188.64], R240 ;  /* 0x000000f0bc004986 */ /* 0x0003e8000c101904 */
[----:B--2---:R2:W-:Y:S04]  /*66930*/  @P3 STG.E [R190.64], R195 ;  /* 0x000000c3be003986 */ /* 0x0045e8000c101904 */
[----:B-1----:R-:W4:Y:S04]  /*66940*/  LDL.LU R240, [R1+0x5c8] ;  /* 0x0005c80001f07983 */ /* 0x002f280000300800 */
[----:B--2---:R-:W2:Y:S01]  /*66950*/  LDL.LU R195, [R1+0x5a8] ;  /* 0x0005a80001c37983 */ /* 0x004ea20000300800 */
[----:B------:R-:W-:-:S02]  /*66960*/  ISETP.LT.AND P1, PT, R47, c[0x0][0x178], !P2 ;  /* 0x00005e002f007a0c */ /* 0x000fc40005721270 */
[----:B------:R-:W-:Y:S02]  /*66970*/  ISETP.LT.AND P0, PT, R79, c[0x0][0x178], !P2 ;  /* 0x00005e004f007a0c */ /* 0x000fe40005701270 */
[----:B------:R-:W-:Y:S01]  /*66980*/  ISETP.LT.AND P6, PT, R27, c[0x0][0x178], !P2 ;  /* 0x00005e001b007a0c */ /* 0x000fe200057c1270 */
[C---:B------:R-:W-:Y:S01]  /*66990*/  IMAD.WIDE R156, R0.reuse, 0x4, R204 ;  /* 0x00000004009c7825 */ /* 0x040fe200078e02cc */
[----:B------:R-:W-:Y:S01]  /*669a0*/  ISETP.LT.AND P3, PT, R51, c[0x0][0x178], !P2 ;  /* 0x00005e0033007a0c */ /* 0x000fe20005761270 */
[----:B------:R-:W2:Y:S01]  /*669b0*/  LDL.LU R233, [R1+0x458] ;  /* 0x0004580001e97983 */ /* 0x000ea20000300800 */
[----:B------:R-:W-:Y:S01]  /*669c0*/  ISETP.LT.AND P5, PT, R67, c[0x0][0x178], !P2 ;  /* 0x00005e0043007a0c */ /* 0x000fe200057a1270 */
[C---:B------:R-:W-:Y:S01]  /*669d0*/  IMAD.WIDE R158, R0.reuse, 0x4, R206 ;  /* 0x00000004009e7825 */ /* 0x040fe200078e02ce */
[----:B------:R-:W-:Y:S01]  /*669e0*/  ISETP.LT.AND P4, PT, R91, c[0x0][0x178], !P2 ;  /* 0x00005e005b007a0c */ /* 0x000fe20005781270 */
[----:B------:R-:W2:Y:S02]  /*669f0*/  LDL.LU R228, [R1+0x3b8] ;  /* 0x0003b80001e47983 */ /* 0x000ea40000300800 */
[----:B------:R-:W-:-:S02]  /*66a00*/  IMAD.WIDE R188, R0, 0x4, R212 ;  /* 0x0000000400bc7825 */ /* 0x000fc400078e02d4 */
[----:B------:R1:W-:Y:S04]  /*66a10*/  @P1 STG.E [R156.64], R192 ;  /* 0x000000c09c001986 */ /* 0x0003e8000c101904 */
[----:B------:R1:W-:Y:S02]  /*66a20*/  @P0 STG.E [R158.64], R244 ;  /* 0x000000f49e000986 */ /* 0x0003e4000c101904 */
[C---:B-1----:R-:W-:Y:S02]  /*66a30*/  IMAD.WIDE R156, R0.reuse, 0x4, R208 ;  /* 0x00000004009c7825 */ /* 0x042fe400078e02d0 */
[----:B------:R-:W2:Y:S02]  /*66a40*/  LDL.LU R192, [R1+0x238] ;  /* 0x0002380001c07983 */ /* 0x000ea40000300800 */
[----:B------:R-:W-:-:S02]  /*66a50*/  IMAD.WIDE R158, R0, 0x4, R210 ;  /* 0x00000004009e7825 */ /* 0x000fc400078e02d2 */
[----:B------:R1:W-:Y:S01]  /*66a60*/  @P6 STG.E [R156.64], R241 ;  /* 0x000000f19c006986 */ /* 0x0003e2000c101904 */
[----:B------:R-:W-:-:S03]  /*66a70*/  ISETP.LT.AND P1, PT, R23, c[0x0][0x178], !P2 ;  /* 0x00005e0017007a0c */ /* 0x000fc60005721270 */
[----:B------:R-:W2:Y:S01]  /*66a80*/  LDL.LU R244, [R1+0xa8] ;  /* 0x0000a80001f47983 */ /* 0x000ea20000300800 */
[----:B------:R-:W-:-:S03]  /*66a90*/  IMAD.WIDE R190, R0, 0x4, R214 ;  /* 0x0000000400be7825 */ /* 0x000fc600078e02d6 */
[----:B------:R-:W-:Y:S01]  /*66aa0*/  @P3 STG.E [R158.64], R245 ;  /* 0x000000f59e003986 */ /* 0x000fe2000c101904 */
[----:B------:R-:W-:-:S03]  /*66ab0*/  ISETP.LT.AND P0, PT, R111, c[0x0][0x178], !P2 ;  /* 0x00005e006f007a0c */ /* 0x000fc60005701270 */
[----:B------:R1:W-:Y:S02]  /*66ac0*/  @P5 STG.E [R188.64], R232 ;  /* 0x000000e8bc005986 */ /* 0x0003e4000c101904 */
[C---:B-1----:R-:W-:Y:S02]  /*66ad0*/  IMAD.WIDE R156, R0.reuse, 0x4, R216 ;  /* 0x00000004009c7825 */ /* 0x042fe400078e02d8 */
[----:B------:R-:W2:Y:S02]  /*66ae0*/  LDL.LU R232, [R1+0xc6c] ;  /* 0x000c6c0001e87983 */ /* 0x000ea40000300800 */
[----:B------:R-:W-:Y:S02]  /*66af0*/  IMAD.WIDE R158, R0, 0x4, R218 ;  /* 0x00000004009e7825 */ /* 0x000fe400078e02da */
[----:B---3--:R1:W-:Y:S04]  /*66b00*/  @P4 STG.E [R190.64], R193 ;  /* 0x000000c1be004986 */ /* 0x0083e8000c101904 */
[----:B-1----:R-:W3:Y:S04]  /*66b10*/  LDL.LU R193, [R1+0xc3c] ;  /* 0x000c3c0001c17983 */ /* 0x002ee80000300800 */
[----:B------:R-:W3:Y:S04]  /*66b20*/  LDL.LU R241, [R1+0xc0c] ;  /* 0x000c0c0001f17983 */ /* 0x000ee80000300800 */
[----:B------:R-:W3:Y:S04]  /*66b30*/  LDL.LU R245, [R1+0xbec] ;  /* 0x000bec0001f57983 */ /* 0x000ee80000300800 */
[----:B----4-:R1:W-:Y:S04]  /*66b40*/  @P1 STG.E [R156.64], R240 ;  /* 0x000000f09c001986 */ /* 0x0103e8000c101904 */
[----:B--2---:R2:W-:Y:S04]  /*66b50*/  @P0 STG.E [R158.64], R195 ;  /* 0x000000c39e000986 */ /* 0x0045e8000c101904 */
[----:B-1----:R-:W4:Y:S04]  /*66b60*/  LDL.LU R240, [R1+0xbbc] ;  /* 0x000bbc0001f07983 */ /* 0x002f280000300800 */
[----:B--2---:R-:W2:Y:S01]  /*66b70*/  LDL.LU R195, [R1+0xb8c] ;  /* 0x000b8c0001c37983 */ /* 0x004ea20000300800 */
[----:B------:R-:W-:-:S02]  /*66b80*/  ISETP.LT.AND P4, PT, R251, c[0x0][0x178], !P2 ;  /* 0x00005e00fb007a0c */ /* 0x000fc40005781270 */
[----:B------:R-:W-:Y:S02]  /*66b90*/  ISETP.LT.AND P3, PT, R250, c[0x0][0x178], !P2 ;  /* 0x00005e00fa007a0c */ /* 0x000fe40005761270 */
[----:B------:R-:W-:Y:S02]  /*66ba0*/  ISETP.GE.AND P6, PT, R3, c[0x0][0x17c], PT ;  /* 0x00005f0003007a0c */ /* 0x000fe40003fc6270 */
[----:B------:R-:W-:Y:S01]  /*66bb0*/  ISETP.LT.AND P5, PT, R249, c[0x0][0x178], !P2 ;  /* 0x00005e00f9007a0c */ /* 0x000fe200057a1270 */
[----:B------:R-:W-:Y:S01]  /*66bc0*/  IMAD.WIDE R156, R0, 0x4, R220 ;  /* 0x00000004009c7825 */ /* 0x000fe200078e02dc */
[----:B------:R-:W-:Y:S01]  /*66bd0*/  ISETP.LT.AND P2, PT, R248, c[0x0][0x178], !P2 ;  /* 0x00005e00f8007a0c */ /* 0x000fe20005741270 */
[----:B------:R-:W2:Y:S01]  /*66be0*/  LDL.LU R3, [R1+0x2c58] ;  /* 0x002c580001037983 */ /* 0x000ea20000300800 */
        /* <DEDUP_REMOVED lines=11> */
[----:B------:R1:W-:Y:S04]  /*66ca0*/  @P2 STG.E [R190.64], R244 ;  /* 0x000000f4be002986 */ /* 0x0003e8000c101904 */
[----:B------:R-:W2:Y:S01]  /*66cb0*/  LDL.LU R228, [R1+0xb7c] ;  /* 0x000b7c0001e47983 */ /* 0x000ea20000300800 */
[----:B------:R-:W-:-:S03]  /*66cc0*/  ISETP.LT.AND P2, PT, R19, c[0x0][0x178], !P6 ;  /* 0x00005e0013007a0c */ /* 0x000fc60007741270 */
[----:B------:R-:W2:Y:S01]  /*66cd0*/  LDL.LU R192, [R1+0xa4c] ;  /* 0x000a4c0001c07983 */ /* 0x000ea20000300800 */
[----:B------:R-:W-:Y:S01]  /*66ce0*/  IMAD.WIDE R158, R0, 0x4, R6 ;  /* 0x00000004009e7825 */ /* 0x000fe200078e0206 */
[----:B------:R-:W-:Y:S02]  /*66cf0*/  ISETP.LT.AND P5, PT, R47, c[0x0][0x178], !P6 ;  /* 0x00005e002f007a0c */ /* 0x000fe400077a1270 */
[----:B-1----:R-:W2:Y:S01]  /*66d00*/  LDL.LU R244, [R1+0x9cc] ;  /* 0x0009cc0001f47983 */ /* 0x002ea20000300800 */
[----:B------:R-:W-:-:S03]  /*66d10*/  ISETP.LT.AND P4, PT, R79, c[0x0][0x178], !P6 ;  /* 0x00005e004f007a0c */ /* 0x000fc60007781270 */
[----:B------:R1:W-:Y:S01]  /*66d20*/  @P1 STG.E [R156.64], R232 ;  /* 0x000000e89c001986 */ /* 0x0003e2000c101904 */
[----:B------:R-:W-:-:S03]  /*66d30*/  IMAD.WIDE R188, R0, 0x4, R204 ;  /* 0x0000000400bc7825 */ /* 0x000fc600078e02cc */
[----:B-1----:R-:W2:Y:S01]  /*66d40*/  LDL.LU R232, [R1+0x85c] ;  /* 0x00085c0001e87983 */ /* 0x002ea20000300800 */
[----:B------:R-:W-:-:S04]  /*66d50*/  IMAD.WIDE R156, R0, 0x4, R200 ;  /* 0x00000004009c7825 */ /* 0x000fc800078e02c8 */
[C---:B------:R-:W-:Y:S01]  /*66d60*/  IMAD.WIDE R190, R0.reuse, 0x4, R206 ;  /* 0x0000000400be7825 */ /* 0x040fe200078e02ce */
[----:B---3--:R1:W-:Y:S04]  /*66d70*/  @P0 STG.E [R158.64], R193 ;  /* 0x000000c19e000986 */ /* 0x0083e8000c101904 */
[----:B------:R-:W-:Y:S04]  /*66d80*/  @P3 STG.E [R156.64], R241 ;  /* 0x000000f19c003986 */ /* 0x000fe8000c101904 */
[----:B-1----:R-:W3:Y:S01]  /*66d90*/  LDL.LU R193, [R1+0x5cc] ;  /* 0x0005cc0001c17983 */ /* 0x002ee20000300800 */
[----:B------:R-:W-:-:S03]  /*66da0*/  IMAD.WIDE R158, R0, 0x4, R202 ;  /* 0x00000004009e7825 */ /* 0x000fc600078e02ca */
[----:B------:R-:W3:Y:S04]  /*66db0*/  LDL.LU R233, [R1+0x5ac] ;  /* 0x0005ac0001e97983 */ /* 0x000ee80000300800 */
[----:B------:R1:W-:Y:S04]  /*66dc0*/  @P2 STG.E [R158.64], R245 ;  /* 0x000000f59e002986 */ /* 0x0003e8000c101904 */
[----:B-1----:R-:W3:Y:S04]  /*66dd0*/  LDL.LU R245, [R1+0x45c] ;  /* 0x00045c0001f57983 */ /* 0x002ee80000300800 */
[----:B----4-:R1:W-:Y:S04]  /*66de0*/  @P5 STG.E [R188.64], R240 ;  /* 0x000000f0bc005986 */ /* 0x0103e8000c101904 */
[----:B--2---:R2:W-:Y:S04]  /*66df0*/  @P4 STG.E [R190.64], R195 ;  /* 0x000000c3be004986 */ /* 0x0045e8000c101904 */
[----:B-1----:R-:W4:Y:S04]  /*66e00*/  LDL.LU R240, [R1+0x3bc] ;  /* 0x0003bc0001f07983 */ /* 0x002f280000300800 */
[----:B--2---:R-:W2:Y:S01]  /*66e10*/  LDL.LU R195, [R1+0x23c] ;  /* 0x00023c0001c37983 */ /* 0x004ea20000300800 */
        /* <DEDUP_REMOVED lines=10> */
[----:B------:R1:W-:Y:S01]  /*66ec0*/  @P1 STG.E [R158.64], R192 ;  /* 0x000000c09e001986 */ /* 0x0003e2000c101904 */
[----:B------:R-:W-:-:S03]  /*66ed0*/  ISETP.LT.AND P1, PT, R251, c[0x0][0x178], !P6 ;  /* 0x00005e00fb007a0c */ /* 0x000fc60007721270 */
[----:B------:R1:W-:Y:S02]  /*66ee0*/  @P3 STG.E [R188.64], R244 ;  /* 0x000000f4bc003986 */ /* 0x0003e4000c101904 */
[C---:B-1----:R-:W-:Y:S02]  /*66ef0*/  IMAD.WIDE R156, R0.reuse, 0x4, R214 ;  /* 0x00000004009c7825 */ /* 0x042fe400078e02d6 */
[----:B------:R-:W2:Y:S02]  /*66f00*/  LDL.LU R192, [R1+0xac] ;  /* 0x0000ac0001c07983 */ /* 0x000ea40000300800 */
[----:B------:R-:W-:Y:S02]  /*66f10*/  IMAD.WIDE R158, R0, 0x4, R216 ;  /* 0x00000004009e7825 */ /* 0x000fe400078e02d8 */
[----:B------:R-:W2:Y:S01]  /*66f20*/  LDL.LU R244, [R1+0xd28] ;  /* 0x000d280001f47983 */ /* 0x000ea20000300800 */
[----:B------:R-:W-:-:S03]  /*66f30*/  ISETP.LT.AND P3, PT, R249, c[0x0][0x178], !P6 ;  /* 0x00005e00f9007a0c */ /* 0x000fc60007761270 */
[----:B------:R-:W2:Y:S04]  /*66f40*/  LDL.LU R241, [R1+0xd08] ;  /* 0x000d080001f17983 */ /* 0x000ea80000300800 */
[----:B------:R1:W-:Y:S01]  /*66f50*/  @P5 STG.E [R156.64], R232 ;  /* 0x000000e89c005986 */ /* 0x0003e2000c101904 */
[----:B------:R-:W-:-:S03]  /*66f60*/  ISETP.LT.AND P5, PT, R250, c[0x0][0x178], !P6 ;  /* 0x00005e00fa007a0c */ /* 0x000fc600077a1270 */
[----:B------:R-:W2:Y:S01]  /*66f70*/  LDL.LU R228, [R1+0xce8] ;  /* 0x000ce80001e47983 */ /* 0x000ea20000300800 */
[----:B------:R-:W-:-:S03]  /*66f80*/  IMAD.WIDE R188, R0, 0x4, R222 ;  /* 0x0000000400bc7825 */ /* 0x000fc600078e02de */
[----:B-1----:R-:W2:Y:S01]  /*66f90*/  LDL.LU R232, [R1+0xcb8] ;  /* 0x000cb80001e87983 */ /* 0x002ea20000300800 */
[----:B------:R-:W-:-:S04]  /*66fa0*/  IMAD.WIDE R156, R0, 0x4, R218 ;  /* 0x00000004009c7825 */ /* 0x000fc800078e02da */
[C---:B------:R-:W-:Y:S01]  /*66fb0*/  IMAD.WIDE R190, R0.reuse, 0x4, R224 ;  /* 0x0000000400be7825 */ /* 0x040fe200078e02e0 */
[----:B---3--:R1:W-:Y:S04]  /*66fc0*/  @P4 STG.E [R158.64], R193 ;  /* 0x000000c19e004986 */ /* 0x0083e8000c101904 */
[----:B------:R-:W-:Y:S04]  /*66fd0*/  @P0 STG.E [R156.64], R233 ;  /* 0x000000e99c000986 */ /* 0x000fe8000c101904 */
[----:B-1----:R-:W3:Y:S01]  /*66fe0*/  LDL.LU R193, [R1+0xc88] ;  /* 0x000c880001c17983 */ /* 0x002ee20000300800 */
[----:B------:R-:W-:-:S05]  /*66ff0*/  IMAD.WIDE R158, R0, 0x4, R220 ;  /* 0x00000004009e7825 */ /* 0x000fca00078e02dc */
[----:B------:R-:W-:Y:S04]  /*67000*/  @P1 STG.E [R158.64], R245 ;  /* 0x000000f59e001986 */ /* 0x000fe8000c101904 */
[----:B----4-:R1:W-:Y:S04]  /*67010*/  @P5 STG.E [R188.64], R240 ;  /* 0x000000f0bc005986 */ /* 0x0103e8000c101904 */
[----:B--2---:R2:W-:Y:S04]  /*67020*/  @P3 STG.E [R190.64], R195 ;  /* 0x000000c3be003986 */ /* 0x0045e8000c101904 */
[----:B-1----:R-:W4:Y:S04]  /*67030*/  LDL.LU R240, [R1+0xc58] ;  /* 0x000c580001f07983 */ /* 0x002f280000300800 */
[----:B--2---:R-:W2:Y:S01]  /*67040*/  LDL.LU R195, [R1+0xc28] ;  /* 0x000c280001c37983 */ /* 0x004ea20000300800 */
[----:B------:R-:W-:-:S02]  /*67050*/  ISETP.GE.AND P2, PT, R3, c[0x0][0x17c], PT ;  /* 0x00005f0003007a0c */ /* 0x000fc40003f46270 */
[----:B------:R-:W-:Y:S01]  /*67060*/  ISETP.LT.AND P6, PT, R248, c[0x0][0x178], !P6 ;  /* 0x00005e00f8007a0c */ /* 0x000fe200077c1270 */
[----:B------:R-:W-:Y:S01]  /*67070*/  IMAD.WIDE R156, R0, 0x4, R226 ;  /* 0x00000004009c7825 */ /* 0x000fe200078e02e2 */
[----:B------:R-:W-:Y:S01]  /*67080*/  ISETP.LT.AND P4, PT, R14, c[0x0][0x178], !P2 ;  /* 0x00005e000e007a0c */ /* 0x000fe20005781270 */
[----:B------:R-:W2:Y:S01]  /*67090*/  LDL.LU R233, [R1+0xbf8] ;  /* 0x000bf80001e97983 */ /* 0x000ea20000300800 */
[----:B------:R-:W-:Y:S02]  /*670a0*/  IADD3 R3, R0, c[0x0][0x198], RZ ;  /* 0x0000660000037a10 */ /* 0x000fe40007ffe0ff */
        /* <DEDUP_REMOVED lines=11> */
[----:B------:R1:W-:Y:S01]  /*67160*/  @P4 STG.E [R158.64], R244 ;  /* 0x000000f49e004986 */ /* 0x0003e2000c101904 */
[----:B------:R-:W-:-:S03]  /*67170*/  ISETP.LT.AND P4, PT, R27, c[0x0][0x178], !P2 ;  /* 0x00005e001b007a0c */ /* 0x000fc60005781270 */
[----:B-1----:R-:W2:Y:S01]  /*67180*/  LDL.LU R192, [R1+0xbc8] ;  /* 0x000bc80001c07983 */ /* 0x002ea20000300800 */
[----:B------:R-:W-:-:S03]  /*67190*/  IMAD.WIDE R156, R3, 0x4, R6 ;  /* 0x00000004039c7825 */ /* 0x000fc600078e0206 */
[----:B------:R-:W2:Y:S01]  /*671a0*/  LDL.LU R244, [R1+0xb98] ;  /* 0x000b980001f47983 */ /* 0x000ea20000300800 */
[----:B------:R-:W-:-:S03]  /*671b0*/  IMAD.WIDE R158, R3, 0x4, R200 ;  /* 0x00000004039e7825 */ /* 0x000fc600078e02c8 */
[----:B------:R1:W-:Y:S04]  /*671c0*/  @P5 STG.E [R156.64], R241 ;  /* 0x000000f19c005986 */ /* 0x0003e8000c101904 */
[----:B------:R1:W-:Y:S04]  /*671d0*/  @P3 STG.E [R158.64], R228 ;  /* 0x000000e49e003986 */ /* 0x0003e8000c101904 */
[----:B------:R-:W-:Y:S01]  /*671e0*/  @P1 STG.E [R188.64], R232 ;  /* 0x000000e8bc001986 */ /* 0x000fe2000c101904 */
[----:B-1----:R-:W-:-:S03]  /*671f0*/  IMAD.WIDE R156, R3, 0x4, R206 ;  /* 0x00000004039c7825 */ /* 0x002fc600078e02ce */
[----:B------:R-:W2:Y:S01]  /*67200*/  LDL.LU R228, [R1+0x998] ;  /* 0x0009980001e47983 */ /* 0x000ea20000300800 */
[----:B------:R-:W-:-:S03]  /*67210*/  IMAD.WIDE R158, R3, 0x4, R208 ;  /* 0x00000004039e7825 */ /* 0x000fc600078e02d0 */
        /* <DEDUP_REMOVED lines=20> */
[----:B------:R-:W-:Y:S02]  /*67360*/  ISETP.GE.AND P5, PT, R0, c[0x0][0x17c], PT ;  /* 0x00005f0000007a0c */ /* 0x000fe40003fa6270 */
[----:B------:R-:W-:Y:S01]  /*67370*/  ISETP.LT.AND P0, PT, R250, c[0x0][0x178], !P2 ;  /* 0x00005e00fa007a0c */ /* 0x000fe20005701270 */
[----:B------:R1:W-:Y:S02]  /*67380*/  @P3 STG.E [R188.64], R192 ;  /* 0x000000c0bc003986 */ /* 0x0003e4000c101904 */
[----:B-1----:R-:W-:-:S02]  /*67390*/  IMAD.WIDE R156, R3, 0x4, R218 ;  /* 0x00000004039c7825 */ /* 0x002fc400078e02da */
[----:B------:R1:W-:Y:S01]  /*673a0*/  @P1 STG.E [R190.64], R244 ;  /* 0x000000f4be001986 */ /* 0x0003e2000c101904 */
[----:B------:R-:W-:Y:S01]  /*673b0*/  ISETP.LT.AND P1, PT, R249, c[0x0][0x178], !P2 ;  /* 0x00005e00f9007a0c */ /* 0x000fe20005721270 */
[----:B------:R-:W-:Y:S01]  /*673c0*/  IMAD.WIDE R158, R3, 0x4, R220 ;  /* 0x00000004039e7825 */ /* 0x000fe200078e02dc */
[----:B------:R-:W-:Y:S01]  /*673d0*/  ISETP.LT.AND P2, PT, R248, c[0x0][0x178], !P2 ;  /* 0x00005e00f8007a0c */ /* 0x000fe20005741270 */
[----:B------:R-:W2:Y:S01]  /*673e0*/  LDL.LU R192, [R1+0xd0c] ;  /* 0x000d0c0001c07983 */ /* 0x000ea20000300800 */
[----:B------:R-:W-:-:S03]  /*673f0*/  ISETP.LT.AND P3, PT, R14, c[0x0][0x178], !P5 ;  /* 0x00005e000e007a0c */ /* 0x000fc60006f61270 */
[----:B-1----:R-:W2:Y:S01]  /*67400*/  LDL.LU R244, [R1+0xcec] ;  /* 0x000cec0001f47983 */ /* 0x002ea20000300800 */
[----:B------:R-:W-:-:S03]  /*67410*/  IADD3 R0, R3, c[0x0][0x198], RZ ;  /* 0x0000660003007a10 */ /* 0x000fc60007ffe0ff */
[----:B------:R-:W2:Y:S04]  /*67420*/  LDL.LU R233, [R1+0xcbc] ;  /* 0x000cbc0001e97983 */ /* 0x000ea80000300800 */
[----:B------:R1:W-:Y:S01]  /*67430*/  @P6 STG.E [R156.64], R228 ;  /* 0x000000e49c006986 */ /* 0x0003e2000c101904 */
[----:B------:R-:W-:-:S03]  /*67440*/  IMAD.WIDE R188, R3, 0x4, R226 ;  /* 0x0000000403bc7825 */ /* 0x000fc600078e02e2 */
[----:B------:R-:W2:Y:S01]  /*67450*/  LDL.LU R245, [R1+0xc8c] ;  /* 0x000c8c0001f57983 */ /* 0x000ea20000300800 */
[----:B------:R-:W-:-:S04]  /*67460*/  IMAD.WIDE R190, R0, 0x4, R4 ;  /* 0x0000000400be7825 */ /* 0x000fc800078e0204 */
[C---:B-1----:R-:W-:Y:S01]  /*67470*/  IMAD.WIDE R156, R3.reuse, 0x4, R224 ;  /* 0x00000004039c7825 */ /* 0x042fe200078e02e0 */
[----:B---3--:R1:W-:Y:S04]  /*67480*/  @P4 STG.E [R158.64], R193 ;  /* 0x000000c19e004986 */ /* 0x0083e8000c101904 */
[----:B-1----:R-:W3:Y:S01]  /*67490*/  LDL.LU R193, [R1+0xc5c] ;  /* 0x000c5c0001c17983 */ /* 0x002ee20000300800 */
[----:B------:R-:W-:-:S03]  /*674a0*/  IMAD.WIDE R158, R3, 0x4, R222 ;  /* 0x00000004039e7825 */ /* 0x000fc600078e02de */
[----:B------:R-:W3:Y:S04]  /*674b0*/  LDL.LU R228, [R1+0xc2c] ;  /* 0x000c2c0001e47983 */ /* 0x000ee80000300800 */
[----:B------:R-:W-:Y:S04]  /*674c0*/  @P0 STG.E [R158.64], R241 ;  /* 0x000000f19e000986 */ /* 0x000fe8000c101904 */
[----:B------:R1:W-:Y:S04]  /*674d0*/  @P1 STG.E [R156.64], R232 ;  /* 0x000000e89c001986 */ /* 0x0003e8000c101904 */
[----:B-1----:R-:W3:Y:S04]  /*674e0*/  LDL.LU R232, [R1+0xbfc] ;  /* 0x000bfc0001e87983 */ /* 0x002ee80000300800 */
[----:B----4-:R-:W-:Y:S04]  /*674f0*/  @P2 STG.E [R188.64], R240 ;  /* 0x000000f0bc002986 */ /* 0x010fe8000c101904 */
[----:B--2---:R1:W-:Y:S04]  /*67500*/  @P3 STG.E [R190.64], R195 ;  /* 0x000000c3be003986 */ /* 0x0043e8000c101904 */
[----:B-1----:R-:W2:Y:S01]  /*67510*/  LDL.LU R195, [R1+0xbdc] ;  /* 0x000bdc0001c37983 */ /* 0x002ea20000300800 */
[----:B------:R-:W-:-:S02]  /*67520*/  ISETP.LT.AND P6, PT, R187, c[0x0][0x178], !P5 ;  /* 0x00005e00bb007a0c */ /* 0x000fc40006fc1270 */
[----:B------:R-:W-:Y:S01]  /*67530*/  ISETP.LT.AND P4, PT, R15, c[0x0][0x178], !P5 ;  /* 0x00005e000f007a0c */ /* 0x000fe20006f81270 */
[C---:B------:R-:W-:Y:S01]  /*67540*/  IMAD.WIDE R156, R0.reuse, 0x4, R6 ;  /* 0x00000004009c7825 */ /* 0x040fe200078e0206 */
[----:B------:R-:W-:Y:S01]  /*67550*/  ISETP.LT.AND P3, PT, R19, c[0x0][0x178], !P5 ;  /* 0x00005e0013007a0c */ /* 0x000fe20006f61270 */
[----:B------:R-:W2:Y:S01]  /*67560*/  LDL.LU R3, [R1+0x2c60] ;  /* 0x002c600001037983 */ /* 0x000ea20000300800 */
[----:B------:R-:W-:Y:S01]  /*67570*/  ISETP.LT.AND P2, PT, R47, c[0x0][0x178], !P5 ;  /* 0x00005e002f007a0c */ /* 0x000fe20006f41270 */
[----:B------:R-:W-:Y:S01]  /*67580*/  IMAD.WIDE R158, R0, 0x4, R200 ;  /* 0x00000004009e7825 */ /* 0x000fe200078e02c8 */
[----:B------:R-:W-:Y:S01]  /*67590*/  ISETP.LT.AND P1, PT, R79, c[0x0][0x178], !P5 ;  /* 0x00005e004f007a0c */ /* 0x000fe20006f21270 */
[----:B------:R-:W2:Y:S01]  /*675a0*/  LDL.LU R241, [R1+0xbcc] ;  /* 0x000bcc0001f17983 */ /* 0x000ea20000300800 */
[----:B------:R-:W-:-:S03]  /*675b0*/  ISETP.LT.AND P0, PT, R27, c[0x0][0x178], !P5 ;  /* 0x00005e001b007a0c */ /* 0x000fc60006f01270 */
[----:B------:R-:W2:Y:S01]  /*675c0*/  LDL.LU R240, [R1+0xb9c] ;  /* 0x000b9c0001f07983 */ /* 0x000ea20000300800 */
        /* <DEDUP_REMOVED lines=11> */
[----:B------:R1:W-:Y:S02]  /*67680*/  @P2 STG.E [R158.64], R245 ;  /* 0x000000f59e002986 */ /* 0x0003e4000c101904 */
[----:B-1----:R-:W-:-:S04]  /*67690*/  IMAD.WIDE R156, R0, 0x4, R210 ;  /* 0x00000004009c7825 */ /* 0x002fc800078e02d2 */
[----:B------:R-:W-:Y:S01]  /*676a0*/  IMAD.WIDE R158, R0, 0x4, R212 ;  /* 0x00000004009e7825 */ /* 0x000fe200078e02d4 */
[----:B---3--:R1:W-:Y:S04]  /*676b0*/  @P1 STG.E [R188.64], R193 ;  /* 0x000000c1bc001986 */ /* 0x0083e8000c101904 */
[----:B------:R3:W-:Y:S04]  /*676c0*/  @P0 STG.E [R190.64], R228 ;  /* 0x000000e4be000986 */ /* 0x0007e8000c101904 */
[----:B-1----:R-:W4:Y:S04]  /*676d0*/  LDL.LU R193, [R1+0x70c] ;  /* 0x00070c0001c17983 */ /* 0x002f280000300800 */
[----:B------:R-:W4:Y:S04]  /*676e0*/  LDL.LU R245, [R1+0x6ac] ;  /* 0x0006ac0001f57983 */ /* 0x000f280000300800 */
[----:B---3--:R-:W3:Y:S04]  /*676f0*/  LDL.LU R228, [R1+0x53c] ;  /* 0x00053c0001e47983 */ /* 0x008ee80000300800 */
[----:B------:R1:W-:Y:S04]  /*67700*/  @P6 STG.E [R156.64], R232 ;  /* 0x000000e89c006986 */ /* 0x0003e8000c101904 */
        /* <DEDUP_REMOVED lines=13> */
[----:B------:R1:W-:Y:S01]  /*677e0*/  @P2 STG.E [R158.64], R240 ;  /* 0x000000f09e002986 */ /* 0x0003e2000c101904 */
[----:B------:R-:W-:-:S04]  /*677f0*/  ISETP.GE.AND P4, PT, R3, c[0x0][0x17c], PT ;  /* 0x00005f0003007a0c */ /* 0x000fc80003f86270 */
[----:B------:R-:W-:Y:S01]  /*67800*/  ISETP.LT.AND P2, PT, R14, c[0x0][0x178], !P4 ;  /* 0x00005e000e007a0c */ /* 0x000fe20006741270 */
[----:B------:R1:W-:Y:S02]  /*67810*/  @P1 STG.E [R188.64], R192 ;  /* 0x000000c0bc001986 */ /* 0x0003e4000c101904 */
[----:B-1----:R-:W-:Y:S02]  /*67820*/  IMAD.WIDE R156, R0, 0x4, R222 ;  /* 0x00000004009c7825 */ /* 0x002fe400078e02de */
[----:B------:R1:W-:Y:S01]  /*67830*/  @P0 STG.E [R190.64], R244 ;  /* 0x000000f4be000986 */ /* 0x0003e2000c101904 */
[----:B------:R-:W-:Y:S02]  /*67840*/  ISETP.LT.AND P0, PT, R249, c[0x0][0x178], !P5 ;  /* 0x00005e00f9007a0c */ /* 0x000fe40006f01270 */
[----:B------:R-:W-:Y:S01]  /*67850*/  ISETP.LT.AND P5, PT, R248, c[0x0][0x178], !P5 ;  /* 0x00005e00f8007a0c */ /* 0x000fe20006fa1270 */
[----:B------:R-:W2:Y:S01]  /*67860*/  LDL.LU R240, [R1+0xdc8] ;  /* 0x000dc80001f07983 */ /* 0x000ea20000300800 */
[----:B------:R-:W-:-:S03]  /*67870*/  ISETP.LT.AND P1, PT, R187, c[0x0][0x178], !P4 ;  /* 0x00005e00bb007a0c */ /* 0x000fc60006721270 */
[----:B------:R-:W2:Y:S01]  /*67880*/  LDL.LU R192, [R1+0xdb8] ;  /* 0x000db80001c07983 */ /* 0x000ea20000300800 */
[C---:B------:R-:W-:Y:S01]  /*67890*/  IADD3 R3, R0.reuse, c[0x0][0x198], RZ ;  /* 0x0000660000037a10 */ /* 0x040fe20007ffe0ff */
[----:B------:R-:W-:Y:S02]  /*678a0*/  IMAD.WIDE R158, R0, 0x4, R226 ;  /* 0x00000004009e7825 */ /* 0x000fe400078e02e2 */
[----:B------:R-:W2:Y:S02]  /*678b0*/  LDL.LU R233, [R1+0xd48] ;  /* 0x000d480001e97983 */ /* 0x000ea40000300800 */
[C---:B------:R-:W-:Y:S02]  /*678c0*/  IMAD.WIDE R188, R3.reuse, 0x4, R4 ;  /* 0x0000000403bc7825 */ /* 0x040fe400078e0204 */
[----:B------:R-:W2:Y:S02]  /*678d0*/  LDL.LU R241, [R1+0xd18] ;  /* 0x000d180001f17983 */ /* 0x000ea40000300800 */
[----:B-1----:R-:W-:-:S02]  /*678e0*/  IMAD.WIDE R190, R3, 0x4, R6 ;  /* 0x0000000403be7825 */ /* 0x002fc400078e0206 */
[----:B------:R-:W2:Y:S04]  /*678f0*/  LDL.LU R244, [R1+0xcf8] ;  /* 0x000cf80001f47983 */ /* 0x000ea80000300800 */
[----:B----4-:R1:W-:Y:S02]  /*67900*/  @P6 STG.E [R156.64], R193 ;  /* 0x000000c19c006986 */ /* 0x0103e4000c101904 */
[----:B-1----:R-:W-:Y:S02]  /*67910*/  IMAD.WIDE R156, R0, 0x4, R224 ;  /* 0x00000004009c7825 */ /* 0x002fe400078e02e0 */
[----:B------:R-:W4:Y:S04]  /*67920*/  LDL.LU R193, [R1+0xcd8] ;  /* 0x000cd80001c17983 */ /* 0x000f280000300800 */
[----:B------:R1:W-:Y:S04]  /*67930*/  @P0 STG.E [R156.64], R245 ;  /* 0x000000f59c000986 */ /* 0x0003e8000c101904 */
[----:B---3--:R-:W-:Y:S04]  /*67940*/  @P5 STG.E [R158.64], R228 ;  /* 0x000000e49e005986 */ /* 0x008fe8000c101904 */
[----:B------:R-:W-:Y:S04]  /*67950*/  @P2 STG.E [R188.64], R232 ;  /* 0x000000e8bc002986 */ /* 0x000fe8000c101904 */
[----:B-1----:R-:W3:Y:S04]  /*67960*/  LDL.LU R245, [R1+0xc98] ;  /* 0x000c980001f57983 */ /* 0x002ee80000300800 */
[----:B--2---:R1:W-:Y:S04]  /*67970*/  @P1 STG.E [R190.64], R195 ;  /* 0x000000c3be001986 */ /* 0x0043e8000c101904 */
[----:B-1----:R-:W2:Y:S01]  /*67980*/  LDL.LU R195, [R1+0xc78] ;  /* 0x000c780001c37983 */ /* 0x002ea20000300800 */
        /* <DEDUP_REMOVED lines=23> */
[----:B------:R1:W-:Y:S02]  /*67b00*/  @P1 STG.E [R188.64], R244 ;  /* 0x000000f4bc001986 */ /* 0x0003e4000c101904 */
[----:B-1----:R-:W-:-:S04]  /*67b10*/  IMAD.WIDE R156, R3, 0x4, R212 ;  /* 0x00000004039c7825 */ /* 0x002fc800078e02d4 */
[----:B------:R-:W-:Y:S01]  /*67b20*/  IMAD.WIDE R158, R3, 0x4, R214 ;  /* 0x00000004039e7825 */ /* 0x000fe200078e02d6 */
[----:B------:R-:W2:Y:S04]  /*67b30*/  LDL.LU R244, [R1+0x718] ;  /* 0x0007180001f47983 */ /* 0x000ea80000300800 */
[----:B----4-:R1:W-:Y:S04]  /*67b40*/  @P0 STG.E [R190.64], R193 ;  /* 0x000000c1be000986 */ /* 0x0103e8000c101904 */
[----:B-1----:R-:W4:Y:S04]  /*67b50*/  LDL.LU R193, [R1+0x6b8] ;  /* 0x0006b80001c17983 */ /* 0x002f280000300800 */
        /* <DEDUP_REMOVED lines=14> */
[----:B------:R-:W-:Y:S01]  /*67c40*/  ISETP.GE.AND P3, PT, R0, c[0x0][0x17c], PT ;  /* 0x00005f0000007a0c */ /* 0x000fe20003f66270 */
[----:B------:R1:W-:Y:S02]  /*67c50*/  @P5 STG.E [R156.64], R228 ;  /* 0x000000e49c005986 */ /* 0x0003e4000c101904 */
[----:B------:R-:W-:Y:S02]  /*67c60*/  IMAD.WIDE R190, R3, 0x4, R222 ;  /* 0x0000000403be7825 */ /* 0x000fe400078e02de */
[----:B------:R1:W-:Y:S01]  /*67c70*/  @P2 STG.E [R158.64], R232 ;  /* 0x000000e89e002986 */ /* 0x0003e2000c101904 */
[----:B------:R-:W-:-:S03]  /*67c80*/  ISETP.LT.AND P2, PT, R187, c[0x0][0x178], !P3 ;  /* 0x00005e00bb007a0c */ /* 0x000fc60005f41270 */
[----:B------:R1:W-:Y:S01]  /*67c90*/  @P1 STG.E [R188.64], R240 ;  /* 0x000000f0bc001986 */ /* 0x0003e2000c101904 */
[----:B------:R-:W-:-:S03]  /*67ca0*/  ISETP.LT.AND P1, PT, R15, c[0x0][0x178], !P3 ;  /* 0x00005e000f007a0c */ /* 0x000fc60005f21270 */
[----:B------:R1:W-:Y:S01]  /*67cb0*/  @P0 STG.E [R190.64], R192 ;  /* 0x000000c0be000986 */ /* 0x0003e2000c101904 */
[----:B------:R-:W-:Y:S01]  /*67cc0*/  ISETP.LT.AND P0, PT, R14, c[0x0][0x178], !P3 ;  /* 0x00005e000e007a0c */ /* 0x000fe20005f01270 */
[C---:B-1----:R-:W-:Y:S02]  /*67cd0*/  IMAD.WIDE R156, R3.reuse, 0x4, R224 ;  /* 0x00000004039c7825 */ /* 0x042fe400078e02e0 */
[----:B------:R-:W2:Y:S02]  /*67ce0*/  LDL.LU R228, [R1+0xdbc] ;  /* 0x000dbc0001e47983 */ /* 0x000ea40000300800 */
[C---:B------:R-:W-:Y:S01]  /*67cf0*/  IMAD.WIDE R158, R3.reuse, 0x4, R226 ;  /* 0x00000004039e7825 */ /* 0x040fe200078e02e2 */
[----:B------:R-:W-:Y:S01]  /*67d00*/  IADD3 R3, R3, c[0x0][0x198], RZ ;  /* 0x0000660003037a10 */ /* 0x000fe20007ffe0ff */
[----:B------:R-:W2:Y:S04]  /*67d10*/  LDL.LU R232, [R1+0xd4c] ;  /* 0x000d4c0001e87983 */ /* 0x000ea80000300800 */
[----:B------:R-:W2:Y:S01]  /*67d20*/  LDL.LU R240, [R1+0xd1c] ;  /* 0x000d1c0001f07983 */ /* 0x000ea20000300800 */
[----:B------:R-:W-:-:S03]  /*67d30*/  IMAD.WIDE R188, R3, 0x4, R200 ;  /* 0x0000000403bc7825 */ /* 0x000fc600078e02c8 */
[----:B------:R-:W2:Y:S04]  /*67d40*/  LDL.LU R192, [R1+0xcfc] ;  /* 0x000cfc0001c07983 */ /* 0x000ea80000300800 */
[----:B------:R1:W-:Y:S02]  /*67d50*/  @P6 STG.E [R156.64], R244 ;  /* 0x000000f49c006986 */ /* 0x0003e4000c101904 */
[C---:B-1----:R-:W-:Y:S02]  /*67d60*/  IMAD.WIDE R156, R3.reuse, 0x4, R4 ;  /* 0x00000004039c7825 */ /* 0x042fe400078e0204 */
[----:B------:R-:W2:Y:S04]  /*67d70*/  LDL.LU R244, [R1+0xcdc] ;  /* 0x000cdc0001f47983 */ /* 0x000ea80000300800 */
[----:B----4-:R1:W-:Y:S04]  /*67d80*/  @P4 STG.E [R158.64], R193 ;  /* 0x000000c19e004986 */ /* 0x0103e8000c101904 */
[----:B---3--:R-:W-:Y:S01]  /*67d90*/  @P0 STG.E [R156.64], R241 ;  /* 0x000000f19c000986 */ /* 0x008fe2000c101904 */
[----:B-1----:R-:W-:-:S03]  /*67da0*/  IMAD.WIDE R158, R3, 0x4, R6 ;  /* 0x00000004039e7825 */ /* 0x002fc600078e0206 */
[----:B------:R-:W3:Y:S04]  /*67db0*/  LDL.LU R193, [R1+0xc9c] ;  /* 0x000c9c0001c17983 */ /* 0x000ee80000300800 */
[----:B------:R-:W-:Y:S04]  /*67dc0*/  @P2 STG.E [R158.64], R245 ;  /* 0x000000f59e002986 */ /* 0x000fe8000c101904 */
[----:B------:R-:W4:Y:S04]  /*67dd0*/  LDL.LU R0, [R1+0x2c68] ;  /* 0x002c680001007983 */ /* 0x000f280000300800 */
[----:B--2---:R1:W-:Y:S04]  /*67de0*/  @P1 STG.E [R188.64], R195 ;  /* 0x000000c3bc001986 */ /* 0x0043e8000c101904 */
[----:B-1----:R-:W2:Y:S01]  /*67df0*/  LDL.LU R195, [R1+0xc7c] ;  /* 0x000c7c0001c37983 */ /* 0x002ea20000300800 */
[----:B------:R-:W-:-:S02]  /*67e00*/  ISETP.LT.AND P6, PT, R19, c[0x0][0x178], !P3 ;  /* 0x00005e0013007a0c */ /* 0x000fc40005fc1270 */
[----:B------:R-:W-:Y:S01]  /*67e10*/  ISETP.LT.AND P5, PT, R47, c[0x0][0x178], !P3 ;  /* 0x00005e002f007a0c */ /* 0x000fe20005fa1270 */
[----:B------:R-:W4:Y:S01]  /*67e20*/  LDL.LU R233, [R1+0xc4c] ;  /* 0x000c4c0001e97983 */ /* 0x000f220000300800 */
[----:B------:R-:W-:Y:S01]  /*67e30*/  ISETP.LT.AND P4, PT, R79, c[0x0][0x178], !P3 ;  /* 0x00005e004f007a0c */ /* 0x000fe20005f81270 */
[----:B------:R-:W-:Y:S02]  /*67e40*/  IMAD.WIDE R156, R3, 0x4, R202 ;  /* 0x00000004039c7825 */ /* 0x000fe400078e02ca */
[----:B------:R-:W4:Y:S01]  /*67e50*/  LDL.LU R241, [R1+0xc1c] ;  /* 0x000c1c0001f17983 */ /* 0x000f220000300800 */
[----:B------:R-:W-:Y:S02]  /*67e60*/  ISETP.LT.AND P2, PT, R27, c[0x0][0x178], !P3 ;  /* 0x00005e001b007a0c */ /* 0x000fe40005f41270 */
[----:B------:R-:W-:Y:S01]  /*67e70*/  ISETP.LT.AND P1, PT, R51, c[0x0][0x178], !P3 ;  /* 0x00005e0033007a0c */ /* 0x000fe20005f21270 */
[----:B------:R-:W-:Y:S01]  /*67e80*/  IMAD.WIDE R158, R3, 0x4, R204 ;  /* 0x00000004039e7825 */ /* 0x000fe200078e02cc */
[----:B------:R-:W4:Y:S01]  /*67e90*/  LDL.LU R245, [R1+0x9ac] ;  /* 0x0009ac0001f57983 */ /* 0x000f220000300800 */
[----:B------:R-:W-:-:S02]  /*67ea0*/  ISETP.LT.AND P0, PT, R67, c[0x0][0x178], !P3 ;  /* 0x00005e0043007a0c */ /* 0x000fc40005f01270 */
[----:B------:R-:W-:Y:S01]  /*67eb0*/  IMAD.WIDE R188, R3, 0x4, R206 ;  /* 0x0000000403bc7825 */ /* 0x000fe200078e02ce */
[----:B------:R1:W-:Y:S01]  /*67ec0*/  @P6 STG.E [R156.64], R228 ;  /* 0x000000e49c006986 */ /* 0x0003e2000c101904 */
[----:B------:R-:W-:-:S03]  /*67ed0*/  ISETP.LT.AND P6, PT, R91, c[0x0][0x178], !P3 ;  /* 0x00005e005b007a0c */ /* 0x000fc60005fc1270 */
[----:B------:R1:W-:Y:S04]  /*67ee0*/  @P5 STG.E [R158.64], R232 ;  /* 0x000000e89e005986 */ /* 0x0003e8000c101904 */
[----:B-1----:R-:W4:Y:S01]  /*67ef0*/  LDL.LU R228, [R1+0x79c] ;  /* 0x00079c0001e47983 */ /* 0x002f220000300800 */
[----:B------:R-:W-:-:S04]  /*67f00*/  IMAD.WIDE R156, R3, 0x4, R208 ;  /* 0x00000004039c7825 */ /* 0x000fc800078e02d0 */
[C---:B------:R-:W-:Y:S01]  /*67f10*/  IMAD.WIDE R158, R3.reuse, 0x4, R210 ;  /* 0x00000004039e7825 */ /* 0x040fe200078e02d2 */
[----:B------:R1:W-:Y:S04]  /*67f20*/  @P4 STG.E [R188.64], R240 ;  /* 0x000000f0bc004986 */ /* 0x0003e8000c101904 */
[----:B------:R-:W4:Y:S04]  /*67f30*/  LDL.LU R232, [R1+0x71c] ;  /* 0x00071c0001e87983 */ /* 0x000f280000300800 */
[----:B------:R1:W-:Y:S04]  /*67f40*/  @P2 STG.E [R156.64], R192 ;  /* 0x000000c09c002986 */ /* 0x0003e8000c101904 */
[----:B-1----:R-:W4:Y:S01]  /*67f50*/  LDL.LU R240, [R1+0x6bc] ;  /* 0x0006bc0001f07983 */ /* 0x002f220000300800 */
[----:B------:R-:W-:-:S03]  /*67f60*/  IMAD.WIDE R188, R3, 0x4, R212 ;  /* 0x0000000403bc7825 */ /* 0x000fc600078e02d4 */
[----:B------:R1:W-:Y:S04]  /*67f70*/  @P1 STG.E [R158.64], R244 ;  /* 0x000000f49e001986 */ /* 0x0003e8000c101904 */
[----:B------:R-:W4:Y:S01]  /*67f80*/  LDL.LU R192, [R1+0xd90] ;  /* 0x000d900001c07983 */ /* 0x000f220000300800 */
[----:B------:R-:W-:-:S03]  /*67f90*/  IMAD.WIDE R156, R3, 0x4, R214 ;  /* 0x00000004039c7825 */ /* 0x000fc600078e02d6 */
[----:B-1----:R-:W4:Y:S04]  /*67fa0*/  LDL.LU R244, [R1+0xcc0] ;  /* 0x000cc00001f47983 */ /* 0x002f280000300800 */
[----:B---3--:R1:W-:Y:S04]  /*67fb0*/  @P0 STG.E [R188.64], R193 ;  /* 0x000000c1bc000986 */ /* 0x0083e8000c101904 */
        /* <DEDUP_REMOVED lines=10> */
[----:B----4-:R-:W-:-:S05]  /*68060*/  ISETP.GE.AND P0, PT, R0, c[0x0][0x17c], PT ;  /* 0x00005f0000007a0c */ /* 0x010fca0003f06270 */
[----:B------:R1:W-:Y:S01]  /*68070*/  @P5 STG.E [R158.64], R233 ;  /* 0x000000e99e005986 */ /* 0x0003e2000c101904 */
[----:B------:R-:W-:-:S03]  /*68080*/  IMAD.WIDE R156, R3, 0x4, R222 ;  /* 0x00000004039c7825 */ /* 0x000fc600078e02de */
[----:B------:R4:W-:Y:S01]  /*68090*/  @P4 STG.E [R188.64], R241 ;  /* 0x000000f1bc004986 */ /* 0x0009e2000c101904 */
[----:B------:R-:W-:Y:S02]  /*680a0*/  ISETP.LT.AND P4, PT, R249, c[0x0][0x178], !P3 ;  /* 0x00005e00f9007a0c */ /* 0x000fe40005f81270 */
[----:B------:R-:W-:Y:S02]  /*680b0*/  ISETP.LT.AND P3, PT, R248, c[0x0][0x178], !P3 ;  /* 0x00005e00f8007a0c */ /* 0x000fe40005f61270 */
[----:B------:R-:W-:Y:S01]  /*680c0*/  ISETP.LT.AND P6, PT, R14, c[0x0][0x178], !P0 ;  /* 0x00005e000e007a0c */ /* 0x000fe200047c1270 */
[----:B-1----:R-:W-:Y:S01]  /*680d0*/  IMAD.WIDE R158, R3, 0x4, R220 ;  /* 0x00000004039e7825 */ /* 0x002fe200078e02dc */
[----:B------:R-:W-:Y:S02]  /*680e0*/  ISETP.LT.AND P5, PT, R187, c[0x0][0x178], !P0 ;  /* 0x00005e00bb007a0c */ /* 0x000fe400047a1270 */
[----:B------:R-:W-:Y:S02]  /*680f0*/  IADD3 R0, R3, c[0x0][0x198], RZ ;  /* 0x0000660003007a10 */ /* 0x000fe40007ffe0ff */
[----:B------:R1:W-:Y:S01]  /*68100*/  @P1 STG.E [R158.64], R245 ;  /* 0x000000f59e001986 */ /* 0x0003e2000c101904 */
[----:B------:R-:W-:-:S03]  /*68110*/  ISETP.LT.AND P1, PT, R19, c[0x0][0x178], !P0 ;  /* 0x00005e0013007a0c */ /* 0x000fc60004721270 */
[----:B------:R4:W-:Y:S01]  /*68120*/  @P2 STG.E [R156.64], R228 ;  /* 0x000000e49c002986 */ /* 0x0009e2000c101904 */
[----:B------:R-:W-:Y:S01]  /*68130*/  ISETP.LT.AND P2, PT, R15, c[0x0][0x178], !P0 ;  /* 0x00005e000f007a0c */ /* 0x000fe20004741270 */
[----:B----4-:R-:W-:-:S04]  /*68140*/  IMAD.WIDE R188, R0, 0x4, R4 ;  /* 0x0000000400bc7825 */ /* 0x010fc800078e0204 */
[----:B------:R-:W-:-:S04]  /*68150*/  IMAD.WIDE R190, R0, 0x4, R6 ;  /* 0x0000000400be7825 */ /* 0x000fc800078e0206 */
[----:B-1----:R-:W-:-:S04]  /*68160*/  IMAD.WIDE R158, R3, 0x4, R226 ;  /* 0x00000004039e7825 */ /* 0x002fc800078e02e2 */
[----:B------:R-:W-:-:S05]  /*68170*/  IMAD.WIDE R156, R3, 0x4, R224 ;  /* 0x00000004039c7825 */ /* 0x000fca00078e02e0 */
[----:B------:R1:W-:Y:S04]  /*68180*/  @P4 STG.E [R156.64], R232 ;  /* 0x000000e89c004986 */ /* 0x0003e8000c101904 */
[----:B------:R-:W-:Y:S04]  /*68190*/  @P3 STG.E [R158.64], R240 ;  /* 0x000000f09e003986 */ /* 0x000fe8000c101904 */
[----:B------:R4:W-:Y:S04]  /*681a0*/  @P6 STG.E [R188.64], R192 ;  /* 0x000000c0bc006986 */ /* 0x0009e8000c101904 */
[----:B------:R4:W-:Y:S04]  /*681b0*/  @P5 STG.E [R190.64], R244 ;  /* 0x000000f4be005986 */ /* 0x0009e8000c101904 */
[----:B-1----:R-:W2:Y:S01]  /*681c0*/  LDL.LU R232, [R1+0xd94] ;  /* 0x000d940001e87983 */ /* 0x002ea20000300800 */
[----:B----4-:R-:W-:-:S03]  /*681d0*/  IMAD.WIDE R188, R0, 0x4, R200 ;  /* 0x0000000400bc7825 */ /* 0x010fc600078e02c8 */
[----:B------:R-:W4:Y:S01]  /*681e0*/  LDL.LU R240, [R1+0xcc4] ;  /* 0x000cc40001f07983 */ /* 0x000f220000300800 */
[----:B------:R-:W-:-:S03]  /*681f0*/  IMAD.WIDE R190, R0, 0x4, R202 ;  /* 0x0000000400be7825 */ /* 0x000fc600078e02ca */
[----:B------:R-:W4:Y:S01]  /*68200*/  LDL.LU R244, [R1+0x954] ;  /* 0x0009540001f47983 */ /* 0x000f220000300800 */
[----:B------:R-:W-:-:S03]  /*68210*/  ISETP.LT.AND P4, PT, R27, c[0x0][0x178], !P0 ;  /* 0x00005e001b007a0c */ /* 0x000fc60004781270 */
[----:B------:R-:W1:Y:S04]  /*68220*/  LDS.128 R156, [R2] ;  /* 0x00000000029c7984 */ /* 0x000e680000000c00 */
[----:B---3--:R-:W-:Y:S04]  /*68230*/  @P2 STG.E [R188.64], R193 ;  /* 0x000000c1bc002986 */ /* 0x008fe8000c101904 */
[----:B--2---:R2:W-:Y:S04]  /*68240*/  @P1 STG.E [R190.64], R195 ;  /* 0x000000c3be001986 */ /* 0x0045e8000c101904 */
[----:B--2---:R-:W2:Y:S01]  /*68250*/  LDL.LU R195, [R1+0x524] ;  /* 0x0005240001c37983 */ /* 0x004ea20000300800 */
[----:B------:R-:W-:-:S02]  /*68260*/  ISETP.LT.AND P6, PT, R47, c[0x0][0x178], !P0 ;  /* 0x00005e002f007a0c */ /* 0x000fc400047c1270 */
        /* <DEDUP_REMOVED lines=14> */
[----:B------:R1:W-:Y:S01]  /*68350*/  @P3 STG.E [R192.64], R100 ;  /* 0x00000064c0003986 */ /* 0x0003e2000c101904 */
[----:B---3--:R-:W-:Y:S01]  /*68360*/  IMAD.WIDE R2, R0, 0x4, R212 ;  /* 0x0000000400027825 */ /* 0x008fe200078e02d4 */
[----:B------:R-:W-:-:S03]  /*68370*/  ISETP.LT.AND P3, PT, R250, c[0x0][0x178], !P0 ;  /* 0x00005e00fa007a0c */ /* 0x000fc60004761270 */
[C---:B-1----:R-:W-:Y:S01]  /*68380*/  IMAD.WIDE R188, R0.reuse, 0x4, R214 ;  /* 0x0000000400bc7825 */ /* 0x042fe200078e02d6 */
[----:B------:R1:W-:Y:S04]  /*68390*/  @P2 STG.E [R2.64], R120 ;  /* 0x0000007802002986 */ /* 0x0003e8000c101904 */
[----:B------:R3:W-:Y:S01]  /*683a0*/  @P1 STG.E [R188.64], R132 ;  /* 0x00000084bc001986 */ /* 0x0007e2000c101904 */
[----:B------:R-:W-:Y:S01]  /*683b0*/  IMAD.WIDE R190, R0, 0x4, R220 ;  /* 0x0000000400be7825 */ /* 0x000fe200078e02dc */
[----:B------:R-:W-:Y:S02]  /*683c0*/  ISETP.LT.AND P1, PT, R249, c[0x0][0x178], !P0 ;  /* 0x00005e00f9007a0c */ /* 0x000fe40004721270 */
[----:B------:R-:W-:Y:S01]  /*683d0*/  ISETP.LT.AND P2, PT, R248, c[0x0][0x178], !P0 ;  /* 0x00005e00f8007a0c */ /* 0x000fe20004741270 */
[C---:B------:R-:W-:Y:S01]  /*683e0*/  IMAD.WIDE R192, R0.reuse, 0x4, R222 ;  /* 0x0000000400c07825 */ /* 0x040fe200078e02de */
[----:B------:R-:W2:Y:S03]  /*683f0*/  LDL.LU R84, [R1+0x2c70] ;  /* 0x002c700001547983 */ /* 0x000ea60000300800 */
[----:B-1----:R-:W-:-:S04]  /*68400*/  IMAD.WIDE R2, R0, 0x4, R216 ;  /* 0x0000000400027825 */ /* 0x002fc800078e02d8 */
[----:B---3--:R-:W-:Y:S01]  /*68410*/  IMAD.WIDE R188, R0, 0x4, R218 ;  /* 0x0000000400bc7825 */ /* 0x008fe200078e02da */
[----:B------:R-:W-:Y:S01]  /*68420*/  ISETP.GE.AND P0, PT, R196, c[0x0][0x17c], PT ;  /* 0x00005f00c4007a0c */ /* 0x000fe20003f06270 */
[----:B------:R1:W-:Y:S04]  /*68430*/  @P6 STG.E [R2.64], R140 ;  /* 0x0000008c02006986 */ /* 0x0003e8000c101904 */
[----:B------:R3:W-:Y:S04]  /*68440*/  @P5 STG.E [R188.64], R148 ;  /* 0x00000094bc005986 */ /* 0x0007e8000c101904 */
[----:B------:R4:W-:Y:S04]  /*68450*/  @P4 STG.E [R190.64], R164 ;  /* 0x000000a4be004986 */ /* 0x0009e8000c101904 */
[----:B------:R-:W-:Y:S01]  /*68460*/  @P3 STG.E [R192.64], R176 ;  /* 0x000000b0c0003986 */ /* 0x000fe2000c101904 */
[----:B------:R-:W-:Y:S01]  /*68470*/  ISETP.LT.AND P3, PT, R14, c[0x0][0x178], !P0 ;  /* 0x00005e000e007a0c */ /* 0x000fe20004761270 */
[----:B-1----:R-:W-:Y:S01]  /*68480*/  IMAD.WIDE R2, R0, 0x4, R224 ;  /* 0x0000000400027825 */ /* 0x002fe200078e02e0 */
[----:B------:R-:W-:-:S03]  /*68490*/  ISETP.LT.AND P5, PT, R187, c[0x0][0x178], !P0 ;  /* 0x00005e00bb007a0c */ /* 0x000fc600047a1270 */
[C---:B---3--:R-:W-:Y:S01]  /*684a0*/  IMAD.WIDE R188, R0.reuse, 0x4, R226 ;  /* 0x0000000400bc7825 */ /* 0x048fe200078e02e2 */
[----:B------:R-:W-:Y:S02]  /*684b0*/  IADD3 R0, R0, c[0x0][0x198], RZ ;  /* 0x0000660000007a10 */ /* 0x000fe40007ffe0ff */
[----:B------:R-:W-:Y:S01]  /*684c0*/  ISETP.LT.AND P4, PT, R15, c[0x0][0x178], !P0 ;  /* 0x00005e000f007a0c */ /* 0x000fe20004781270 */
[----:B------:R1:W-:Y:S01]  /*684d0*/  @P1 STG.E [R2.64], R8 ;  /* 0x0000000802001986 */ /* 0x0003e2000c101904 */
[----:B------:R-:W-:Y:S01]  /*684e0*/  ISETP.LT.AND P6, PT, R19, c[0x0][0x178], !P0 ;  /* 0x00005e0013007a0c */ /* 0x000fe200047c1270 */
[C---:B----4-:R-:W-:Y:S02]  /*684f0*/  IMAD.WIDE R190, R0.reuse, 0x4, R200 ;  /* 0x0000000400be7825 */ /* 0x050fe400078e02c8 */
[----:B------:R3:W-:Y:S02]  /*68500*/  @P2 STG.E [R188.64], R156 ;  /* 0x0000009cbc002986 */ /* 0x0007e4000c101904 */
[----:B-1----:R-:W-:-:S04]  /*68510*/  IMAD.WIDE R2, R0, 0x4, R4 ;  /* 0x0000000400027825 */ /* 0x002fc800078e0204 */
[C---:B---3--:R-:W-:Y:S01]  /*68520*/  IMAD.WIDE R188, R0.reuse, 0x4, R6 ;  /* 0x0000000400bc7825 */ /* 0x048fe200078e0206 */
[----:B------:R1:W-:Y:S04]  /*68530*/  @P3 STG.E [R2.64], R232 ;  /* 0x000000e802003986 */ /* 0x0003e8000c101904 */
[----:B------:R3:W-:Y:S04]  /*68540*/  @P5 STG.E [R188.64], R240 ;  /* 0x000000f0bc005986 */ /* 0x0007e8000c101904 */
[----:B------:R4:W-:Y:S01]  /*68550*/  @P4 STG.E [R190.64], R244 ;  /* 0x000000f4be004986 */ /* 0x0009e2000c101904 */
[----:B-1----:R-:W-:-:S03]  /*68560*/  IMAD.WIDE R2, R0, 0x4, R202 ;  /* 0x0000000400027825 */ /* 0x002fc600078e02ca */
[----:B------:R-:W2:Y:S04]  /*68570*/  LDL.LU R232, [R1+0xd60] ;  /* 0x000d600001e87983 */ /* 0x000ea80000300800 */
[----:B---3--:R-:W3:Y:S04]  /*68580*/  LDL.LU R240, [R1+0xca0] ;  /* 0x000ca00001f07983 */ /* 0x008ee80000300800 */
[----:B----4-:R-:W4:Y:S04]  /*68590*/  LDL.LU R244, [R1+0x8a0] ;  /* 0x0008a00001f47983 */ /* 0x010f280000300800 */
[----:B--2---:R1:W-:Y:S04]  /*685a0*/  @P6 STG.E [R2.64], R195 ;  /* 0x000000c302006986 */ /* 0x0043e8000c101904 */
[----:B-1----:R-:W2:Y:S01]  /*685b0*/  LDL.LU R195, [R1+0x4b0] ;  /* 0x0004b00001c37983 */ /* 0x002ea20000300800 */
[----:B------:R-:W-:-:S02]  /*685c0*/  ISETP.LT.AND P2, PT, R47, c[0x0][0x178], !P0 ;  /* 0x00005e002f007a0c */ /* 0x000fc40004741270 */
[----:B------:R-:W-:Y:S02]  /*685d0*/  ISETP.LT.AND P1, PT, R79, c[0x0][0x178], !P0 ;  /* 0x00005e004f007a0c */ /* 0x000fe40004721270 */
[----:B------:R-:W-:Y:S02]  /*685e0*/  ISETP.LT.AND P5, PT, R27, c[0x0][0x178], !P0 ;  /* 0x00005e001b007a0c */ /* 0x000fe400047a1270 */
[----:B------:R-:W-:Y:S01]  /*685f0*/  ISETP.LT.AND P4, PT, R51, c[0x0][0x178], !P0 ;  /* 0x00005e0033007a0c */ /* 0x000fe20004781270 */
[C---:B------:R-:W-:Y:S01]  /*68600*/  IMAD.WIDE R188, R0.reuse, 0x4, R204 ;  /* 0x0000000400bc7825 */ /* 0x040fe200078e02cc */
[----:B------:R-:W-:Y:S01]  /*68610*/  ISETP.LT.AND P3, PT, R67, c[0x0][0x178], !P0 ;  /* 0x00005e0043007a0c */ /* 0x000fe20004761270 */
[----:B------:R-:W2:Y:S02]  /*68620*/  LDL.LU R120, [R1+0x2c74] ;  /* 0x002c740001787983 */ /* 0x000ea40000300800 */
[C---:B------:R-:W-:Y:S01]  /*68630*/  IMAD.WIDE R190, R0.reuse, 0x4, R206 ;  /* 0x0000000400be7825 */ /* 0x040fe200078e02ce */
[----:B------:R-:W-:Y:S01]  /*68640*/  ISETP.LT.AND P6, PT, R91, c[0x0][0x178], !P0 ;  /* 0x00005e005b007a0c */ /* 0x000fe200047c1270 */
[----:B------:R1:W-:Y:S01]  /*68650*/  @P2 STG.E [R188.64], R37 ;  /* 0x00000025bc002986 */ /* 0x0003e2000c101904 */
[----:B------:R-:W-:Y:S01]  /*68660*/  ISETP.LT.AND P2, PT, R23, c[0x0][0x178], !P0 ;  /* 0x00005e0017007a0c */ /* 0x000fe20004741270 */
[----:B------:R-:W-:-:S02]  /*68670*/  IMAD.WIDE R2, R0, 0x4, R208 ;  /* 0x0000000400027825 */ /* 0x000fc400078e02d0 */
[----:B------:R1:W-:Y:S01]  /*68680*/  @P1 STG.E [R190.64], R61 ;  /* 0x0000003dbe001986 */ /* 0x0003e2000c101904 */
[----:B------:R-:W-:-:S03]  /*68690*/  ISETP.LT.AND P1, PT, R111, c[0x0][0x178], !P0 ;  /* 0x00005e006f007a0c */ /* 0x000fc60004721270 */
[----:B------:R1:W-:Y:S02]  /*686a0*/  @P5 STG.E [R2.64], R85 ;  /* 0x0000005502005986 */ /* 0x0003e4000c101904 */
[----:B-1----:R-:W-:-:S04]  /*686b0*/  IMAD.WIDE R36, R0, 0x4, R210 ;  /* 0x0000000400247825 */ /* 0x002fc800078e02d2 */
[C---:B------:R-:W-:Y:S01]  /*686c0*/  IMAD.WIDE R60, R0.reuse, 0x4, R212 ;  /* 0x00000004003c7825 */ /* 0x040fe200078e02d4 */
[----:B------:R1:W-:Y:S01]  /*686d0*/  @P4 STG.E [R36.64], R101 ;  /* 0x0000006524004986 */ /* 0x0003e2000c101904 */
[----:B------:R-:W-:Y:S02]  /*686e0*/  ISETP.LT.AND P4, PT, R251, c[0x0][0x178], !P0 ;  /* 0x00005e00fb007a0c */ /* 0x000fe40004781270 */
[----:B------:R-:W-:Y:S01]  /*686f0*/  IMAD.WIDE R2, R0, 0x4, R214 ;  /* 0x0000000400027825 */ /* 0x000fe200078e02d6 */
[----:B------:R-:W-:Y:S01]  /*68700*/  ISETP.LT.AND P5, PT, R250, c[0x0][0x178], !P0 ;  /* 0x00005e00fa007a0c */ /* 0x000fe200047a1270 */
[----:B------:R1:W-:Y:S04]  /*68710*/  @P3 STG.E [R60.64], R121 ;  /* 0x000000793c003986 */ /* 0x0003e8000c101904 */
[----:B------:R-:W2:Y:S01]  /*68720*/  LDS.128 R188, [R252] ;  /* 0x00000000fcbc7984 */ /* 0x000ea20000000c00 */
[----:B-1----:R-:W-:-:S03]  /*68730*/  IMAD.WIDE R36, R0, 0x4, R216 ;  /* 0x0000000400247825 */ /* 0x002fc600078e02d8 */
[----:B------:R1:W-:Y:S01]  /*68740*/  @P6 STG.E [R2.64], R133 ;  /* 0x0000008502006986 */ /* 0x0003e2000c101904 */
[----:B------:R-:W-:-:S03]  /*68750*/  IMAD.WIDE R60, R0, 0x4, R218 ;  /* 0x00000004003c7825 */ /* 0x000fc600078e02da */
[----:B------:R1:W-:Y:S01]  /*68760*/  @P2 STG.E [R36.64], R141 ;  /* 0x0000008d24002986 */ /* 0x0003e2000c101904 */
[----:B------:R-:W-:-:S03]  /*68770*/  ISETP.GE.AND P3, PT, R84, c[0x0][0x17c], PT ;  /* 0x00005f0054007a0c */ /* 0x000fc60003f66270 */
[----:B------:R1:W-:Y:S01]  /*68780*/  @P1 STG.E [R60.64], R149 ;  /* 0x000000953c001986 */ /* 0x0003e2000c101904 */
[----:B------:R-:W-:Y:S01]  /*68790*/  ISETP.LT.AND P1, PT, R249, c[0x0][0x178], !P0 ;  /* 0x00005e00f9007a0c */ /* 0x000fe20004721270 */
[----:B-1----:R-:W-:Y:S01]  /*687a0*/  IMAD.WIDE R2, R0, 0x4, R220 ;  /* 0x0000000400027825 */ /* 0x002fe200078e02dc */
[----:B------:R-:W-:-:S03]  /*687b0*/  ISETP.LT.AND P0, PT, R248, c[0x0][0x178], !P0 ;  /* 0x00005e00f8007a0c */ /* 0x000fc60004701270 */
[----:B------:R-:W-:Y:S01]  /*687c0*/  IMAD.WIDE R36, R0, 0x4, R222 ;  /* 0x0000000400247825 */ /* 0x000fe200078e02de */
[----:B------:R-:W-:Y:S01]  /*687d0*/  ISETP.LT.AND P6, PT, R14, c[0x0][0x178], !P3 ;  /* 0x00005e000e007a0c */ /* 0x000fe20005fc1270 */
[----:B------:R1:W-:Y:S01]  /*687e0*/  @P4 STG.E [R2.64], R165 ;  /* 0x000000a502004986 */ /* 0x0003e2000c101904 */
[----:B------:R-:W-:-:S03]  /*687f0*/  ISETP.LT.AND P2, PT, R187, c[0x0][0x178], !P3 ;  /* 0x00005e00bb007a0c */ /* 0x000fc60005f41270 */
[----:B------:R1:W-:Y:S01]  /*68800*/  @P5 STG.E [R36.64], R177 ;  /* 0x000000b124005986 */ /* 0x0003e2000c101904 */
[----:B------:R-:W-:Y:S02]  /*68810*/  ISETP.LT.AND P5, PT, R15, c[0x0][0x178], !P3 ;  /* 0x00005e000f007a0c */ /* 0x000fe40005fa1270 */
[----:B------:R-:W-:Y:S01]  /*68820*/  ISETP.LT.AND P4, PT, R19, c[0x0][0x178], !P3 ;  /* 0x00005e0013007a0c */ /* 0x000fe20005f81270 */
[C---:B------:R-:W-:Y:S01]  /*68830*/  IMAD.WIDE R60, R0.reuse, 0x4, R226 ;  /* 0x00000004003c7825 */ /* 0x040fe200078e02e2 */
[----:B-1----:R-:W-:-:S03]  /*68840*/  IADD3 R2, R0, c[0x0][0x198], RZ ;  /* 0x0000660000027a10 */ /* 0x002fc60007ffe0ff */
[----:B------:R-:W-:-:S04]  /*68850*/  IMAD.WIDE R36, R0, 0x4, R224 ;  /* 0x0000000400247825 */ /* 0x000fc800078e02e0 */
[C---:B------:R-:W-:Y:S01]  /*68860*/  IMAD.WIDE R84, R2.reuse, 0x4, R4 ;  /* 0x0000000402547825 */ /* 0x040fe200078e0204 */
[----:B------:R1:W-:Y:S03]  /*68870*/  @P1 STG.E [R36.64], R9 ;  /* 0x0000000924001986 */ /* 0x0003e6000c101904 */
[C---:B------:R-:W-:Y:S01]  /*68880*/  IMAD.WIDE R100, R2.reuse, 0x4, R6 ;  /* 0x0000000402647825 */ /* 0x040fe200078e0206 */
[----:B------:R-:W-:Y:S04]  /*68890*/  @P0 STG.E [R60.64], R157 ;  /* 0x0000009d3c000986 */ /* 0x000fe8000c101904 */
[----:B------:R4:W-:Y:S01]  /*688a0*/  @P6 STG.E [R84.64], R232 ;  /* 0x000000e854006986 */ /* 0x0009e2000c101904 */
[----:B-1----:R-:W-:-:S03]  /*688b0*/  IMAD.WIDE R8, R2, 0x4, R200 ;  /* 0x0000000402087825 */ /* 0x002fc600078e02c8 */
[----:B---3--:R1:W-:Y:S01]  /*688c0*/  @P2 STG.E [R100.64], R240 ;  /* 0x000000f064002986 */ /* 0x0083e2000c101904 */
[----:B------:R-:W-:-:S03]  /*688d0*/  IMAD.WIDE R36, R2, 0x4, R202 ;  /* 0x0000000402247825 */ /* 0x000fc600078e02ca */
[----:B----4-:R3:W-:Y:S04]  /*688e0*/  @P5 STG.E [R8.64], R244 ;  /* 0x000000f408005986 */ /* 0x0107e8000c101904 */
[----:B------:R-:W4:Y:S04]  /*688f0*/  LDL.LU R232, [R1+0xd64] ;  /* 0x000d640001e87983 */ /* 0x000f280000300800 */
[----:B-1----:R-:W4:Y:S04]  /*68900*/  LDL.LU R240, [R1+0xca4] ;  /* 0x000ca40001f07983 */ /* 0x002f280000300800 */
[----:B---3--:R-:W3:Y:S04]  /*68910*/  LDL.LU R244, [R1+0x8a4] ;  /* 0x0008a40001f47983 */ /* 0x008ee80000300800 */
        /* <DEDUP_REMOVED lines=16> */
[----:B------:R-:W-:-:S03]  /*68a20*/  ISETP.LT.AND P2, PT, R251, c[0x0][0x178], !P3 ;  /* 0x00005e00fb007a0c */ /* 0x000fc60005f41270 */
[----:B------:R1:W-:Y:S01]  /*68a30*/  @P0 STG.E [R84.64], R96 ;  /* 0x0000006054000986 */ /* 0x0003e2000c101904 */
[----:B------:R-:W-:Y:S01]  /*68a40*/  ISETP.LT.AND P0, PT, R23, c[0x0][0x178], !P3 ;  /* 0x00005e0017007a0c */ /* 0x000fe20005f01270 */
[----:B-1----:R-:W-:Y:S01]  /*68a50*/  IMAD.WIDE R8, R2, 0x4, R212 ;  /* 0x0000000402087825 */ /* 0x002fe200078e02d4 */
[----:B------:R-:W-:Y:S01]  /*68a60*/  ISETP.LT.AND P1, PT, R250, c[0x0][0x178], !P3 ;  /* 0x00005e00fa007a0c */ /* 0x000fe20005f21270 */
[----:B------:R-:W2:Y:S02]  /*68a70*/  LDL.LU R56, [R1+0x2c78] ;  /* 0x002c780001387983 */ /* 0x000ea40000300800 */
[----:B------:R-:W-:Y:S02]  /*68a80*/  IMAD.WIDE R36, R2, 0x4, R214 ;  /* 0x0000000402247825 */ /* 0x000fe400078e02d6 */
[----:B------:R1:W-:Y:S01]  /*68a90*/  @P5 STG.E [R8.64], R116 ;  /* 0x0000007408005986 */ /* 0x0003e2000c101904 */
[----:B------:R-:W-:Y:S01]  /*68aa0*/  ISETP.GE.AND P5, PT, R120, c[0x0][0x17c], PT ;  /* 0x00005f0078007a0c */ /* 0x000fe20003fa6270 */
[----:B------:R-:W-:-:S02]  /*68ab0*/  IMAD.WIDE R60, R2, 0x4, R220 ;  /* 0x00000004023c7825 */ /* 0x000fc400078e02dc */
[----:B------:R1:W-:Y:S01]  /*68ac0*/  @P4 STG.E [R36.64], R128 ;  /* 0x0000008024004986 */ /* 0x0003e2000c101904 */
[----:B------:R-:W-:Y:S01]  /*68ad0*/  ISETP.LT.AND P4, PT, R249, c[0x0][0x178], !P3 ;  /* 0x00005e00f9007a0c */ /* 0x000fe20005f81270 */
[----:B------:R-:W-:Y:S01]  /*68ae0*/  IMAD.WIDE R84, R2, 0x4, R222 ;  /* 0x0000000402547825 */ /* 0x000fe200078e02de */
[----:B------:R-:W-:-:S03]  /*68af0*/  ISETP.LT.AND P3, PT, R248, c[0x0][0x178], !P3 ;  /* 0x00005e00f8007a0c */ /* 0x000fc60005f61270 */
[----:B-1----:R-:W-:-:S04]  /*68b00*/  IMAD.WIDE R8, R2, 0x4, R216 ;  /* 0x0000000402087825 */ /* 0x002fc800078e02d8 */
[----:B------:R-:W-:Y:S01]  /*68b10*/  IMAD.WIDE R36, R2, 0x4, R218 ;  /* 0x0000000402247825 */ /* 0x000fe200078e02da */
[----:B------:R1:W-:Y:S04]  /*68b20*/  @P0 STG.E [R8.64], R136 ;  /* 0x0000008808000986 */ /* 0x0003e8000c101904 */
[----:B------:R1:W-:Y:S01]  /*68b30*/  @P6 STG.E [R36.64], R144 ;  /* 0x0000009024006986 */ /* 0x0003e2000c101904 */
[----:B------:R-:W-:-:S03]  /*68b40*/  ISETP.LT.AND P6, PT, R14, c[0x0][0x178], !P5 ;  /* 0x00005e000e007a0c */ /* 0x000fc60006fc1270 */
[----:B------:R1:W-:Y:S01]  /*68b50*/  @P2 STG.E [R60.64], R152 ;  /* 0x000000983c002986 */ /* 0x0003e2000c101904 */
[----:B------:R-:W-:-:S03]  /*68b60*/  ISETP.LT.AND P2, PT, R187, c[0x0][0x178], !P5 ;  /* 0x00005e00bb007a0c */ /* 0x000fc60006f41270 */
[----:B------:R-:W-:Y:S01]  /*68b70*/  @P1 STG.E [R84.64], R172 ;  /* 0x000000ac54001986 */ /* 0x000fe2000c101904 */
[----:B------:R-:W-:Y:S01]  /*68b80*/  ISETP.LT.AND P1, PT, R15, c[0x0][0x178], !P5 ;  /* 0x00005e000f007a0c */ /* 0x000fe20006f21270 */
[C---:B-1----:R-:W-:Y:S01]  /*68b90*/  IMAD.WIDE R8, R2.reuse, 0x4, R224 ;  /* 0x0000000402087825 */ /* 0x042fe200078e02e0 */
[----:B------:R-:W-:Y:S02]  /*68ba0*/  ISETP.LT.AND P0, PT, R19, c[0x0][0x178], !P5 ;  /* 0x00005e0013007a0c */ /* 0x000fe40006f01270 */
[C---:B------:R-:W-:Y:S01]  /*68bb0*/  IADD3 R0, R2.reuse, c[0x0][0x198], RZ ;  /* 0x0000660002007a10 */ /* 0x040fe20007ffe0ff */
[----:B------:R-:W-:Y:S01]  /*68bc0*/  IMAD.WIDE R36, R2, 0x4, R226 ;  /* 0x0000000402247825 */ /* 0x000fe200078e02e2 */
[----:B------:R1:W-:Y:S03]  /*68bd0*/  @P4 STG.E [R8.64], R160 ;  /* 0x000000a008004986 */ /* 0x0003e6000c101904 */
[C---:B------:R-:W-:Y:S01]  /*68be0*/  IMAD.WIDE R2, R0.reuse, 0x4, R4 ;  /* 0x0000000400027825 */ /* 0x040fe200078e0204 */
[----:B------:R1:W-:Y:S03]  /*68bf0*/  @P3 STG.E [R36.64], R188 ;  /* 0x000000bc24003986 */ /* 0x0003e6000c101904 */
[----:B------:R-:W-:-:S04]  /*68c00*/  IMAD.WIDE R60, R0, 0x4, R202 ;  /* 0x00000004003c7825 */ /* 0x000fc800078e02ca */
[----:B-1----:R-:W-:-:S04]  /*68c10*/  IMAD.WIDE R8, R0, 0x4, R6 ;  /* 0x0000000400087825 */ /* 0x002fc800078e0206 */
[----:B------:R-:W-:Y:S01]  /*68c20*/  IMAD.WIDE R36, R0, 0x4, R200 ;  /* 0x0000000400247825 */ /* 0x000fe200078e02c8 */
[----:B----4-:R1:W-:Y:S04]  /*68c30*/  @P6 STG.E [R2.64], R232 ;  /* 0x000000e802006986 */ /* 0x0103e8000c101904 */
[----:B------:R-:W-:Y:S04]  /*68c40*/  @P2 STG.E [R8.64], R240 ;  /* 0x000000f008002986 */ /* 0x000fe8000c101904 */
[----:B---3--:R-:W-:Y:S04]  /*68c50*/  @P1 STG.E [R36.64], R244 ;  /* 0x000000f424001986 */ /* 0x008fe8000c101904 */
[----:B-1----:R-:W3:Y:S04]  /*68c60*/  LDL.LU R232, [R1+0xd50] ;  /* 0x000d500001e87983 */ /* 0x002ee80000300800 */
[----:B--2---:R1:W-:Y:S04]  /*68c70*/  @P0 STG.E [R60.64], R195 ;  /* 0x000000c33c000986 */ /* 0x0043e8000c101904 */
[----:B-1----:R-:W2:Y:S04]  /*68c80*/  LDL.LU R195, [R1+0xa30] ;  /* 0x000a300001c37983 */ /* 0x002ea80000300800 */
[----:B------:R-:W4:Y:S04]  /*68c90*/  LDL.LU R240, [R1+0x830] ;  /* 0x0008300001f07983 */ /* 0x000f280000300800 */
[----:B------:R-:W4:Y:S01]  /*68ca0*/  LDL.LU R244, [R1+0x430] ;  /* 0x0004300001f47983 */ /* 0x000f220000300800 */
[----:B------:R-:W-:-:S02]  /*68cb0*/  ISETP.LT.AND P4, PT, R47, c[0x0][0x178], !P5 ;  /* 0x00005e002f007a0c */ /* 0x000fc40006f81270 */
[----:B------:R-:W-:Y:S02]  /*68cc0*/  ISETP.LT.AND P3, PT, R79, c[0x0][0x178], !P5 ;  /* 0x00005e004f007a0c */ /* 0x000fe40006f61270 */
[----:B------:R-:W-:Y:S01]  /*68cd0*/  ISETP.LT.AND P1, PT, R27, c[0x0][0x178], !P5 ;  /* 0x00005e001b007a0c */ /* 0x000fe20006f21270 */
[C---:B------:R-:W-:Y:S01]  /*68ce0*/  IMAD.WIDE R2, R0.reuse, 0x4, R204 ;  /* 0x0000000400027825 */ /* 0x040fe200078e02cc */
[----:B------:R-:W-:Y:S02]  /*68cf0*/  ISETP.LT.AND P0, PT, R51, c[0x0][0x178], !P5 ;  /* 0x00005e0033007a0c */ /* 0x000fe40006f01270 */
[----:B------:R-:W-:Y:S01]  /*68d00*/  ISETP.LT.AND P6, PT, R67, c[0x0][0x178], !P5 ;  /* 0x00005e0043007a0c */ /* 0x000fe20006fc1270 */
[----:B------:R-:W-:Y:S01]  /*68d10*/  IMAD.WIDE R8, R0, 0x4, R206 ;  /* 0x0000000400087825 */ /* 0x000fe200078e02ce */
[----:B------:R-:W-:-:S03]  /*68d20*/  ISETP.LT.AND P2, PT, R91, c[0x0][0x178], !P5 ;  /* 0x00005e005b007a0c */ /* 0x000fc60006f41270 */
[----:B------:R1:W-:Y:S01]  /*68d30*/  @P4 STG.E [R2.64], R33 ;  /* 0x0000002102004986 */ /* 0x0003e2000c101904 */
[----:B------:R-:W-:-:S03]  /*68d40*/  ISETP.LT.AND P4, PT, R111, c[0x0][0x178], !P5 ;  /* 0x00005e006f007a0c */ /* 0x000fc60006f81270 */
[----:B------:R1:W-:Y:S01]  /*68d50*/  @P3 STG.E [R8.64], R57 ;  /* 0x0000003908003986 */ /* 0x0003e2000c101904 */
[----:B------:R-:W-:Y:S01]  /*68d60*/  ISETP.LT.AND P3, PT, R23, c[0x0][0x178], !P5 ;  /* 0x00005e0017007a0c */ /* 0x000fe20006f61270 */
[----:B-1----:R-:W-:-:S04]  /*68d70*/  IMAD.WIDE R2, R0, 0x4, R208 ;  /* 0x0000000400027825 */ /* 0x002fc800078e02d0 */
[C---:B------:R-:W-:Y:S01]  /*68d80*/  IMAD.WIDE R8, R0.reuse, 0x4, R210 ;  /* 0x0000000400087825 */ /* 0x040fe200078e02d2 */
[----:B------:R1:W-:Y:S03]  /*68d90*/  @P1 STG.E [R2.64], R81 ;  /* 0x0000005102001986 */ /* 0x0003e6000c101904 */
[C---:B------:R-:W-:Y:S01]  /*68da0*/  IMAD.WIDE R32, R0.reuse, 0x4, R212 ;  /* 0x0000000400207825 */ /* 0x040fe200078e02d4 */
[----:B------:R1:W-:Y:S01]  /*68db0*/  @P0 STG.E [R8.64], R97 ;  /* 0x0000006108000986 */ /* 0x0003e2000c101904 */
[----:B------:R-:W-:Y:S02]  /*68dc0*/  ISETP.LT.AND P0, PT, R251, c[0x0][0x178], !P5 ;  /* 0x00005e00fb007a0c */ /* 0x000fe40006f01270 */
[----:B------:R-:W-:Y:S01]  /*68dd0*/  IMAD.WIDE R36, R0, 0x4, R214 ;  /* 0x0000000400247825 */ /* 0x000fe200078e02d6 */
[----:B------:R-:W-:Y:S01]  /*68de0*/  @P6 STG.E [R32.64], R117 ;  /* 0x0000007520006986 */ /* 0x000fe2000c101904 */
[----:B------:R-:W-:-:S02]  /*68df0*/  ISETP.LT.AND P6, PT, R250, c[0x0][0x178], !P5 ;  /* 0x00005e00fa007a0c */ /* 0x000fc40006fc1270 */
[C---:B-1----:R-:W-:Y:S01]  /*68e00*/  IMAD.WIDE R2, R0.reuse, 0x4, R216 ;  /* 0x0000000400027825 */ /* 0x042fe200078e02d8 */
[----:B------:R-:W-:Y:S01]  /*68e10*/  @P2 STG.E [R36.64], R129 ;  /* 0x0000008124002986 */ /* 0x000fe2000c101904 */
[----:B------:R-:W-:Y:S02]  /*68e20*/  ISETP.LT.AND P2, PT, R249, c[0x0][0x178], !P5 ;  /* 0x00005e00f9007a0c */ /* 0x000fe40006f41270 */
[----:B------:R-:W-:Y:S01]  /*68e30*/  IMAD.WIDE R8, R0, 0x4, R218 ;  /* 0x0000000400087825 */ /* 0x000fe200078e02da */
[----:B------:R1:W-:Y:S01]  /*68e40*/  @P3 STG.E [R2.64], R137 ;  /* 0x0000008902003986 */ /* 0x0003e2000c101904 */
[----:B------:R-:W-:Y:S02]  /*68e50*/  ISETP.GE.AND P1, PT, R56, c[0x0][0x17c], PT ;  /* 0x00005f0038007a0c */ /* 0x000fe40003f26270 */
[----:B------:R-:W-:Y:S01]  /*68e60*/  ISETP.LT.AND P5, PT, R248, c[0x0][0x178], !P5 ;  /* 0x00005e00f8007a0c */ /* 0x000fe20006fa1270 */
[----:B------:R-:W4:Y:S01]  /*68e70*/  LDL.LU R56, [R1+0x2c7c] ;  /* 0x002c7c0001387983 */ /* 0x000f220000300800 */
[----:B------:R-:W-:-:S03]  /*68e80*/  ISETP.LT.AND P3, PT, R14, c[0x0][0x178], !P1 ;  /* 0x00005e000e007a0c */ /* 0x000fc60004f61270 */
[----:B------:R1:W-:Y:S02]  /*68e90*/  @P4 STG.E [R8.64], R145 ;  /* 0x0000009108004986 */ /* 0x0003e4000c101904 */
[C---:B-1----:R-:W-:Y:S01]  /*68ea0*/  IMAD.WIDE R2, R0.reuse, 0x4, R220 ;  /* 0x0000000400027825 */ /* 0x042fe200078e02dc */
[----:B------:R-:W-:Y:S01]  /*68eb0*/  ISETP.LT.AND P4, PT, R187, c[0x0][0x178], !P1 ;  /* 0x00005e00bb007a0c */ /* 0x000fe20004f81270 */
[----:B------:R-:W4:Y:S02]  /*68ec0*/  LDL.LU R228, [R1+0xd54] ;  /* 0x000d540001e47983 */ /* 0x000f240000300800 */
[----:B------:R-:W-:-:S04]  /*68ed0*/  IMAD.WIDE R32, R0, 0x4, R224 ;  /* 0x0000000400207825 */ /* 0x000fc800078e02e0 */
[----:B------:R-:W-:Y:S01]  /*68ee0*/  IMAD.WIDE R8, R0, 0x4, R222 ;  /* 0x0000000400087825 */ /* 0x000fe200078e02de */
[----:B------:R1:W-:Y:S01]  /*68ef0*/  @P0 STG.E [R2.64], R153 ;  /* 0x0000009902000986 */ /* 0x0003e2000c101904 */
[----:B------:R-:W-:-:S03]  /*68f00*/  ISETP.LT.AND P0, PT, R15, c[0x0][0x178], !P1 ;  /* 0x00005e000f007a0c */ /* 0x000fc60004f01270 */
[----:B------:R3:W-:Y:S04]  /*68f10*/  @P6 STG.E [R8.64], R173 ;  /* 0x000000ad08006986 */ /* 0x0007e8000c101904 */
[----:B------:R3:W-:Y:S01]  /*68f20*/  @P2 STG.E [R32.64], R161 ;  /* 0x000000a120002986 */ /* 0x0007e2000c101904 */
[C---:B-1----:R-:W-:Y:S01]  /*68f30*/  IADD3 R2, R0.reuse, c[0x0][0x198], RZ ;  /* 0x0000660000027a10 */ /* 0x042fe20007ffe0ff */
[----:B---3--:R-:W-:-:S04]  /*68f40*/  IMAD.WIDE R8, R0, 0x4, R226 ;  /* 0x0000000400087825 */ /* 0x008fc800078e02e2 */
[C---:B------:R-:W-:Y:S01]  /*68f50*/  IMAD.WIDE R32, R2.reuse, 0x4, R4 ;  /* 0x0000000402207825 */ /* 0x040fe200078e0204 */
[----:B------:R1:W-:Y:S03]  /*68f60*/  @P5 STG.E [R8.64], R189 ;  /* 0x000000bd08005986 */ /* 0x0003e6000c101904 */
[C---:B------:R-:W-:Y:S01]  /*68f70*/  IMAD.WIDE R36, R2.reuse, 0x4, R6 ;  /* 0x0000000402247825 */ /* 0x040fe200078e0206 */
[----:B------:R3:W-:Y:S03]  /*68f80*/  @P3 STG.E [R32.64], R232 ;  /* 0x000000e820003986 */ /* 0x0007e6000c101904 */
[----:B-1----:R-:W-:Y:S01]  /*68f90*/  IMAD.WIDE R8, R2, 0x4, R200 ;  /* 0x0000000402087825 */ /* 0x002fe200078e02c8 */
[----:B---3--:R-:W3:Y:S01]  /*68fa0*/  LDL.LU R232, [R1+0xa34] ;  /* 0x000a340001e87983 */ /* 0x008ee20000300800 */
[----:B------:R-:W-:-:S02]  /*68fb0*/  ISETP.LT.AND P2, PT, R19, c[0x0][0x178], !P1 ;  /* 0x00005e0013007a0c */ /* 0x000fc40004f41270 */
[----:B------:R-:W-:Y:S01]  /*68fc0*/  IMAD.WIDE R32, R2, 0x4, R202 ;  /* 0x0000000402207825 */ /* 0x000fe200078e02ca */
[----:B--2---:R-:W-:Y:S04]  /*68fd0*/  @P4 STG.E [R36.64], R195 ;  /* 0x000000c324004986 */ /* 0x004fe8000c101904 */
[----:B----4-:R1:W-:Y:S01]  /*68fe0*/  @P0 STG.E [R8.64], R240 ;  /* 0x000000f008000986 */ /* 0x0103e2000c101904 */
[----:B------:R-:W-:-:S03]  /*68ff0*/  ISETP.LT.AND P6, PT, R47, c[0x0][0x178], !P1 ;  /* 0x00005e002f007a0c */ /* 0x000fc60004fc1270 */
[----:B------:R-:W2:Y:S04]  /*69000*/  LDS.128 R192, [R194] ;  /* 0x00000000c2c07984 */ /* 0x000ea80000000c00 */
[----:B-1----:R-:W4:Y:S04]  /*69010*/  LDL.LU R240, [R1+0x834] ;  /* 0x0008340001f07983 */ /* 0x002f280000300800 */
[----:B------:R1:W-:Y:S04]  /*69020*/  @P2 STG.E [R32.64], R244 ;  /* 0x000000f420002986 */ /* 0x0003e8000c101904 */
[----:B-1----:R-:W4:Y:S01]  /*69030*/  LDL.LU R244, [R1+0x434] ;  /* 0x0004340001f47983 */ /* 0x002f220000300800 */
[----:B------:R-:W-:-:S02]  /*69040*/  ISETP.LT.AND P3, PT, R79, c[0x0][0x178], !P1 ;  /* 0x00005e004f007a0c */ /* 0x000fc40004f61270 */
[----:B------:R-:W-:Y:S02]  /*69050*/  ISETP.LT.AND P5, PT, R27, c[0x0][0x178], !P1 ;  /* 0x00005e001b007a0c */ /* 0x000fe40004fa1270 */
[----:B------:R-:W-:Y:S01]  /*69060*/  ISETP.LT.AND P4, PT, R51, c[0x0][0x178], !P1 ;  /* 0x00005e0033007a0c */ /* 0x000fe20004f81270 */
[C---:B------:R-:W-:Y:S01]  /*69070*/  IMAD.WIDE R36, R2.reuse, 0x4, R204 ;  /* 0x0000000402247825 */ /* 0x040fe200078e02cc */
[----:B------:R-:W-:Y:S02]  /*69080*/  ISETP.LT.AND P0, PT, R67, c[0x0][0x178], !P1 ;  /* 0x00005e0043007a0c */ /* 0x000fe40004f01270 */
[----:B------:R-:W-:Y:S01]  /*69090*/  ISETP.LT.AND P2, PT, R91, c[0x0][0x178], !P1 ;  /* 0x00005e005b007a0c */ /* 0x000fe20004f41270 */
[C---:B------:R-:W-:Y:S01]  /*690a0*/  IMAD.WIDE R8, R2.reuse, 0x4, R206 ;  /* 0x0000000402087825 */ /* 0x040fe200078e02ce */
[----:B------:R1:W-:Y:S03]  /*690b0*/  @P6 STG.E [R36.64], R28 ;  /* 0x0000001c24006986 */ /* 0x0003e6000c101904 */
[----:B------:R-:W-:Y:S01]  /*690c0*/  IMAD.WIDE R32, R2, 0x4, R208 ;  /* 0x0000000402207825 */ /* 0x000fe200078e02d0 */
[----:B------:R2:W-:Y:S01]  /*690d0*/  @P3 STG.E [R8.64], R52 ;  /* 0x0000003408003986 */ /* 0x0005e2000c101904 */
[----:B------:R-:W-:-:S03]  /*690e0*/  ISETP.LT.AND P6, PT, R23, c[0x0][0x178], !P1 ;  /* 0x00005e0017007a0c */ /* 0x000fc60004fc1270 */
[----:B------:R2:W-:Y:S01]  /*690f0*/  @P5 STG.E [R32.64], R68 ;  /* 0x0000004420005986 */ /* 0x0005e2000c101904 */
[----:B-1----:R-:W-:Y:S01]  /*69100*/  IMAD.WIDE R36, R2, 0x4, R210 ;  /* 0x0000000402247825 */ /* 0x002fe200078e02d2 */
[----:B------:R-:W-:-:S03]  /*69110*/  ISETP.LT.AND P3, PT, R251, c[0x0][0x178], !P1 ;  /* 0x00005e00fb007a0c */ /* 0x000fc60004f61270 */
[C---:B--2---:R-:W-:Y:S01]  /*69120*/  IMAD.WIDE R8, R2.reuse, 0x4, R212 ;  /* 0x0000000402087825 */ /* 0x044fe200078e02d4 */
[----:B------:R1:W-:Y:S01]  /*69130*/  @P4 STG.E [R36.64], R92 ;  /* 0x0000005c24004986 */ /* 0x0003e2000c101904 */
[----:B------:R-:W-:Y:S02]  /*69140*/  ISETP.LT.AND P4, PT, R111, c[0x0][0x178], !P1 ;  /* 0x00005e006f007a0c */ /* 0x000fe40004f81270 */
[----:B------:R-:W-:Y:S01]  /*69150*/  IMAD.WIDE R32, R2, 0x4, R214 ;  /* 0x0000000402207825 */ /* 0x000fe200078e02d6 */
[----:B------:R2:W-:Y:S01]  /*69160*/  @P0 STG.E [R8.64], R112 ;  /* 0x0000007008000986 */ /* 0x0005e2000c101904 */
[----:B------:R-:W-:-:S03]  /*69170*/  ISETP.LT.AND P5, PT, R250, c[0x0][0x178], !P1 ;  /* 0x00005e00fa007a0c */ /* 0x000fc60004fa1270 */
[----:B------:R2:W-:Y:S01]  /*69180*/  @P2 STG.E [R32.64], R124 ;  /* 0x0000007c20002986 */ /* 0x0005e2000c101904 */
[----:B------:R-:W-:Y:S02]  /*69190*/  ISETP.LT.AND P2, PT, R249, c[0x0][0x178], !P1 ;  /* 0x00005e00f9007a0c */ /* 0x000fe40004f41270 */
[----:B------:R-:W-:Y:S01]  /*691a0*/  ISETP.LT.AND P1, PT, R248, c[0x0][0x178], !P1 ;  /* 0x00005e00f8007a0c */ /* 0x000fe20004f21270 */
[----:B-1----:R-:W-:Y:S01]  /*691b0*/  IMAD.WIDE R36, R2, 0x4, R216 ;  /* 0x0000000402247825 */ /* 0x002fe200078e02d8 */
[----:B------:R-:W-:Y:S01]  /*691c0*/  ISETP.GE.AND P0, PT, R56, c[0x0][0x17c], PT ;  /* 0x00005f0038007a0c */ /* 0x000fe20003f06270 */
[----:B------:R-:W4:Y:S02]  /*691d0*/  LDL.LU R52, [R1+0x2c80] ;  /* 0x002c800001347983 */ /* 0x000f240000300800 */
[----:B--2---:R-:W-:-:S04]  /*691e0*/  IMAD.WIDE R8, R2, 0x4, R218 ;  /* 0x0000000402087825 */ /* 0x004fc800078e02da */
[----:B------:R-:W-:Y:S01]  /*691f0*/  IMAD.WIDE R32, R2, 0x4, R220 ;  /* 0x0000000402207825 */ /* 0x000fe200078e02dc */
[----:B------:R1:W-:Y:S01]  /*69200*/  @P6 STG.E [R36.64], R104 ;  /* 0x0000006824006986 */ /* 0x0003e2000c101904 */
[----:B------:R-:W-:-:S03]  /*69210*/  ISETP.LT.AND P6, PT, R14, c[0x0][0x178], !P0 ;  /* 0x00005e000e007a0c */ /* 0x000fc600047c1270 */
[----:B------:R2:W-:Y:S01]  /*69220*/  @P4 STG.E [R8.64], R72 ;  /* 0x0000004808004986 */ /* 0x0005e2000c101904 */
[----:B------:R-:W-:Y:S02]  /*69230*/  ISETP.LT.AND P4, PT, R187, c[0x0][0x178], !P0 ;  /* 0x00005e00bb007a0c */ /* 0x000fe40004781270 */
[C---:B------:R-:W-:Y:S01]  /*69240*/  IADD3 R0, R2.reuse, c[0x0][0x198], RZ ;  /* 0x0000660002007a10 */ /* 0x040fe20007ffe0ff */
[----:B------:R2:W-:Y:S01]  /*69250*/  @P3 STG.E [R32.64], R40 ;  /* 0x0000002820003986 */ /* 0x0005e2000c101904 */
[----:B------:R-:W-:Y:S01]  /*69260*/  ISETP.LT.AND P3, PT, R15, c[0x0][0x178], !P0 ;  /* 0x00005e000f007a0c */ /* 0x000fe20004761270 */
[----:B-1----:R-:W-:-:S04]  /*69270*/  IMAD.WIDE R36, R2, 0x4, R222 ;  /* 0x0000000402247825 */ /* 0x002fc800078e02de */
[C---:B--2---:R-:W-:Y:S01]  /*69280*/  IMAD.WIDE R8, R2.reuse, 0x4, R224 ;  /* 0x0000000402087825 */ /* 0x044fe200078e02e0 */
[----:B------:R-:W-:Y:S03]  /*69290*/  @P5 STG.E [R36.64], R168 ;  /* 0x000000a824005986 */ /* 0x000fe6000c101904 */
[----:B------:R-:W-:Y:S01]  /*692a0*/  IMAD.WIDE R2, R2, 0x4, R226 ;  /* 0x0000000402027825 */ /* 0x000fe200078e02e2 */
[----:B------:R1:W-:Y:S03]  /*692b0*/  @P2 STG.E [R8.64], R180 ;  /* 0x000000b408002986 */ /* 0x0003e6000c101904 */
[C---:B------:R-:W-:Y:S01]  /*692c0*/  IMAD.WIDE R32, R0.reuse, 0x4, R4 ;  /* 0x0000000400207825 */ /* 0x040fe200078e0204 */
[----:B------:R2:W-:Y:S04]  /*692d0*/  @P1 STG.E [R2.64], R192 ;  /* 0x000000c002001986 */ /* 0x0005e8000c101904 */
[----:B------:R3:W-:Y:S01]  /*692e0*/  @P6 STG.E [R32.64], R228 ;  /* 0x000000e420006986 */ /* 0x0007e2000c101904 */
[----:B-1----:R-:W-:-:S04]  /*692f0*/  IMAD.WIDE R8, R0, 0x4, R200 ;  /* 0x0000000400087825 */ /* 0x002fc800078e02c8 */
[----:B--2---:R-:W-:-:S05]  /*69300*/  IMAD.WIDE R2, R0, 0x4, R6 ;  /* 0x0000000400027825 */ /* 0x004fca00078e0206 */
[----:B---3--:R-:W-:Y:S01]  /*69310*/  @P4 STG.E [R2.64], R232 ;  /* 0x000000e802004986 */ /* 0x008fe2000c101904 */
[----:B------:R-:W-:Y:S01]  /*69320*/  ISETP.LT.AND P5, PT, R19, c[0x0][0x178], !P0 ;  /* 0x00005e0013007a0c */ /* 0x000fe200047a1270 */
[----:B------:R-:W-:Y:S02]  /*69330*/  IMAD.WIDE R32, R0, 0x4, R202 ;  /* 0x0000000400207825 */ /* 0x000fe400078e02ca */
[----:B----4-:R1:W-:Y:S04]  /*69340*/  @P3 STG.E [R8.64], R240 ;  /* 0x000000f008003986 */ /* 0x0103e8000c101904 */
[----:B-1----:R-:W2:Y:S04]  /*69350*/  LDL.LU R240, [R1+0xd30] ;  /* 0x000d300001f07983 */ /* 0x002ea80000300800 */
[----:B------:R-:W3:Y:S04]  /*69360*/  LDL.LU R228, [R1+0xa10] ;  /* 0x000a100001e47983 */ /* 0x000ee80000300800 */
[----:B------:R-:W4:Y:S04]  /*69370*/  LDL.LU R232, [R1+0x660] ;  /* 0x0006600001e87983 */ /* 0x000f280000300800 */
[----:B------:R1:W-:Y:S04]  /*69380*/  @P5 STG.E [R32.64], R244 ;  /* 0x000000f420005986 */ /* 0x0003e8000c101904 */
[----:B-1----:R-:W4:Y:S01]  /*69390*/  LDL.LU R244, [R1+0x420] ;  /* 0x0004200001f47983 */ /* 0x002f220000300800 */
[----:B------:R-:W-:-:S02]  /*693a0*/  ISETP.LT.AND P1, PT, R47, c[0x0][0x178], !P0 ;  /* 0x00005e002f007a0c */ /* 0x000fc40004721270 */
[----:B------:R-:W-:Y:S02]  /*693b0*/  ISETP.LT.AND P6, PT, R79, c[0x0][0x178], !P0 ;  /* 0x00005e004f007a0c */ /* 0x000fe400047c1270 */
[----:B------:R-:W-:Y:S01]  /*693c0*/  ISETP.LT.AND P2, PT, R27, c[0x0][0x178], !P0 ;  /* 0x00005e001b007a0c */ /* 0x000fe20004741270 */
[C---:B------:R-:W-:Y:S01]  /*693d0*/  IMAD.WIDE R2, R0.reuse, 0x4, R204 ;  /* 0x0000000400027825 */ /* 0x040fe200078e02cc */
[----:B------:R-:W-:Y:S01]  /*693e0*/  ISETP.LT.AND P4, PT, R51, c[0x0][0x178], !P0 ;  /* 0x00005e0033007a0c */ /* 0x000fe20004781270 */
[----:B------:R-:W4:Y:S02]  /*693f0*/  LDL.LU R36, [R1+0x2ca4] ;  /* 0x002ca40001247983 */ /* 0x000f240000300800 */
[----:B------:R-:W-:Y:S01]  /*69400*/  IMAD.WIDE R8, R0, 0x4, R206 ;  /* 0x0000000400087825 */ /* 0x000fe200078e02ce */
[----:B------:R-:W-:-:S03]  /*69410*/  ISETP.LT.AND P3, PT, R67, c[0x0][0x178], !P0 ;  /* 0x00005e0043007a0c */ /* 0x000fc60004761270 */
[----:B------:R-:W-:Y:S01]  /*69420*/  IMAD.WIDE R32, R0, 0x4, R208 ;  /* 0x0000000400207825 */ /* 0x000fe200078e02d0 */
[----:B------:R-:W-:Y:S01]  /*69430*/  ISETP.LT.AND P5, PT, R91, c[0x0][0x178], !P0 ;  /* 0x00005e005b007a0c */ /* 0x000fe200047a1270 */
[----:B------:R1:W-:Y:S01]  /*69440*/  @P1 STG.E [R2.64], R29 ;  /* 0x0000001d02001986 */ /* 0x0003e2000c101904 */
[----:B------:R-:W-:-:S03]  /*69450*/  ISETP.LT.AND P1, PT, R111, c[0x0][0x178], !P0 ;  /* 0x00005e006f007a0c */ /* 0x000fc60004721270 */
[----:B------:R1:W-:Y:S01]  /*69460*/  @P6 STG.E [R8.64], R53 ;  /* 0x0000003508006986 */ /* 0x0003e2000c101904 */
[----:B------:R-:W-:-:S03]  /*69470*/  ISETP.LT.AND P6, PT, R251, c[0x0][0x178], !P0 ;  /* 0x00005e00fb007a0c */ /* 0x000fc600047c1270 */
[----:B------:R-:W-:Y:S01]  /*69480*/  @P2 STG.E [R32.64], R69 ;  /* 0x0000004520002986 */ /* 0x000fe2000c101904 */
[----:B------:R-:W-:Y:S01]  /*69490*/  ISETP.LT.AND P2, PT, R23, c[0x0][0x178], !P0 ;  /* 0x00005e0017007a0c */ /* 0x000fe20004741270 */
[----:B-1----:R-:W-:-:S04]  /*694a0*/  IMAD.WIDE R2, R0, 0x4, R210 ;  /* 0x0000000400027825 */ /* 0x002fc800078e02d2 */
[C---:B------:R-:W-:Y:S01]  /*694b0*/  IMAD.WIDE R8, R0.reuse, 0x4, R212 ;  /* 0x0000000400087825 */ /* 0x040fe200078e02d4 */
[----:B------:R1:W-:Y:S03]  /*694c0*/  @P4 STG.E [R2.64], R93 ;  /* 0x0000005d02004986 */ /* 0x0003e6000c101904 */
[----:B------:R-:W-:Y:S01]  /*694d0*/  IMAD.WIDE R28, R0, 0x4, R214 ;  /* 0x00000004001c7825 */ /* 0x000fe200078e02d6 */
[----:B------:R1:W-:Y:S01]  /*694e0*/  @P3 STG.E [R8.64], R113 ;  /* 0x0000007108003986 */ /* 0x0003e2000c101904 */
[----:B------:R-:W-:-:S03]  /*694f0*/  ISETP.GE.AND P4, PT, R52, c[0x0][0x17c], PT ;  /* 0x00005f0034007a0c */ /* 0x000fc60003f86270 */
[----:B------:R1:W-:Y:S02]  /*69500*/  @P5 STG.E [R28.64], R125 ;  /* 0x0000007d1c005986 */ /* 0x0003e4000c101904 */
[----:B-1----:R-:W-:-:S04]  /*69510*/  IMAD.WIDE R2, R0, 0x4, R216 ;  /* 0x0000000400027825 */ /* 0x002fc800078e02d8 */
[----:B------:R-:W-:Y:S01]  /*69520*/  IMAD.WIDE R8, R0, 0x4, R218 ;  /* 0x0000000400087825 */ /* 0x000fe200078e02da */
[----:B------:R-:W-:-:S03]  /*69530*/  ISETP.LT.AND P3, PT, R250, c[0x0][0x178], !P0 ;  /* 0x00005e00fa007a0c */ /* 0x000fc60004761270 */
[----:B------:R-:W-:Y:S01]  /*69540*/  IMAD.WIDE R28, R0, 0x4, R220 ;  /* 0x00000004001c7825 */ /* 0x000fe200078e02dc */
[----:B------:R1:W-:Y:S01]  /*69550*/  @P2 STG.E [R2.64], R105 ;  /* 0x0000006902002986 */ /* 0x0003e2000c101904 */
[----:B------:R-:W-:Y:S02]  /*69560*/  ISETP.LT.AND P5, PT, R249, c[0x0][0x178], !P0 ;  /* 0x00005e00f9007a0c */ /* 0x000fe400047a1270 */
[----:B------:R-:W-:Y:S01]  /*69570*/  ISETP.LT.AND P0, PT, R248, c[0x0][0x178], !P0 ;  /* 0x00005e00f8007a0c */ /* 0x000fe20004701270 */
[----:B------:R1:W-:Y:S04]  /*69580*/  @P1 STG.E [R8.64], R73 ;  /* 0x0000004908001986 */ /* 0x0003e8000c101904 */
[----:B------:R1:W-:Y:S01]  /*69590*/  @P6 STG.E [R28.64], R41 ;  /* 0x000000291c006986 */ /* 0x0003e2000c101904 */
[----:B------:R-:W-:-:S02]  /*695a0*/  ISETP.LT.AND P6, PT, R14, c[0x0][0x178], !P4 ;  /* 0x00005e000e007a0c */ /* 0x000fc400067c1270 */
[C---:B------:R-:W-:Y:S01]  /*695b0*/  IADD3 R37, R0.reuse, c[0x0][0x198], RZ ;  /* 0x0000660000257a10 */ /* 0x040fe20007ffe0ff */
[----:B-1----:R-:W-:-:S04]  /*695c0*/  IMAD.WIDE R2, R0, 0x4, R222 ;  /* 0x0000000400027825 */ /* 0x002fc800078e02de */
[C---:B------:R-:W-:Y:S01]  /*695d0*/  IMAD.WIDE R8, R0.reuse, 0x4, R224 ;  /* 0x0000000400087825 */ /* 0x040fe200078e02e0 */
[----:B------:R1:W-:Y:S03]  /*695e0*/  @P3 STG.E [R2.64], R169 ;  /* 0x000000a902003986 */ /* 0x0003e6000c101904 */
[----:B------:R-:W-:Y:S01]  /*695f0*/  IMAD.WIDE R28, R0, 0x4, R226 ;  /* 0x00000004001c7825 */ /* 0x000fe200078e02e2 */
[----:B------:R-:W-:Y:S03]  /*69600*/  @P5 STG.E [R8.64], R181 ;  /* 0x000000b508005986 */ /* 0x000fe6000c101904 */
[----:B------:R-:W-:Y:S01]  /*69610*/  IMAD.WIDE R32, R37, 0x4, R4 ;  /* 0x0000000425207825 */ /* 0x000fe200078e0204 */
[----:B------:R-:W-:Y:S01]  /*69620*/  @P0 STG.E [R28.64], R193 ;  /* 0x000000c11c000986 */ /* 0x000fe2000c101904 */
[----:B------:R-:W-:-:S02]  /*69630*/  ISETP.LT.AND P2, PT, R187, c[0x0][0x178], !P4 ;  /* 0x00005e00bb007a0c */ /* 0x000fc40006741270 */
[----:B------:R-:W-:Y:S01]  /*69640*/  ISETP.LT.AND P1, PT, R15, c[0x0][0x178], !P4 ;  /* 0x00005e000f007a0c */ /* 0x000fe20006721270 */
[----:B------:R-:W-:-:S04]  /*69650*/  IMAD.WIDE R40, R37, 0x4, R6 ;  /* 0x0000000425287825 */ /* 0x000fc800078e0206 */
[----:B------:R-:W-:Y:S01]  /*69660*/  IMAD.WIDE R52, R37, 0x4, R200 ;  /* 0x0000000425347825 */ /* 0x000fe200078e02c8 */
[----:B------:R-:W-:-:S03]  /*69670*/  ISETP.LT.AND P5, PT, R19, c[0x0][0x178], !P4 ;  /* 0x00005e0013007a0c */ /* 0x000fc600067a1270 */
[----:B-1----:R-:W-:Y:S01]  /*69680*/  IMAD.WIDE R2, R37, 0x4, R202 ;  /* 0x0000000425027825 */ /* 0x002fe200078e02ca */
[----:B--2---:R1:W-:Y:S04]  /*69690*/  @P6 STG.E [R32.64], R240 ;  /* 0x000000f020006986 */ /* 0x0043e8000c101904 */
[----:B-1----:R-:W1:Y:S04]  /*696a0*/  S2R R240, SR_TID.X ;  /* 0x0000000000f07919 */ /* 0x002e680000002100 */
[----:B---3--:R2:W-:Y:S04]  /*696b0*/  @P2 STG.E [R40.64], R228 ;  /* 0x000000e428002986 */ /* 0x0085e8000c101904 */
[----:B----4-:R1:W-:Y:S04]  /*696c0*/  @P1 STG.E [R52.64], R232 ;  /* 0x000000e834001986 */ /* 0x0103e8000c101904 */
[----:B--2---:R-:W2:Y:S01]  /*696d0*/  LDL.LU R228, [R1+0xd34] ;  /* 0x000d340001e47983 */ /* 0x004ea20000300800 */
[C---:B-1----:R-:W-:Y:S01]  /*696e0*/  LOP3.LUT R232, R240.reuse, 0x1f, RZ, 0xc0, !PT ;  /* 0x0000001ff0e87812 */ /* 0x042fe200078ec0ff */
[----:B------:R-:W-:-:S05]  /*696f0*/  IMAD.SHL.U32 R240, R240, 0x100, RZ ;  /* 0x00000100f0f07824 */ /* 0x000fca00078e00ff */
[----:B------:R-:W-:-:S04]  /*69700*/  LOP3.LUT R240, R240, 0x600, RZ, 0xc0, !PT ;  /* 0x00000600f0f07812 */ /* 0x000fc800078ec0ff */
[----:B------:R-:W-:Y:S02]  /*69710*/  LEA R240, R232, R240, 0x4 ;  /* 0x000000f0e8f07211 */ /* 0x000fe400078e20ff */
[----:B------:R-:W3:Y:S02]  /*69720*/  LDL.LU R232, [R1+0xa14] ;  /* 0x000a140001e87983 */ /* 0x000ee40000300800 */
[----:B------:R-:W-:Y:S02]  /*69730*/  LOP3.LUT R240, R240, 0x60, RZ, 0x3c, !PT ;  /* 0x00000060f0f07812 */ /* 0x000fe400078e3cff */
[----:B------:R-:W-:Y:S04]  /*69740*/  @P5 STG.E [R2.64], R244 ;  /* 0x000000f402005986 */ /* 0x000fe8000c101904 */
[----:B------:R1:W4:Y:S04]  /*69750*/  LDS.128 R196, [R240] ;  /* 0x00000000f0c47984 */ /* 0x0003280000000c00 */
[----:B-1----:R-:W3:Y:S04]  /*69760*/  LDL.LU R240, [R1+0x664] ;  /* 0x0006640001f07983 */ /* 0x002ee80000300800 */
[----:B------:R-:W3:Y:S04]  /*69770*/  LDL.LU R244, [R1+0x424] ;  /* 0x0004240001f47983 */ /* 0x000ee80000300800 */
[----:B------:R-:W3:Y:S01]  /*69780*/  LDL.LU R0, [R1+0x2ca0] ;  /* 0x002ca00001007983 */ /* 0x000ee20000300800 */
[----:B------:R-:W-:-:S02]  /*69790*/  ISETP.LT.AND P3, PT, R47, c[0x0][0x178], !P4 ;  /* 0x00005e002f007a0c */ /* 0x000fc40006761270 */
[----:B------:R-:W-:Y:S01]  /*697a0*/  ISETP.LT.AND P0, PT, R79, c[0x0][0x178], !P4 ;  /* 0x00005e004f007a0c */ /* 0x000fe20006701270 */
[----:B------:R-:W-:Y:S01]  /*697b0*/  IMAD.WIDE R8, R37, 0x4, R204 ;  /* 0x0000000425087825 */ /* 0x000fe200078e02cc */
[----:B------:R-:W-:Y:S02]  /*697c0*/  ISETP.LT.AND P6, PT, R27, c[0x0][0x178], !P4 ;  /* 0x00005e001b007a0c */ /* 0x000fe400067c1270 */
[----:B------:R-:W-:Y:S02]  /*697d0*/  ISETP.LT.AND P2, PT, R51, c[0x0][0x178], !P4 ;  /* 0x00005e0033007a0c */ /* 0x000fe40006741270 */
[----:B------:R-:W-:Y:S02]  /*697e0*/  ISETP.LT.AND P1, PT, R67, c[0x0][0x178], !P4 ;  /* 0x00005e0043007a0c */ /* 0x000fe40006721270 */
[----:B------:R-:W-:Y:S01]  /*697f0*/  ISETP.LT.AND P5, PT, R91, c[0x0][0x178], !P4 ;  /* 0x00005e005b007a0c */ /* 0x000fe200067a1270 */
[----:B------:R-:W-:Y:S02]  /*69800*/  IMAD.WIDE R28, R37, 0x4, R206 ;  /* 0x00000004251c7825 */ /* 0x000fe400078e02ce */
[----:B------:R-:W-:Y:S01]  /*69810*/  @P3 STG.E [R8.64], R24 ;  /* 0x0000001808003986 */ /* 0x000fe2000c101904 */
[----:B------:R-:W-:Y:S01]  /*69820*/  ISETP.LT.AND P3, PT, R23, c[0x0][0x178], !P4 ;  /* 0x00005e0017007a0c */ /* 0x000fe20006761270 */
[----:B------:R-:W-:-:S04]  /*69830*/  IMAD.WIDE R40, R37, 0x4, R208 ;  /* 0x0000000425287825 */ /* 0x000fc800078e02d0 */
[C---:B------:R-:W-:Y:S01]  /*69840*/  IMAD.WIDE R52, R37.reuse, 0x4, R210 ;  /* 0x0000000425347825 */ /* 0x040fe200078e02d2 */
[----:B------:R1:W-:Y:S03]  /*69850*/  @P0 STG.E [R28.64], R48 ;  /* 0x000000301c000986 */ /* 0x0003e6000c101904 */
[C---:B------:R-:W-:Y:S01]  /*69860*/  IMAD.WIDE R32, R37.reuse, 0x4, R212 ;  /* 0x0000000425207825 */ /* 0x040fe200078e02d4 */
[----:B------:R4:W-:Y:S03]  /*69870*/  @P6 STG.E [R40.64], R64 ;  /* 0x0000004028006986 */ /* 0x0009e6000c101904 */
[----:B------:R-:W-:Y:S01]  /*69880*/  IMAD.WIDE R56, R37, 0x4, R214 ;  /* 0x0000000425387825 */ /* 0x000fe200078e02d6 */
[----:B------:R-:W-:Y:S01]  /*69890*/  @P2 STG.E [R52.64], R88 ;  /* 0x0000005834002986 */ /* 0x000fe2000c101904 */
[----:B------:R-:W-:-:S03]  /*698a0*/  ISETP.GE.AND P0, PT, R36, c[0x0][0x17c], PT ;  /* 0x00005f0024007a0c */ /* 0x000fc60003f06270 */
[----:B------:R-:W-:Y:S01]  /*698b0*/  @P1 STG.E [R32.64], R20 ;  /* 0x0000001420001986 */ /* 0x000fe2000c101904 */
[----:B-1----:R-:W-:Y:S01]  /*698c0*/  IMAD.WIDE R28, R37, 0x4, R216 ;  /* 0x00000004251c7825 */ /* 0x002fe200078e02d8 */
[----:B------:R-:W-:Y:S02]  /*698d0*/  ISETP.LT.AND P1, PT, R111, c[0x0][0x178], !P4 ;  /* 0x00005e006f007a0c */ /* 0x000fe40006721270 */
[----:B------:R-:W-:Y:S01]  /*698e0*/  ISETP.LT.AND P2, PT, R251, c[0x0][0x178], !P4 ;  /* 0x00005e00fb007a0c */ /* 0x000fe20006741270 */
[----:B------:R1:W-:Y:S01]  /*698f0*/  @P5 STG.E [R56.64], R108 ;  /* 0x0000006c38005986 */ /* 0x0003e2000c101904 */
[----:B------:R-:W-:Y:S02]  /*69900*/  ISETP.LT.AND P6, PT, R250, c[0x0][0x178], !P4 ;  /* 0x00005e00fa007a0c */ /* 0x000fe400067c1270 */
[----:B------:R-:W-:Y:S01]  /*69910*/  ISETP.LT.AND P5, PT, R249, c[0x0][0x178], !P4 ;  /* 0x00005e00f9007a0c */ /* 0x000fe200067a1270 */
[----:B------:R1:W-:Y:S01]  /*69920*/  @P3 STG.E [R28.64], R76 ;  /* 0x0000004c1c003986 */ /* 0x0003e2000c101904 */
[----:B------:R-:W-:-:S02]  /*69930*/  ISETP.LT.AND P4, PT, R248, c[0x0][0x178], !P4 ;  /* 0x00005e00f8007a0c */ /* 0x000fc40006781270 */
[----:B------:R-:W-:Y:S01]  /*69940*/  ISETP.LT.AND P3, PT, R14, c[0x0][0x178], !P0 ;  /* 0x00005e000e007a0c */ /* 0x000fe20004761270 */
[C---:B----4-:R-:W-:Y:S01]  /*69950*/  IMAD.WIDE R40, R37.reuse, 0x4, R218 ;  /* 0x0000000425287825 */ /* 0x050fe200078e02da */
[----:B-1----:R-:W-:-:S03]  /*69960*/  IADD3 R57, R37, c[0x0][0x198], RZ ;  /* 0x0000660025397a10 */ /* 0x002fc60007ffe0ff */
[C---:B------:R-:W-:Y:S01]  /*69970*/  IMAD.WIDE R52, R37.reuse, 0x4, R220 ;  /* 0x0000000425347825 */ /* 0x040fe200078e02dc */
[----:B------:R-:W-:Y:S03]  /*69980*/  @P1 STG.E [R40.64], R44 ;  /* 0x0000002c28001986 */ /* 0x000fe6000c101904 */
[C---:B------:R-:W-:Y:S01]  /*69990*/  IMAD.WIDE R8, R37.reuse, 0x4, R222 ;  /* 0x0000000425087825 */ /* 0x040fe200078e02de */
[----:B------:R-:W-:Y:S03]  /*699a0*/  @P2 STG.E [R52.64], R16 ;  /* 0x0000001034002986 */ /* 0x000fe6000c101904 */
[C---:B------:R-:W-:Y:S01]  /*699b0*/  IMAD.WIDE R2, R37.reuse, 0x4, R224 ;  /* 0x0000000425027825 */ /* 0x040fe200078e02e0 */
[----:B------:R1:W-:Y:S03]  /*699c0*/  @P6 STG.E [R8.64], R12 ;  /* 0x0000000c08006986 */ /* 0x0003e6000c101904 */
[----:B------:R-:W-:Y:S01]  /*699d0*/  IMAD.WIDE R28, R37, 0x4, R226 ;  /* 0x00000004251c7825 */ /* 0x000fe200078e02e2 */
[----:B------:R4:W-:Y:S03]  /*699e0*/  @P5 STG.E [R2.64], R184 ;  /* 0x000000b802005986 */ /* 0x0009e6000c101904 */
[----:B------:R-:W-:Y:S01]  /*699f0*/  IMAD.WIDE R32, R57, 0x4, R4 ;  /* 0x0000000439207825 */ /* 0x000fe200078e0204 */
[----:B------:R-:W-:Y:S01]  /*69a00*/  ISETP.LT.AND P6, PT, R187, c[0x0][0x178], !P0 ;  /* 0x00005e00bb007a0c */ /* 0x000fe200047c1270 */
[----:B------:R4:W-:Y:S01]  /*69a10*/  @P4 STG.E [R28.64], R196 ;  /* 0x000000c41c004986 */ /* 0x0009e2000c101904 */
[----:B------:R-:W-:-:S02]  /*69a20*/  ISETP.LT.AND P5, PT, R15, c[0x0][0x178], !P0 ;  /* 0x00005e000f007a0c */ /* 0x000fc400047a1270 */
[----:B------:R-:W-:Y:S01]  /*69a30*/  ISETP.LT.AND P2, PT, R19, c[0x0][0x178], !P0 ;  /* 0x00005e0013007a0c */ /* 0x000fe20004741270 */
[----:B-1----:R-:W-:-:S04]  /*69a40*/  IMAD.WIDE R8, R57, 0x4, R200 ;  /* 0x0000000439087825 */ /* 0x002fc800078e02c8 */
[----:B----4-:R-:W-:-:S04]  /*69a50*/  IMAD.WIDE R2, R57, 0x4, R6 ;  /* 0x0000000439027825 */ /* 0x010fc800078e0206 */
[----:B------:R-:W-:Y:S01]  /*69a60*/  IMAD.WIDE R36, R57, 0x4, R202 ;  /* 0x0000000439247825 */ /* 0x000fe200078e02ca */
[----:B------:R-:W-:Y:S02]  /*69a70*/  ISETP.LT.AND P1, PT, R47, c[0x0][0x178], !P0 ;  /* 0x00005e002f007a0c */ /* 0x000fe40004721270 */
[----:B------:R-:W-:Y:S01]  /*69a80*/  ISETP.LT.AND P4, PT, R79, c[0x0][0x178], !P0 ;  /* 0x00005e004f007a0c */ /* 0x000fe20004781270 */
[----:B------:R-:W-:-:S04]  /*69a90*/  IMAD.WIDE R40, R57, 0x4, R204 ;  /* 0x0000000439287825 */ /* 0x000fc800078e02cc */
[----:B------:R-:W-:Y:S01]  /*69aa0*/  IMAD.WIDE R28, R57, 0x4, R206 ;  /* 0x00000004391c7825 */ /* 0x000fe200078e02ce */
[----:B--2---:R1:W-:Y:S04]  /*69ab0*/  @P3 STG.E [R32.64], R228 ;  /* 0x000000e420003986 */ /* 0x0043e8000c101904 */
[----:B-1----:R-:W2:Y:S01]  /*69ac0*/  LDL.LU R228, [R1+0xd98] ;  /* 0x000d980001e47983 */ /* 0x002ea20000300800 */
[----:B------:R-:W-:-:S03]  /*69ad0*/  ISETP.LT.AND P3, PT, R27, c[0x0][0x178], !P0 ;  /* 0x00005e001b007a0c */ /* 0x000fc60004761270 */
[----:B---3--:R1:W-:Y:S01]  /*69ae0*/  @P6 STG.E [R2.64], R232 ;  /* 0x000000e802006986 */ /* 0x0083e2000c101904 */
[----:B------:R-:W-:-:S03]  /*69af0*/  ISETP.LT.AND P6, PT, R51, c[0x0][0x178], !P0 ;  /* 0x00005e0033007a0c */ /* 0x000fc600047c1270 */
[----:B-1----:R-:W3:Y:S04]  /*69b00*/  LDL.LU R232, [R1+0xcc8] ;  /* 0x000cc80001e87983 */ /* 0x002ee80000300800 */
[----:B------:R1:W-:Y:S04]  /*69b10*/  @P5 STG.E [R8.64], R240 ;  /* 0x000000f008005986 */ /* 0x0003e8000c101904 */
[----:B------:R4:W-:Y:S04]  /*69b20*/  @P2 STG.E [R36.64], R244 ;  /* 0x000000f424002986 */ /* 0x0009e8000c101904 */
[----:B-1----:R-:W3:Y:S04]  /*69b30*/  LDL.LU R240, [R1+0x958] ;  /* 0x0009580001f07983 */ /* 0x002ee80000300800 */
[----:B----4-:R-:W4:Y:S01]  /*69b40*/  LDL.LU R244, [R1+0x528] ;  /* 0x0005280001f47983 */ /* 0x010f220000300800 */
[----:B------:R-:W-:-:S04]  /*69b50*/  IMAD.WIDE R32, R57, 0x4, R208 ;  /* 0x0000000439207825 */ /* 0x000fc800078e02d0 */
[----:B------:R-:W-:Y:S01]  /*69b60*/  IMAD.WIDE R2, R57, 0x4, R210 ;  /* 0x0000000439027825 */ /* 0x000fe200078e02d2 */
[----:B------:R1:W-:Y:S04]  /*69b70*/  @P1 STG.E [R40.64], R25 ;  /* 0x0000001928001986 */ /* 0x0003e8000c101904 */
[----:B------:R1:W-:Y:S04]  /*69b80*/  @P4 STG.E [R28.64], R49 ;  /* 0x000000311c004986 */ /* 0x0003e8000c101904 */
[----:B------:R1:W-:Y:S04]  /*69b90*/  @P3 STG.E [R32.64], R65 ;  /* 0x0000004120003986 */ /* 0x0003e8000c101904 */
[----:B------:R1:W-:Y:S01]  /*69ba0*/  @P6 STG.E [R2.64], R89 ;  /* 0x0000005902006986 */ /* 0x0003e2000c101904 */
[----:B------:R-:W-:-:S03]  /*69bb0*/  ISETP.GE.AND P6, PT, R0, c[0x0][0x17c], PT ;  /* 0x00005f0000007a0c */ /* 0x000fc60003fc6270 */
[----:B------:R-:W4:Y:S01]  /*69bc0*/  LDL.LU R0, [R1+0x2c9c] ;  /* 0x002c9c0001007983 */ /* 0x000f220000300800 */
[----:B------:R-:W-:Y:S02]  /*69bd0*/  ISETP.LT.AND P1, PT, R67, c[0x0][0x178], !P0 ;  /* 0x00005e0043007a0c */ /* 0x000fe40004721270 */
[----:B------:R-:W-:Y:S02]  /*69be0*/  ISETP.LT.AND P5, PT, R91, c[0x0][0x178], !P0 ;  /* 0x00005e005b007a0c */ /* 0x000fe400047a1270 */
[----:B------:R-:W-:Y:S01]  /*69bf0*/  ISETP.LT.AND P2, PT, R23, c[0x0][0x178], !P0 ;  /* 0x00005e0017007a0c */ /* 0x000fe20004741270 */
[----:B------:R-:W-:-:S04]  /*69c00*/  IMAD.WIDE R8, R57, 0x4, R212 ;  /* 0x0000000439087825 */ /* 0x000fc800078e02d4 */
[----:B-1----:R-:W-:Y:S01]  /*69c10*/  IMAD.WIDE R24, R57, 0x4, R214 ;  /* 0x0000000439187825 */ /* 0x002fe200078e02d6 */
[----:B------:R-:W-:-:S03]  /*69c20*/  ISETP.LT.AND P4, PT, R111, c[0x0][0x178], !P0 ;  /* 0x00005e006f007a0c */ /* 0x000fc60004781270 */
[----:B------:R-:W-:Y:S01]  /*69c30*/  IMAD.WIDE R36, R57, 0x4, R216 ;  /* 0x0000000439247825 */ /* 0x000fe200078e02d8 */
[----:B------:R1:W-:Y:S01]  /*69c40*/  @P1 STG.E [R8.64], R21 ;  /* 0x0000001508001986 */ /* 0x0003e2000c101904 */
[----:B------:R-:W-:Y:S02]  /*69c50*/  ISETP.LT.AND P3, PT, R251, c[0x0][0x178], !P0 ;  /* 0x00005e00fb007a0c */ /* 0x000fe40004761270 */
[----:B------:R-:W-:Y:S01]  /*69c60*/  ISETP.LT.AND P1, PT, R250, c[0x0][0x178], !P0 ;  /* 0x00005e00fa007a0c */ /* 0x000fe20004721270 */
[----:B------:R1:W-:Y:S01]  /*69c70*/  @P5 STG.E [R24.64], R109 ;  /* 0x0000006d18005986 */ /* 0x0003e2000c101904 */
[----:B------:R-:W-:-:S03]  /*69c80*/  ISETP.LT.AND P5, PT, R14, c[0x0][0x178], !P6 ;  /* 0x00005e000e007a0c */ /* 0x000fc600077a1270 */
[----:B------:R-:W-:Y:S01]  /*69c90*/  @P2 STG.E [R36.64], R77 ;  /* 0x0000004d24002986 */ /* 0x000fe2000c101904 */
[----:B------:R-:W-:Y:S02]  /*69ca0*/  ISETP.LT.AND P2, PT, R249, c[0x0][0x178], !P0 ;  /* 0x00005e00f9007a0c */ /* 0x000fe40004741270 */
[----:B------:R-:W-:Y:S01]  /*69cb0*/  ISETP.LT.AND P0, PT, R248, c[0x0][0x178], !P0 ;  /* 0x00005e00f8007a0c */ /* 0x000fe20004701270 */
[C---:B------:R-:W-:Y:S01]  /*69cc0*/  IMAD.WIDE R28, R57.reuse, 0x4, R218 ;  /* 0x00000004391c7825 */ /* 0x040fe200078e02da */
[----:B------:R-:W-:-:S03]  /*69cd0*/  IADD3 R41, R57, c[0x0][0x198], RZ ;  /* 0x0000660039297a10 */ /* 0x000fc60007ffe0ff */
[C---:B------:R-:W-:Y:S01]  /*69ce0*/  IMAD.WIDE R32, R57.reuse, 0x4, R220 ;  /* 0x0000000439207825 */ /* 0x040fe200078e02dc */
[----:B------:R-:W-:Y:S03]  /*69cf0*/  @P4 STG.E [R28.64], R45 ;  /* 0x0000002d1c004986 */ /* 0x000fe6000c101904 */
[C---:B------:R-:W-:Y:S01]  /*69d00*/  IMAD.WIDE R2, R57.reuse, 0x4, R222 ;  /* 0x0000000439027825 */ /* 0x040fe200078e02de */
[----:B------:R1:W-:Y:S03]  /*69d10*/  @P3 STG.E [R32.64], R17 ;  /* 0x0000001120003986 */ /* 0x0003e6000c101904 */
[C---:B-1----:R-:W-:Y:S01]  /*69d20*/  IMAD.WIDE R8, R57.reuse, 0x4, R224 ;  /* 0x0000000439087825 */ /* 0x042fe200078e02e0 */
[----:B------:R1:W-:Y:S03]  /*69d30*/  @P1 STG.E [R2.64], R13 ;  /* 0x0000000d02001986 */ /* 0x0003e6000c101904 */
[----:B------:R-:W-:Y:S01]  /*69d40*/  IMAD.WIDE R20, R57, 0x4, R226 ;  /* 0x0000000439147825 */ /* 0x000fe200078e02e2 */
[----:B------:R-:W-:-:S03]  /*69d50*/  ISETP.LT.AND P4, PT, R187, c[0x0][0x178], !P6 ;  /* 0x00005e00bb007a0c */ /* 0x000fc60007781270 */
[----:B------:R-:W-:Y:S01]  /*69d60*/  IMAD.WIDE R24, R41, 0x4, R4 ;  /* 0x0000000429187825 */ /* 0x000fe200078e0204 */
[----:B------:R1:W-:Y:S01]  /*69d70*/  @P2 STG.E [R8.64], R185 ;  /* 0x000000b908002986 */ /* 0x0003e2000c101904 */
[----:B------:R-:W-:-:S03]  /*69d80*/  ISETP.LT.AND P3, PT, R15, c[0x0][0x178], !P6 ;  /* 0x00005e000f007a0c */ /* 0x000fc60007761270 */
[----:B------:R1:W-:Y:S01]  /*69d90*/  @P0 STG.E [R20.64], R197 ;  /* 0x000000c514000986 */ /* 0x0003e2000c101904 */
[----:B------:R-:W-:-:S04]  /*69da0*/  IMAD.WIDE R16, R41, 0x4, R6 ;  /* 0x0000000429107825 */ /* 0x000fc800078e0206 */
[----:B------:R-:W-:Y:S01]  /*69db0*/  IMAD.WIDE R28, R41, 0x4, R200 ;  /* 0x00000004291c7825 */ /* 0x000fe200078e02c8 */
[----:B------:R-:W-:-:S03]  /*69dc0*/  ISETP.LT.AND P2, PT, R47, c[0x0][0x178], !P6 ;  /* 0x00005e002f007a0c */ /* 0x000fc60007741270 */
[----:B-1----:R-:W-:Y:S01]  /*69dd0*/  IMAD.WIDE R2, R41, 0x4, R202 ;  /* 0x0000000429027825 */ /* 0x002fe200078e02ca */
[----:B------:R-:W-:Y:S02]  /*69de0*/  ISETP.LT.AND P1, PT, R79, c[0x0][0x178], !P6 ;  /* 0x00005e004f007a0c */ /* 0x000fe40007721270 */
[----:B------:R-:W-:Y:S01]  /*69df0*/  ISETP.LT.AND P0, PT, R27, c[0x0][0x178], !P6 ;  /* 0x00005e001b007a0c */ /* 0x000fe20007701270 */
[----:B------:R-:W-:-:S04]  /*69e00*/  IMAD.WIDE R8, R41, 0x4, R204 ;  /* 0x0000000429087825 */ /* 0x000fc800078e02cc */
[----:B------:R-:W-:-:S04]  /*69e10*/  IMAD.WIDE R12, R41, 0x4, R206 ;  /* 0x00000004290c7825 */ /* 0x000fc800078e02ce */
[----:B------:R-:W-:Y:S01]  /*69e20*/  IMAD.WIDE R20, R41, 0x4, R208 ;  /* 0x0000000429147825 */ /* 0x000fe200078e02d0 */
[----:B--2---:R1:W-:Y:S01]  /*69e30*/  @P5 STG.E [R24.64], R228 ;  /* 0x000000e418005986 */ /* 0x0043e2000c101904 */
[----:B------:R-:W-:-:S03]  /*69e40*/  ISETP.LT.AND P5, PT, R19, c[0x0][0x178], !P6 ;  /* 0x00005e0013007a0c */ /* 0x000fc600077a1270 */
[----:B-1----:R-:W2:Y:S04]  /*69e50*/  LDL.LU R228, [R1+0xd9c] ;  /* 0x000d9c0001e47983 */ /* 0x002ea80000300800 */
[----:B---3--:R1:W-:Y:S01]  /*69e60*/  @P4 STG.E [R16.64], R232 ;  /* 0x000000e810004986 */ /* 0x0083e2000c101904 */
[----:B------:R-:W-:-:S03]  /*69e70*/  ISETP.LT.AND P4, PT, R51, c[0x0][0x178], !P6 ;  /* 0x00005e0033007a0c */ /* 0x000fc60007781270 */
[----:B-1----:R-:W3:Y:S04]  /*69e80*/  LDL.LU R232, [R1+0xccc] ;  /* 0x000ccc0001e87983 */ /* 0x002ee80000300800 */
[----:B------:R1:W-:Y:S01]  /*69e90*/  @P3 STG.E [R28.64], R240 ;  /* 0x000000f01c003986 */ /* 0x0003e2000c101904 */
[----:B------:R-:W-:-:S03]  /*69ea0*/  ISETP.LT.AND P3, PT, R67, c[0x0][0x178], !P6 ;  /* 0x00005e0043007a0c */ /* 0x000fc60007761270 */
[----:B----4-:R4:W-:Y:S04]  /*69eb0*/  @P5 STG.E [R2.64], R244 ;  /* 0x000000f402005986 */ /* 0x0109e8000c101904 */
[----:B-1----:R-:W3:Y:S04]  /*69ec0*/  LDL.LU R240, [R1+0x95c] ;  /* 0x00095c0001f07983 */ /* 0x002ee80000300800 */
[----:B----4-:R-:W4:Y:S01]  /*69ed0*/  LDL.LU R244, [R1+0x52c] ;  /* 0x00052c0001f47983 */ /* 0x010f220000300800 */
[----:B------:R-:W-:-:S03]  /*69ee0*/  IMAD.WIDE R16, R41, 0x4, R210 ;  /* 0x0000000429107825 */ /* 0x000fc600078e02d2 */
[----:B------:R1:W-:Y:S01]  /*69ef0*/  @P2 STG.E [R8.64], R38 ;  /* 0x0000002608002986 */ /* 0x0003e2000c101904 */
[----:B------:R-:W-:-:S03]  /*69f00*/  IMAD.WIDE R24, R41, 0x4, R212 ;  /* 0x0000000429187825 */ /* 0x000fc600078e02d4 */
[----:B------:R1:W-:Y:S04]  /*69f10*/  @P1 STG.E [R12.64], R62 ;  /* 0x0000003e0c001986 */ /* 0x0003e8000c101904 */
[----:B------:R1:W-:Y:S04]  /*69f20*/  @P0 STG.E [R20.64], R86 ;  /* 0x0000005614000986 */ /* 0x0003e8000c101904 */
[----:B------:R1:W-:Y:S04]  /*69f30*/  @P4 STG.E [R16.64], R102 ;  /* 0x0000006610004986 */ /* 0x0003e8000c101904 */
[----:B------:R-:W-:Y:S01]  /*69f40*/  @P3 STG.E [R24.64], R122 ;  /* 0x0000007a18003986 */ /* 0x000fe2000c101904 */
[----:B------:R-:W-:-:S03]  /*69f50*/  ISETP.GE.AND P3, PT, R0, c[0x0][0x17c], PT ;  /* 0x00005f0000007a0c */ /* 0x000fc60003f66270 */
[----:B------:R-:W4:Y:S01]  /*69f60*/  LDL.LU R0, [R1+0x2c98] ;  /* 0x002c980001007983 */ /* 0x000f220000300800 */
[----:B------:R-:W-:Y:S02]  /*69f70*/  ISETP.LT.AND P5, PT, R91, c[0x0][0x178], !P6 ;  /* 0x00005e005b007a0c */ /* 0x000fe400077a1270 */
[----:B------:R-:W-:Y:S02]  /*69f80*/  ISETP.LT.AND P2, PT, R23, c[0x0][0x178], !P6 ;  /* 0x00005e0017007a0c */ /* 0x000fe40007741270 */
[----:B------:R-:W-:Y:S02]  /*69f90*/  ISETP.LT.AND P1, PT, R111, c[0x0][0x178], !P6 ;  /* 0x00005e006f007a0c */ /* 0x000fe40007721270 */
[----:B------:R-:W-:Y:S01]  /*69fa0*/  ISETP.LT.AND P0, PT, R251, c[0x0][0x178], !P6 ;  /* 0x00005e00fb007a0c */ /* 0x000fe20007701270 */
[----:B------:R-:W-:Y:S01]  /*69fb0*/  IMAD.WIDE R2, R41, 0x4, R214 ;  /* 0x0000000429027825 */ /* 0x000fe200078e02d6 */
[----:B------:R-:W-:-:S03]  /*69fc0*/  ISETP.LT.AND P4, PT, R250, c[0x0][0x178], !P6 ;  /* 0x00005e00fa007a0c */ /* 0x000fc60007781270 */
[----:B-1----:R-:W-:-:S04]  /*69fd0*/  IMAD.WIDE R8, R41, 0x4, R216 ;  /* 0x0000000429087825 */ /* 0x002fc800078e02d8 */
[C---:B------:R-:W-:Y:S01]  /*69fe0*/  IMAD.WIDE R12, R41.reuse, 0x4, R218 ;  /* 0x00000004290c7825 */ /* 0x040fe200078e02da */
[----:B------:R1:W-:Y:S03]  /*69ff0*/  @P5 STG.E [R2.64], R134 ;  /* 0x0000008602005986 */ /* 0x0003e6000c101904 */
[C---:B------:R-:W-:Y:S01]  /*6a000*/  IMAD.WIDE R20, R41.reuse, 0x4, R220 ;  /* 0x0000000429147825 */ /* 0x040fe200078e02dc */
[----:B------:R1:W-:Y:S04]  /*6a010*/  @P2 STG.E [R8.64], R142 ;  /* 0x0000008e08002986 */ /* 0x0003e8000c101904 */
[----:B------:R1:W-:Y:S01]  /*6a020*/  @P1 STG.E [R12.64], R150 ;  /* 0x000000960c001986 */ /* 0x0003e2000c101904 */
[----:B------:R-:W-:-:S03]  /*6a030*/  IMAD.WIDE R16, R41, 0x4, R222 ;  /* 0x0000000429107825 */ /* 0x000fc600078e02de */
[----:B------:R1:W-:Y:S01]  /*6a040*/  @P0 STG.E [R20.64], R166 ;  /* 0x000000a614000986 */ /* 0x0003e2000c101904 */
[----:B------:R-:W-:Y:S02]  /*6a050*/  ISETP.LT.AND P0, PT, R249, c[0x0][0x178], !P6 ;  /* 0x00005e00f9007a0c */ /* 0x000fe40007701270 */
[----:B------:R-:W-:Y:S02]  /*6a060*/  ISETP.LT.AND P6, PT, R248, c[0x0][0x178], !P6 ;  /* 0x00005e00f8007a0c */ /* 0x000fe400077c1270 */
[----:B------:R-:W-:Y:S02]  /*6a070*/  ISETP.LT.AND P2, PT, R14, c[0x0][0x178], !P3 ;  /* 0x00005e000e007a0c */ /* 0x000fe40005f41270 */
[----:B------:R-:W-:Y:S01]  /*6a080*/  ISETP.LT.AND P1, PT, R187, c[0x0][0x178], !P3 ;  /* 0x00005e00bb007a0c */ /* 0x000fe20005f21270 */
[----:B------:R1:W-:Y:S01]  /*6a090*/  @P4 STG.E [R16.64], R178 ;  /* 0x000000b210004986 */ /* 0x0003e2000c101904 */
[----:B------:R-:W-:Y:S02]  /*6a0a0*/  IADD3 R29, R41, c[0x0][0x198], RZ ;  /* 0x00006600291d7a10 */ /* 0x000fe40007ffe0ff */
[----:B------:R-:W-:-:S02]  /*6a0b0*/  ISETP.LT.AND P5, PT, R15, c[0x0][0x178], !P3 ;  /* 0x00005e000f007a0c */ /* 0x000fc40005fa1270 */
[----:B------:R-:W-:Y:S01]  /*6a0c0*/  ISETP.LT.AND P4, PT, R19, c[0x0][0x178], !P3 ;  /* 0x00005e0013007a0c */ /* 0x000fe20005f81270 */
[----:B-1----:R-:W-:-:S04]  /*6a0d0*/  IMAD.WIDE R2, R41, 0x4, R224 ;  /* 0x0000000429027825 */ /* 0x002fc800078e02e0 */
[----:B------:R-:W-:Y:S01]  /*6a0e0*/  IMAD.WIDE R8, R41, 0x4, R226 ;  /* 0x0000000429087825 */ /* 0x000fe200078e02e2 */
[----:B------:R1:W-:Y:S03]  /*6a0f0*/  @P0 STG.E [R2.64], R10 ;  /* 0x0000000a02000986 */ /* 0x0003e6000c101904 */
[C---:B------:R-:W-:Y:S01]  /*6a100*/  IMAD.WIDE R12, R29.reuse, 0x4, R4 ;  /* 0x000000041d0c7825 */ /* 0x040fe200078e0204 */
[----:B------:R1:W-:Y:S03]  /*6a110*/  @P6 STG.E [R8.64], R158 ;  /* 0x0000009e08006986 */ /* 0x0003e6000c101904 */
[----:B------:R-:W-:Y:S01]  /*6a120*/  IMAD.WIDE R20, R29, 0x4, R6 ;  /* 0x000000041d147825 */ /* 0x000fe200078e0206 */
[----:B------:R-:W-:-:S03]  /*6a130*/  ISETP.LT.AND P6, PT, R47, c[0x0][0x178], !P3 ;  /* 0x00005e002f007a0c */ /* 0x000fc60005fc1270 */
[----:B------:R-:W-:-:S04]  /*6a140*/  IMAD.WIDE R16, R29, 0x4, R200 ;  /* 0x000000041d107825 */ /* 0x000fc800078e02c8 */
[----:B------:R-:W-:Y:S01]  /*6a150*/  IMAD.WIDE R24, R29, 0x4, R202 ;  /* 0x000000041d187825 */ /* 0x000fe200078e02ca */
[----:B------:R-:W-:-:S03]  /*6a160*/  ISETP.LT.AND P0, PT, R51, c[0x0][0x178], !P3 ;  /* 0x00005e0033007a0c */ /* 0x000fc60005f01270 */
[----:B-1----:R-:W-:-:S04]  /*6a170*/  IMAD.WIDE R2, R29, 0x4, R204 ;  /* 0x000000041d027825 */ /* 0x002fc800078e02cc */
[----:B------:R-:W-:Y:S01]  /*6a180*/  IMAD.WIDE R8, R29, 0x4, R206 ;  /* 0x000000041d087825 */ /* 0x000fe200078e02ce */
[----:B--2---:R1:W-:Y:S01]  /*6a190*/  @P2 STG.E [R12.64], R228 ;  /* 0x000000e40c002986 */ /* 0x0043e2000c101904 */
[----:B------:R-:W-:-:S03]  /*6a1a0*/  ISETP.LT.AND P2, PT, R79, c[0x0][0x178], !P3 ;  /* 0x00005e004f007a0c */ /* 0x000fc60005f41270 */
[----:B-1----:R-:W2:Y:S04]  /*6a1b0*/  LDL.LU R228, [R1+0xd68] ;  /* 0x000d680001e47983 */ /* 0x002ea80000300800 */
[----:B---3--:R1:W-:Y:S01]  /*6a1c0*/  @P1 STG.E [R20.64], R232 ;  /* 0x000000e814001986 */ /* 0x0083e2000c101904 */
[----:B------:R-:W-:Y:S01]  /*6a1d0*/  ISETP.LT.AND P1, PT, R27, c[0x0][0x178], !P3 ;  /* 0x00005e001b007a0c */ /* 0x000fe20005f21270 */
[----:B------:R-:W-:Y:S02]  /*6a1e0*/  IMAD.WIDE R12, R29, 0x4, R208 ;  /* 0x000000041d0c7825 */ /* 0x000fe400078e02d0 */
[----:B-1----:R-:W3:Y:S04]  /*6a1f0*/  LDL.LU R232, [R1+0xca8] ;  /* 0x000ca80001e87983 */ /* 0x002ee80000300800 */
[----:B------:R1:W-:Y:S01]  /*6a200*/  @P5 STG.E [R16.64], R240 ;  /* 0x000000f010005986 */ /* 0x0003e2000c101904 */
[----:B------:R-:W-:-:S03]  /*6a210*/  ISETP.LT.AND P5, PT, R67, c[0x0][0x178], !P3 ;  /* 0x00005e0043007a0c */ /* 0x000fc60005fa1270 */
[----:B----4-:R4:W-:Y:S01]  /*6a220*/  @P4 STG.E [R24.64], R244 ;  /* 0x000000f418004986 */ /* 0x0109e2000c101904 */
[----:B------:R-:W-:-:S03]  /*6a230*/  ISETP.LT.AND P4, PT, R91, c[0x0][0x178], !P3 ;  /* 0x00005e005b007a0c */ /* 0x000fc60005f81270 */
[----:B-1----:R-:W3:Y:S04]  /*6a240*/  LDL.LU R240, [R1+0x8a8] ;  /* 0x0008a80001f07983 */ /* 0x002ee80000300800 */
[----:B----4-:R-:W4:Y:S01]  /*6a250*/  LDL.LU R244, [R1+0x4b8] ;  /* 0x0004b80001f47983 */ /* 0x010f220000300800 */
[----:B------:R-:W-:-:S03]  /*6a260*/  IMAD.WIDE R20, R29, 0x4, R210 ;  /* 0x000000041d147825 */ /* 0x000fc600078e02d2 */
[----:B------:R1:W-:Y:S01]  /*6a270*/  @P6 STG.E [R2.64], R39 ;  /* 0x0000002702006986 */ /* 0x0003e2000c101904 */
[----:B------:R-:W-:-:S03]  /*6a280*/  IMAD.WIDE R16, R29, 0x4, R212 ;  /* 0x000000041d107825 */ /* 0x000fc600078e02d4 */
[----:B------:R1:W-:Y:S01]  /*6a290*/  @P2 STG.E [R8.64], R63 ;  /* 0x0000003f08002986 */ /* 0x0003e2000c101904 */
[----:B------:R-:W-:-:S03]  /*6a2a0*/  IMAD.WIDE R24, R29, 0x4, R214 ;  /* 0x000000041d187825 */ /* 0x000fc600078e02d6 */
[----:B------:R1:W-:Y:S01]  /*6a2b0*/  @P1 STG.E [R12.64], R87 ;  /* 0x000000570c001986 */ /* 0x0003e2000c101904 */
[----:B------:R-:W-:-:S03]  /*6a2c0*/  ISETP.LT.AND P6, PT, R23, c[0x0][0x178], !P3 ;  /* 0x00005e0017007a0c */ /* 0x000fc60005fc1270 */
[----:B------:R1:W-:Y:S01]  /*6a2d0*/  @P0 STG.E [R20.64], R103 ;  /* 0x0000006714000986 */ /* 0x0003e2000c101904 */
[----:B------:R-:W-:-:S03]  /*6a2e0*/  ISETP.LT.AND P2, PT, R111, c[0x0][0x178], !P3 ;  /* 0x00005e006f007a0c */ /* 0x000fc60005f41270 */
[----:B------:R1:W-:Y:S01]  /*6a2f0*/  @P5 STG.E [R16.64], R123 ;  /* 0x0000007b10005986 */ /* 0x0003e2000c101904 */
[----:B------:R-:W-:Y:S02]  /*6a300*/  ISETP.LT.AND P1, PT, R251, c[0x0][0x178], !P3 ;  /* 0x00005e00fb007a0c */ /* 0x000fe40005f21270 */
[----:B------:R-:W-:Y:S01]  /*6a310*/  ISETP.LT.AND P0, PT, R250, c[0x0][0x178], !P3 ;  /* 0x00005e00fa007a0c */ /* 0x000fe20005f01270 */
[----:B------:R1:W-:Y:S01]  /*6a320*/  @P4 STG.E [R24.64], R135 ;  /* 0x0000008718004986 */ /* 0x0003e2000c101904 */
[----:B------:R-:W-:Y:S02]  /*6a330*/  ISETP.LT.AND P4, PT, R249, c[0x0][0x178], !P3 ;  /* 0x00005e00f9007a0c */ /* 0x000fe40005f81270 */
[----:B------:R-:W-:Y:S02]  /*6a340*/  ISETP.LT.AND P5, PT, R248, c[0x0][0x178], !P3 ;  /* 0x00005e00f8007a0c */ /* 0x000fe40005fa1270 */
[----:B------:R-:W-:Y:S02]  /*6a350*/  ISETP.GE.AND P3, PT, R0, c[0x0][0x17c], PT ;  /* 0x00005f0000007a0c */ /* 0x000fe40003f66270 */
[----:B------:R-:W4:Y:S01]  /*6a360*/  LDL.LU R0, [R1+0x2c94] ;  /* 0x002c940001007983 */ /* 0x000f220000300800 */
[----:B-1----:R-:W-:-:S04]  /*6a370*/  IMAD.WIDE R2, R29, 0x4, R216 ;  /* 0x000000041d027825 */ /* 0x002fc800078e02d8 */
[C---:B------:R-:W-:Y:S01]  /*6a380*/  IMAD.WIDE R8, R29.reuse, 0x4, R218 ;  /* 0x000000041d087825 */ /* 0x040fe200078e02da */
[----:B------:R1:W-:Y:S03]  /*6a390*/  @P6 STG.E [R2.64], R143 ;  /* 0x0000008f02006986 */ /* 0x0003e6000c101904 */
[C---:B------:R-:W-:Y:S01]  /*6a3a0*/  IMAD.WIDE R12, R29.reuse, 0x4, R220 ;  /* 0x000000041d0c7825 */ /* 0x040fe200078e02dc */
[----:B------:R1:W-:Y:S03]  /*6a3b0*/  @P2 STG.E [R8.64], R151 ;  /* 0x0000009708002986 */ /* 0x0003e6000c101904 */
[----:B------:R-:W-:Y:S01]  /*6a3c0*/  IMAD.WIDE R20, R29, 0x4, R222 ;  /* 0x000000041d147825 */ /* 0x000fe200078e02de */
[----:B------:R1:W-:Y:S01]  /*6a3d0*/  @P1 STG.E [R12.64], R167 ;  /* 0x000000a70c001986 */ /* 0x0003e2000c101904 */
[----:B------:R-:W-:-:S03]  /*6a3e0*/  ISETP.LT.AND P2, PT, R187, c[0x0][0x178], !P3 ;  /* 0x00005e00bb007a0c */ /* 0x000fc60005f41270 */
[----:B------:R-:W-:Y:S01]  /*6a3f0*/  @P0 STG.E [R20.64], R179 ;  /* 0x000000b314000986 */ /* 0x000fe2000c101904 */
[----:B------:R-:W-:Y:S01]  /*6a400*/  ISETP.LT.AND P0, PT, R14, c[0x0][0x178], !P3 ;  /* 0x00005e000e007a0c */ /* 0x000fe20005f01270 */
[----:B------:R-:W-:Y:S01]  /*6a410*/  IMAD.WIDE R16, R29, 0x4, R224 ;  /* 0x000000041d107825 */ /* 0x000fe200078e02e0 */
[----:B------:R-:W-:Y:S02]  /*6a420*/  ISETP.LT.AND P1, PT, R15, c[0x0][0x178], !P3 ;  /* 0x00005e000f007a0c */ /* 0x000fe40005f21270 */
[----:B------:R-:W-:Y:S01]  /*6a430*/  ISETP.LT.AND P6, PT, R19, c[0x0][0x178], !P3 ;  /* 0x00005e0013007a0c */ /* 0x000fe20005fc1270 */
[C---:B------:R-:W-:Y:S01]  /*6a440*/  IMAD.WIDE R24, R29.reuse, 0x4, R226 ;  /* 0x000000041d187825 */ /* 0x040fe200078e02e2 */
[----:B------:R-:W-:Y:S01]  /*6a450*/  IADD3 R29, R29, c[0x0][0x198], RZ ;  /* 0x000066001d1d7a10 */ /* 0x000fe20007ffe0ff */
[----:B------:R1:W-:Y:S04]  /*6a460*/  @P4 STG.E [R16.64], R11 ;  /* 0x0000000b10004986 */ /* 0x0003e8000c101904 */
[C---:B-1----:R-:W-:Y:S01]  /*6a470*/  IMAD.WIDE R2, R29.reuse, 0x4, R4 ;  /* 0x000000041d027825 */ /* 0x042fe200078e0204 */
[----:B------:R-:W-:Y:S03]  /*6a480*/  @P5 STG.E [R24.64], R159 ;  /* 0x0000009f18005986 */ /* 0x000fe6000c101904 */
[----:B------:R-:W-:-:S04]  /*6a490*/  IMAD.WIDE R8, R29, 0x4, R6 ;  /* 0x000000041d087825 */ /* 0x000fc800078e0206 */
[----:B------:R-:W-:Y:S01]  /*6a4a0*/  IMAD.WIDE R12, R29, 0x4, R200 ;  /* 0x000000041d0c7825 */ /* 0x000fe200078e02c8 */
[----:B------:R-:W-:-:S03]  /*6a4b0*/  ISETP.LT.AND P5, PT, R47, c[0x0][0x178], !P3 ;  /* 0x00005e002f007a0c */ /* 0x000fc60005fa1270 */
[----:B------:R-:W-:Y:S01]  /*6a4c0*/  IMAD.WIDE R10, R29, 0x4, R202 ;  /* 0x000000041d0a7825 */ /* 0x000fe200078e02ca */
[----:B------:R-:W-:-:S03]  /*6a4d0*/  ISETP.LT.AND P4, PT, R79, c[0x0][0x178], !P3 ;  /* 0x00005e004f007a0c */ /* 0x000fc60005f81270 */
[----:B------:R-:W-:-:S04]  /*6a4e0*/  IMAD.WIDE R16, R29, 0x4, R204 ;  /* 0x000000041d107825 */ /* 0x000fc800078e02cc */
        /* <DEDUP_REMOVED lines=25> */
[----:B------:R-:W-:Y:S02]  /*6a680*/  ISETP.LT.AND P1, PT, R251, c[0x0][0x178], !P3 ;  /* 0x00005e00fb007a0c */ /* 0x000fe40005f21270 */
[----:B------:R-:W-:Y:S01]  /*6a690*/  ISETP.LT.AND P2, PT, R250, c[0x0][0x178], !P3 ;  /* 0x00005e00fa007a0c */ /* 0x000fe20005f41270 */
[----:B------:R-:W-:-:S04]  /*6a6a0*/  IMAD.WIDE R10, R29, 0x4, R214 ;  /* 0x000000041d0a7825 */ /* 0x000fc800078e02d6 */
[C---:B-1----:R-:W-:Y:S01]  /*6a6b0*/  IMAD.WIDE R16, R29.reuse, 0x4, R216 ;  /* 0x000000041d107825 */ /* 0x042fe200078e02d8 */
[----:B------:R1:W-:Y:S03]  /*6a6c0*/  @P6 STG.E [R10.64], R130 ;  /* 0x000000820a006986 */ /* 0x0003e6000c101904 */
[C---:B------:R-:W-:Y:S01]  /*6a6d0*/  IMAD.WIDE R20, R29.reuse, 0x4, R218 ;  /* 0x000000041d147825 */ /* 0x040fe200078e02da */
[----:B------:R1:W-:Y:S03]  /*6a6e0*/  @P5 STG.E [R16.64], R138 ;  /* 0x0000008a10005986 */ /* 0x0003e6000c101904 */
[----:B------:R-:W-:Y:S01]  /*6a6f0*/  IMAD.WIDE R2, R29, 0x4, R220 ;  /* 0x000000041d027825 */ /* 0x000fe200078e02dc */
[----:B------:R1:W-:Y:S01]  /*6a700*/  @P4 STG.E [R20.64], R146 ;  /* 0x0000009214004986 */ /* 0x0003e2000c101904 */
[----:B------:R-:W-:-:S02]  /*6a710*/  ISETP.LT.AND P4, PT, R249, c[0x0][0x178], !P3 ;  /* 0x00005e00f9007a0c */ /* 0x000fc40005f81270 */
[----:B------:R-:W-:Y:S01]  /*6a720*/  IMAD.WIDE R8, R29, 0x4, R222 ;  /* 0x000000041d087825 */ /* 0x000fe200078e02de */
[----:B------:R-:W-:Y:S01]  /*6a730*/  ISETP.LT.AND P3, PT, R248, c[0x0][0x178], !P3 ;  /* 0x00005e00f8007a0c */ /* 0x000fe20005f61270 */
[----:B------:R1:W-:Y:S01]  /*6a740*/  @P1 STG.E [R2.64], R154 ;  /* 0x0000009a02001986 */ /* 0x0003e2000c101904 */
[----:B------:R-:W-:Y:S02]  /*6a750*/  ISETP.LT.AND P6, PT, R14, c[0x0][0x178], !P0 ;  /* 0x00005e000e007a0c */ /* 0x000fe400047c1270 */
[----:B------:R-:W-:Y:S01]  /*6a760*/  ISETP.LT.AND P5, PT, R187, c[0x0][0x178], !P0 ;  /* 0x00005e00bb007a0c */ /* 0x000fe200047a1270 */
[----:B------:R1:W-:Y:S01]  /*6a770*/  @P2 STG.E [R8.64], R174 ;  /* 0x000000ae08002986 */ /* 0x0003e2000c101904 */
[----:B------:R-:W-:Y:S02]  /*6a780*/  ISETP.LT.AND P2, PT, R15, c[0x0][0x178], !P0 ;  /* 0x00005e000f007a0c */ /* 0x000fe40004741270 */
[----:B------:R-:W-:Y:S02]  /*6a790*/  IADD3 R25, R29, c[0x0][0x198], RZ ;  /* 0x000066001d197a10 */ /* 0x000fe40007ffe0ff */
[----:B------:R-:W-:Y:S01]  /*6a7a0*/  ISETP.LT.AND P1, PT, R19, c[0x0][0x178], !P0 ;  /* 0x00005e0013007a0c */ /* 0x000fe20004721270 */
[----:B-1----:R-:W-:-:S04]  /*6a7b0*/  IMAD.WIDE R10, R29, 0x4, R224 ;  /* 0x000000041d0a7825 */ /* 0x002fc800078e02e0 */
[----:B------:R-:W-:Y:S01]  /*6a7c0*/  IMAD.WIDE R12, R29, 0x4, R226 ;  /* 0x000000041d0c7825 */ /* 0x000fe200078e02e2 */
[----:B------:R1:W-:Y:S03]  /*6a7d0*/  @P4 STG.E [R10.64], R162 ;  /* 0x000000a20a004986 */ /* 0x0003e6000c101904 */
[C---:B------:R-:W-:Y:S01]  /*6a7e0*/  IMAD.WIDE R16, R25.reuse, 0x4, R4 ;  /* 0x0000000419107825 */ /* 0x040fe200078e0204 */
[----:B------:R1:W-:Y:S03]  /*6a7f0*/  @P3 STG.E [R12.64], R190 ;  /* 0x000000be0c003986 */ /* 0x0003e6000c101904 */
[----:B------:R-:W-:-:S04]  /*6a800*/  IMAD.WIDE R20, R25, 0x4, R6 ;  /* 0x0000000419147825 */ /* 0x000fc800078e0206 */
[----:B------:R-:W-:-:S04]  /*6a810*/  IMAD.WIDE R2, R25, 0x4, R200 ;  /* 0x0000000419027825 */ /* 0x000fc800078e02c8 */
[----:B------:R-:W-:Y:S01]  /*6a820*/  IMAD.WIDE R8, R25, 0x4, R202 ;  /* 0x0000000419087825 */ /* 0x000fe200078e02ca */
[----:B------:R-:W-:Y:S02]  /*6a830*/  ISETP.LT.AND P4, PT, R27, c[0x0][0x178], !P0 ;  /* 0x00005e001b007a0c */ /* 0x000fe40004781270 */
[----:B------:R-:W-:Y:S01]  /*6a840*/  ISETP.LT.AND P3, PT, R51, c[0x0][0x178], !P0 ;  /* 0x00005e0033007a0c */ /* 0x000fe20004761270 */
        /* <DEDUP_REMOVED lines=31> */
[----:B------:R-:W-:Y:S01]  /*6aa40*/  IMAD.WIDE R12, R25, 0x4, R218 ;  /* 0x00000004190c7825 */ /* 0x000fe200078e02da */
[----:B------:R-:W-:-:S03]  /*6aa50*/  ISETP.LT.AND P1, PT, R249, c[0x0][0x178], !P0 ;  /* 0x00005e00f9007a0c */ /* 0x000fc60004721270 */
[C---:B------:R-:W-:Y:S01]  /*6aa60*/  IMAD.WIDE R16, R25.reuse, 0x4, R220 ;  /* 0x0000000419107825 */ /* 0x040fe200078e02dc */
[----:B------:R1:W-:Y:S03]  /*6aa70*/  @P3 STG.E [R10.64], R139 ;  /* 0x0000008b0a003986 */ /* 0x0003e6000c101904 */
[C---:B------:R-:W-:Y:S01]  /*6aa80*/  IMAD.WIDE R20, R25.reuse, 0x4, R222 ;  /* 0x0000000419147825 */ /* 0x040fe200078e02de */
[----:B------:R-:W-:Y:S01]  /*6aa90*/  ISETP.LT.AND P0, PT, R248, c[0x0][0x178], !P0 ;  /* 0x00005e00f8007a0c */ /* 0x000fe20004701270 */
[----:B------:R1:W-:Y:S01]  /*6aaa0*/  @P6 STG.E [R12.64], R147 ;  /* 0x000000930c006986 */ /* 0x0003e2000c101904 */
[----:B------:R-:W-:Y:S01]  /*6aab0*/  ISETP.LT.AND P6, PT, R14, c[0x0][0x178], !P2 ;  /* 0x00005e000e007a0c */ /* 0x000fe200057c1270 */
[----:B------:R-:W-:Y:S02]  /*6aac0*/  IMAD.WIDE R2, R25, 0x4, R224 ;  /* 0x0000000419027825 */ /* 0x000fe400078e02e0 */
[----:B------:R1:W-:Y:S01]  /*6aad0*/  @P5 STG.E [R16.64], R155 ;  /* 0x0000009b10005986 */ /* 0x0003e2000c101904 */
[----:B------:R-:W-:Y:S01]  /*6aae0*/  ISETP.LT.AND P5, PT, R187, c[0x0][0x178], !P2 ;  /* 0x00005e00bb007a0c */ /* 0x000fe200057a1270 */
[----:B-1----:R-:W-:-:S02]  /*6aaf0*/  IMAD.WIDE R8, R25, 0x4, R226 ;  /* 0x0000000419087825 */ /* 0x002fc400078e02e2 */
[----:B------:R1:W-:Y:S01]  /*6ab00*/  @P4 STG.E [R20.64], R175 ;  /* 0x000000af14004986 */ /* 0x0003e2000c101904 */
[----:B------:R-:W-:Y:S02]  /*6ab10*/  ISETP.LT.AND P4, PT, R15, c[0x0][0x178], !P2 ;  /* 0x00005e000f007a0c */ /* 0x000fe40005781270 */
[----:B------:R-:W-:Y:S02]  /*6ab20*/  ISETP.LT.AND P3, PT, R19, c[0x0][0x178], !P2 ;  /* 0x00005e0013007a0c */ /* 0x000fe40005761270 */
[----:B------:R-:W-:Y:S01]  /*6ab30*/  IADD3 R25, R25, c[0x0][0x198], RZ ;  /* 0x0000660019197a10 */ /* 0x000fe20007ffe0ff */
[----:B------:R1:W-:Y:S04]  /*6ab40*/  @P1 STG.E [R2.64], R163 ;  /* 0x000000a302001986 */ /* 0x0003e8000c101904 */
[C---:B------:R-:W-:Y:S01]  /*6ab50*/  IMAD.WIDE R10, R25.reuse, 0x4, R4 ;  /* 0x00000004190a7825 */ /* 0x040fe200078e0204 */
[----:B------:R1:W-:Y:S03]  /*6ab60*/  @P0 STG.E [R8.64], R191 ;  /* 0x000000bf08000986 */ /* 0x0003e6000c101904 */
[----:B------:R-:W-:-:S04]  /*6ab70*/  IMAD.WIDE R12, R25, 0x4, R6 ;  /* 0x00000004190c7825 */ /* 0x000fc800078e0206 */
[----:B------:R-:W-:-:S04]  /*6ab80*/  IMAD.WIDE R16, R25, 0x4, R200 ;  /* 0x0000000419107825 */ /* 0x000fc800078e02c8 */
[----:B-1----:R-:W-:Y:S01]  /*6ab90*/  IMAD.WIDE R20, R25, 0x4, R202 ;  /* 0x0000000419147825 */ /* 0x002fe200078e02ca */
[----:B------:R-:W-:Y:S02]  /*6aba0*/  ISETP.LT.AND P1, PT, R47, c[0x0][0x178], !P2 ;  /* 0x00005e002f007a0c */ /* 0x000fe40005721270 */
[----:B------:R-:W-:Y:S01]  /*6abb0*/  ISETP.LT.AND P0, PT, R79, c[0x0][0x178], !P2 ;  /* 0x00005e004f007a0c */ /* 0x000fe20005701270 */
[----:B------:R-:W-:-:S04]  /*6abc0*/  IMAD.WIDE R2, R25, 0x4, R204 ;  /* 0x0000000419027825 */ /* 0x000fc800078e02cc */
[C---:B------:R-:W-:Y:S01]  /*6abd0*/  IMAD.WIDE R8, R25.reuse, 0x4, R206 ;  /* 0x0000000419087825 */ /* 0x040fe200078e02ce */
[----:B--2---:R1:W-:Y:S04]  /*6abe0*/  @P6 STG.E [R10.64], R228 ;  /* 0x000000e40a006986 */ /* 0x0043e8000c101904 */
[----:B-1----:R-:W2:Y:S04]  /*6abf0*/  LDL.LU R228, [R1+0xd5c] ;  /* 0x000d5c0001e47983 */ /* 0x002ea80000300800 */
[----:B---3--:R1:W-:Y:S01]  /*6ac00*/  @P5 STG.E [R12.64], R232 ;  /* 0x000000e80c005986 */ /* 0x0083e2000c101904 */
[----:B------:R-:W-:-:S03]  /*6ac10*/  IMAD.WIDE R10, R25, 0x4, R208 ;  /* 0x00000004190a7825 */ /* 0x000fc600078e02d0 */
[----:B-1----:R-:W3:Y:S04]  /*6ac20*/  LDL.LU R232, [R1+0xa3c] ;  /* 0x000a3c0001e87983 */ /* 0x002ee80000300800 */
[----:B------:R1:W-:Y:S01]  /*6ac30*/  @P4 STG.E [R16.64], R240 ;  /* 0x000000f010004986 */ /* 0x0003e2000c101904 */
[----:B------:R-:W-:-:S03]  /*6ac40*/  ISETP.LT.AND P4, PT, R27, c[0x0][0x178], !P2 ;  /* 0x00005e001b007a0c */ /* 0x000fc60005781270 */
[----:B----4-:R4:W-:Y:S04]  /*6ac50*/  @P3 STG.E [R20.64], R244 ;  /* 0x000000f414003986 */ /* 0x0109e8000c101904 */
[----:B-1----:R-:W3:Y:S04]  /*6ac60*/  LDL.LU R240, [R1+0x83c] ;  /* 0x00083c0001f07983 */ /* 0x002ee80000300800 */
[----:B----4-:R-:W4:Y:S04]  /*6ac70*/  LDL.LU R244, [R1+0x43c] ;  /* 0x00043c0001f47983 */ /* 0x010f280000300800 */
        /* <DEDUP_REMOVED lines=15> */
[----:B------:R1:W-:Y:S01]  /*6ad70*/  @P6 STG.E [R16.64], R114 ;  /* 0x0000007210006986 */ /* 0x0003e2000c101904 */
[----:B------:R-:W-:-:S03]  /*6ad80*/  ISETP.LT.AND P6, PT, R250, c[0x0][0x178], !P2 ;  /* 0x00005e00fa007a0c */ /* 0x000fc600057c1270 */
[----:B------:R-:W-:Y:S01]  /*6ad90*/  @P5 STG.E [R20.64], R126 ;  /* 0x0000007e14005986 */ /* 0x000fe2000c101904 */
[----:B------:R-:W-:Y:S02]  /*6ada0*/  ISETP.LT.AND P5, PT, R249, c[0x0][0x178], !P2 ;  /* 0x00005e00f9007a0c */ /* 0x000fe400057a1270 */
[----:B------:R-:W-:Y:S01]  /*6adb0*/  ISETP.LT.AND P2, PT, R248, c[0x0][0x178], !P2 ;  /* 0x00005e00f8007a0c */ /* 0x000fe20005741270 */
[----:B-1----:R-:W-:-:S04]  /*6adc0*/  IMAD.WIDE R2, R25, 0x4, R216 ;  /* 0x0000000419027825 */ /* 0x002fc800078e02d8 */
[C---:B------:R-:W-:Y:S01]  /*6add0*/  IMAD.WIDE R8, R25.reuse, 0x4, R218 ;  /* 0x0000000419087825 */ /* 0x040fe200078e02da */
[----:B------:R1:W-:Y:S03]  /*6ade0*/  @P0 STG.E [R2.64], R106 ;  /* 0x0000006a02000986 */ /* 0x0003e6000c101904 */
[C---:B------:R-:W-:Y:S01]  /*6adf0*/  IMAD.WIDE R10, R25.reuse, 0x4, R220 ;  /* 0x00000004190a7825 */ /* 0x040fe200078e02dc */
[----:B------:R1:W-:Y:S03]  /*6ae00*/  @P1 STG.E [R8.64], R74 ;  /* 0x0000004a08001986 */ /* 0x0003e6000c101904 */
[C---:B------:R-:W-:Y:S01]  /*6ae10*/  IMAD.WIDE R12, R25.reuse, 0x4, R222 ;  /* 0x00000004190c7825 */ /* 0x040fe200078e02de */
[----:B------:R1:W-:Y:S03]  /*6ae20*/  @P3 STG.E [R10.64], R42 ;  /* 0x0000002a0a003986 */ /* 0x0003e6000c101904 */
[C---:B------:R-:W-:Y:S01]  /*6ae30*/  IMAD.WIDE R16, R25.reuse, 0x4, R224 ;  /* 0x0000000419107825 */ /* 0x040fe200078e02e0 */
[----:B------:R-:W-:Y:S01]  /*6ae40*/  ISETP.LT.AND P0, PT, R14, c[0x0][0x178], !P4 ;  /* 0x00005e000e007a0c */ /* 0x000fe20006701270 */
[----:B------:R1:W-:Y:S02]  /*6ae50*/  @P6 STG.E [R12.64], R170 ;  /* 0x000000aa0c006986 */ /* 0x0003e4000c101904 */
[----:B-1----:R-:W-:Y:S01]  /*6ae60*/  IMAD.WIDE R2, R25, 0x4, R226 ;  /* 0x0000000419027825 */ /* 0x002fe200078e02e2 */
[----:B------:R-:W-:Y:S01]  /*6ae70*/  ISETP.LT.AND P1, PT, R187, c[0x0][0x178], !P4 ;  /* 0x00005e00bb007a0c */ /* 0x000fe20006721270 */
[----:B------:R1:W-:Y:S01]  /*6ae80*/  @P5 STG.E [R16.64], R182 ;  /* 0x000000b610005986 */ /* 0x0003e2000c101904 */
[----:B------:R-:W-:-:S02]  /*6ae90*/  ISETP.LT.AND P5, PT, R15, c[0x0][0x178], !P4 ;  /* 0x00005e000f007a0c */ /* 0x000fc400067a1270 */
[----:B------:R-:W-:Y:S01]  /*6aea0*/  IADD3 R29, R25, c[0x0][0x198], RZ ;  /* 0x00006600191d7a10 */ /* 0x000fe20007ffe0ff */
[----:B------:R1:W-:Y:S01]  /*6aeb0*/  @P2 STG.E [R2.64], R194 ;  /* 0x000000c202002986 */ /* 0x0003e2000c101904 */
[----:B------:R-:W-:Y:S02]  /*6aec0*/  ISETP.LT.AND P3, PT, R19, c[0x0][0x178], !P4 ;  /* 0x00005e0013007a0c */ /* 0x000fe40006761270 */
[----:B------:R-:W-:Y:S01]  /*6aed0*/  ISETP.LT.AND P2, PT, R47, c[0x0][0x178], !P4 ;  /* 0x00005e002f007a0c */ /* 0x000fe20006741270 */
[----:B------:R-:W-:-:S04]  /*6aee0*/  IMAD.WIDE R8, R29, 0x4, R4 ;  /* 0x000000041d087825 */ /* 0x000fc800078e0204 */
[----:B------:R-:W-:-:S04]  /*6aef0*/  IMAD.WIDE R20, R29, 0x4, R6 ;  /* 0x000000041d147825 */ /* 0x000fc800078e0206 */
        /* <DEDUP_REMOVED lines=12> */
[----:B------:R1:W-:Y:S04]  /*6afc0*/  @P5 STG.E [R10.64], R240 ;  /* 0x000000f00a005986 */ /* 0x0003e8000c101904 */
[----:B----4-:R4:W-:Y:S04]  /*6afd0*/  @P3 STG.E [R12.64], R244 ;  /* 0x000000f40c003986 */ /* 0x0109e8000c101904 */
[----:B------:R4:W-:Y:S01]  /*6afe0*/  @P2 STG.E [R16.64], R31 ;  /* 0x0000001f10002986 */ /* 0x0009e2000c101904 */
[----:B------:R-:W-:-:S03]  /*6aff0*/  ISETP.LT.AND P2, PT, R67, c[0x0][0x178], !P4 ;  /* 0x00005e0043007a0c */ /* 0x000fc60006741270 */
        /* <DEDUP_REMOVED lines=11> */
[----:B------:R-:W-:Y:S01]  /*6b0b0*/  ISETP.LT.AND P5, PT, R23, c[0x0][0x178], !P4 ;  /* 0x00005e0017007a0c */ /* 0x000fe200067a1270 */
[----:B------:R-:W-:Y:S01]  /*6b0c0*/  IMAD.WIDE R12, R29, 0x4, R214 ;  /* 0x000000041d0c7825 */ /* 0x000fe200078e02d6 */
[----:B------:R-:W-:Y:S02]  /*6b0d0*/  ISETP.LT.AND P0, PT, R111, c[0x0][0x178], !P4 ;  /* 0x00005e006f007a0c */ /* 0x000fe40006701270 */
[----:B------:R-:W-:Y:S02]  /*6b0e0*/  ISETP.LT.AND P6, PT, R251, c[0x0][0x178], !P4 ;  /* 0x00005e00fb007a0c */ /* 0x000fe400067c1270 */
[----:B------:R-:W-:Y:S01]  /*6b0f0*/  ISETP.LT.AND P1, PT, R250, c[0x0][0x178], !P4 ;  /* 0x00005e00fa007a0c */ /* 0x000fe20006721270 */
[----:B------:R-:W-:-:S04]  /*6b100*/  IMAD.WIDE R16, R29, 0x4, R216 ;  /* 0x000000041d107825 */ /* 0x000fc800078e02d8 */
[----:B------:R1:W-:Y:S01]  /*6b110*/  @P3 STG.E [R12.64], R127 ;  /* 0x0000007f0c003986 */ /* 0x0003e2000c101904 */
[----:B------:R-:W-:Y:S01]  /*6b120*/  ISETP.LT.AND P3, PT, R249, c[0x0][0x178], !P4 ;  /* 0x00005e00f9007a0c */ /* 0x000fe20006761270 */
[----:B-1----:R-:W-:-:S04]  /*6b130*/  IMAD.WIDE R2, R29, 0x4, R218 ;  /* 0x000000041d027825 */ /* 0x002fc800078e02da */
[C---:B------:R-:W-:Y:S01]  /*6b140*/  IMAD.WIDE R8, R29.reuse, 0x4, R220 ;  /* 0x000000041d087825 */ /* 0x040fe200078e02dc */
[----:B------:R-:W-:Y:S01]  /*6b150*/  @P5 STG.E [R16.64], R107 ;  /* 0x0000006b10005986 */ /* 0x000fe2000c101904 */
[----:B------:R-:W-:Y:S02]  /*6b160*/  ISETP.LT.AND P4, PT, R248, c[0x0][0x178], !P4 ;  /* 0x00005e00f8007a0c */ /* 0x000fe40006781270 */
[----:B------:R-:W-:Y:S01]  /*6b170*/  IMAD.WIDE R20, R29, 0x4, R222 ;  /* 0x000000041d147825 */ /* 0x000fe200078e02de */
[----:B------:R1:W-:Y:S01]  /*6b180*/  @P0 STG.E [R2.64], R75 ;  /* 0x0000004b02000986 */ /* 0x0003e2000c101904 */
[----:B------:R-:W-:Y:S02]  /*6b190*/  ISETP.LT.AND P0, PT, R187, c[0x0][0x178], !P2 ;  /* 0x00005e00bb007a0c */ /* 0x000fe40005701270 */
[----:B------:R-:W-:Y:S01]  /*6b1a0*/  IMAD.WIDE R10, R29, 0x4, R224 ;  /* 0x000000041d0a7825 */ /* 0x000fe200078e02e0 */
[----:B------:R1:W-:Y:S01]  /*6b1b0*/  @P6 STG.E [R8.64], R43 ;  /* 0x0000002b08006986 */ /* 0x0003e2000c101904 */
[----:B------:R-:W-:-:S02]  /*6b1c0*/  ISETP.LT.AND P6, PT, R14, c[0x0][0x178], !P2 ;  /* 0x00005e000e007a0c */ /* 0x000fc400057c1270 */
[----:B------:R-:W-:Y:S01]  /*6b1d0*/  ISETP.LT.AND P5, PT, R15, c[0x0][0x178], !P2 ;  /* 0x00005e000f007a0c */ /* 0x000fe200057a1270 */
[----:B------:R1:W-:Y:S01]  /*6b1e0*/  @P1 STG.E [R20.64], R171 ;  /* 0x000000ab14001986 */ /* 0x0003e2000c101904 */
[C---:B------:R-:W-:Y:S01]  /*6b1f0*/  IMAD.WIDE R12, R29.reuse, 0x4, R226 ;  /* 0x000000041d0c7825 */ /* 0x040fe200078e02e2 */
[----:B------:R-:W-:Y:S02]  /*6b200*/  IADD3 R29, R29, c[0x0][0x198], RZ ;  /* 0x000066001d1d7a10 */ /* 0x000fe40007ffe0ff */
[----:B------:R-:W-:Y:S01]  /*6b210*/  ISETP.LT.AND P1, PT, R19, c[0x0][0x178], !P2 ;  /* 0x00005e0013007a0c */ /* 0x000fe20005721270 */
[----:B------:R1:W-:Y:S01]  /*6b220*/  @P3 STG.E [R10.64], R183 ;  /* 0x000000b70a003986 */ /* 0x0003e2000c101904 */
[----:B------:R-:W-:Y:S01]  /*6b230*/  ISETP.LT.AND P3, PT, R47, c[0x0][0x178], !P2 ;  /* 0x00005e002f007a0c */ /* 0x000fe20005761270 */
[----:B-1----:R-:W-:-:S04]  /*6b240*/  IMAD.WIDE R2, R29, 0x4, R4 ;  /* 0x000000041d027825 */ /* 0x002fc800078e0204 */
[C---:B------:R-:W-:Y:S01]  /*6b250*/  IMAD.WIDE R8, R29.reuse, 0x4, R6 ;  /* 0x000000041d087825 */ /* 0x040fe200078e0206 */
[----:B------:R1:W-:Y:S03]  /*6b260*/  @P4 STG.E [R12.64], R195 ;  /* 0x000000c30c004986 */ /* 0x0003e6000c101904 */
[----:B------:R-:W-:-:S04]  /*6b270*/  IMAD.WIDE R16, R29, 0x4, R200 ;  /* 0x000000041d107825 */ /* 0x000fc800078e02c8 */
[----:B------:R-:W-:Y:S01]  /*6b280*/  IMAD.WIDE R20, R29, 0x4, R202 ;  /* 0x000000041d147825 */ /* 0x000fe200078e02ca */
[----:B------:R-:W-:-:S03]  /*6b290*/  ISETP.LT.AND P4, PT, R79, c[0x0][0x178], !P2 ;  /* 0x00005e004f007a0c */ /* 0x000fc60005781270 */
[----:B------:R-:W-:-:S04]  /*6b2a0*/  IMAD.WIDE R10, R29, 0x4, R204 ;  /* 0x000000041d0a7825 */ /* 0x000fc800078e02cc */
[----:B-1----:R-:W-:Y:S01]  /*6b2b0*/  IMAD.WIDE R12, R29, 0x4, R206 ;  /* 0x000000041d0c7825 */ /* 0x002fe200078e02ce */
[----:B--2---:R1:W-:Y:S01]  /*6b2c0*/  @P6 STG.E [R2.64], R228 ;  /* 0x000000e402006986 */ /* 0x0043e2000c101904 */
[----:B------:R-:W-:-:S03]  /*6b2d0*/  ISETP.LT.AND P6, PT, R67, c[0x0][0x178], !P2 ;  /* 0x00005e0043007a0c */ /* 0x000fc600057c1270 */
[----:B-1----:R-:W2:Y:S04]  /*6b2e0*/  LDL.LU R228, [R1+0xd3c] ;  /* 0x000d3c0001e47983 */ /* 0x002ea80000300800 */
[----:B---3--:R1:W-:Y:S01]  /*6b2f0*/  @P0 STG.E [R8.64], R232 ;  /* 0x000000e808000986 */ /* 0x0083e2000c101904 */
[----:B------:R-:W-:-:S03]  /*6b300*/  IMAD.WIDE R2, R29, 0x4, R208 ;  /* 0x000000041d027825 */ /* 0x000fc600078e02d0 */
[----:B-1----:R-:W3:Y:S04]  /*6b310*/  LDL.LU R232, [R1+0xa1c] ;  /* 0x000a1c0001e87983 */ /* 0x002ee80000300800 */
[----:B------:R1:W-:Y:S01]  /*6b320*/  @P5 STG.E [R16.64], R240 ;  /* 0x000000f010005986 */ /* 0x0003e2000c101904 */
[----:B------:R-:W-:-:S03]  /*6b330*/  ISETP.LT.AND P5, PT, R51, c[0x0][0x178], !P2 ;  /* 0x00005e0033007a0c */ /* 0x000fc600057a1270 */
[----:B----4-:R4:W-:Y:S01]  /*6b340*/  @P1 STG.E [R20.64], R244 ;  /* 0x000000f414001986 */ /* 0x0109e2000c101904 */
[----:B------:R-:W-:-:S03]  /*6b350*/  ISETP.LT.AND P1, PT, R27, c[0x0][0x178], !P2 ;  /* 0x00005e001b007a0c */ /* 0x000fc60005721270 */
[----:B------:R4:W-:Y:S01]  /*6b360*/  @P3 STG.E [R10.64], R26 ;  /* 0x0000001a0a003986 */ /* 0x0009e2000c101904 */
[----:B------:R-:W-:Y:S01]  /*6b370*/  ISETP.LT.AND P3, PT, R91, c[0x0][0x178], !P2 ;  /* 0x00005e005b007a0c */ /* 0x000fe20005761270 */
[C---:B------:R-:W-:Y:S02]  /*6b380*/  IMAD.WIDE R8, R29.reuse, 0x4, R210 ;  /* 0x000000041d087825 */ /* 0x040fe400078e02d2 */
[----:B------:R4:W-:Y:S02]  /*6b390*/  @P4 STG.E [R12.64], R50 ;  /* 0x000000320c004986 */ /* 0x0009e4000c101904 */
[C---:B-1----:R-:W-:Y:S02]  /*6b3a0*/  IMAD.WIDE R16, R29.reuse, 0x4, R212 ;  /* 0x000000041d107825 */ /* 0x042fe400078e02d4 */
[----:B------:R-:W2:Y:S02]  /*6b3b0*/  LDL.LU R240, [R1+0x66c] ;  /* 0x00066c0001f07983 */ /* 0x000ea40000300800 */
[----:B----4-:R-:W-:-:S02]  /*6b3c0*/  IMAD.WIDE R20, R29, 0x4, R214 ;  /* 0x000000041d147825 */ /* 0x010fc400078e02d6 */
[----:B------:R1:W-:Y:S04]  /*6b3d0*/  @P1 STG.E [R2.64], R66 ;  /* 0x0000004202001986 */ /* 0x0003e8000c101904 */
[----:B------:R-:W-:Y:S01]  /*6b3e0*/  @P5 STG.E [R8.64], R90 ;  /* 0x0000005a08005986 */ /* 0x000fe2000c101904 */
[----:B------:R-:W-:-:S03]  /*6b3f0*/  ISETP.GE.AND P0, PT, R0, c[0x0][0x17c], PT ;  /* 0x00005f0000007a0c */ /* 0x000fc60003f06270 */
[----:B------:R-:W-:Y:S04]  /*6b400*/  @P6 STG.E [R16.64], R22 ;  /* 0x0000001610006986 */ /* 0x000fe8000c101904 */
[----:B------:R4:W-:Y:S01]  /*6b410*/  @P3 STG.E [R20.64], R110 ;  /* 0x0000006e14003986 */ /* 0x0009e2000c101904 */
[----:B------:R-:W-:-:S03]  /*6b420*/  ISETP.LT.AND P3, PT, R14, c[0x0][0x178], !P0 ;  /* 0x00005e000e007a0c */ /* 0x000fc60004761270 */
[----:B------:R-:W2:Y:S04]  /*6b430*/  LDL.LU R244, [R1+0x42c] ;  /* 0x00042c0001f47983 */ /* 0x000ea80000300800 */
[----:B------:R-:W2:Y:S01]  /*6b440*/  LDL.LU R14, [R1+0x2cd4] ;  /* 0x002cd400010e7983 */ /* 0x000ea20000300800 */
[----:B------:R-:W-:Y:S01]  /*6b450*/  ISETP.LT.AND P4, PT, R23, c[0x0][0x178], !P2 ;  /* 0x00005e0017007a0c */ /* 0x000fe20005781270 */
[----:B------:R-:W-:Y:S01]  /*6b460*/  IMAD.WIDE R10, R29, 0x4, R216 ;  /* 0x000000041d0a7825 */ /* 0x000fe200078e02d8 */
[----:B------:R-:W-:Y:S02]  /*6b470*/  ISETP.LT.AND P1, PT, R111, c[0x0][0x178], !P2 ;  /* 0x00005e006f007a0c */ /* 0x000fe40005721270 */
[----:B------:R-:W-:Y:S02]  /*6b480*/  ISETP.LT.AND P5, PT, R251, c[0x0][0x178], !P2 ;  /* 0x00005e00fb007a0c */ /* 0x000fe400057a1270 */
[----:B------:R-:W-:Y:S01]  /*6b490*/  ISETP.LT.AND P6, PT, R250, c[0x0][0x178], !P2 ;  /* 0x00005e00fa007a0c */ /* 0x000fe200057c1270 */
[----:B------:R-:W-:-:S06]  /*6b4a0*/  IMAD.WIDE R12, R29, 0x4, R218 ;  /* 0x000000041d0c7825 */ /* 0x000fcc00078e02da */
[----:B------:R4:W-:Y:S01]  /*6b4b0*/  @P4 STG.E [R10.64], R78 ;  /* 0x0000004e0a004986 */ /* 0x0009e2000c101904 */
[----:B------:R-:W-:Y:S02]  /*6b4c0*/  ISETP.LT.AND P4, PT, R249, c[0x0][0x178], !P2 ;  /* 0x00005e00f9007a0c */ /* 0x000fe40005781270 */
[----:B------:R-:W-:Y:S01]  /*6b4d0*/  ISETP.LT.AND P2, PT, R248, c[0x0][0x178], !P2 ;  /* 0x00005e00f8007a0c */ /* 0x000fe20005741270 */
[C---:B-1----:R-:W-:Y:S01]  /*6b4e0*/  IMAD.WIDE R2, R29.reuse, 0x4, R220 ;  /* 0x000000041d027825 */ /* 0x042fe200078e02dc */
[----:B----4-:R-:W-:-:S03]  /*6b4f0*/  IADD3 R21, R29, c[0x0][0x198], RZ ;  /* 0x000066001d157a10 */ /* 0x010fc60007ffe0ff */
[C---:B------:R-:W-:Y:S01]  /*6b500*/  IMAD.WIDE R8, R29.reuse, 0x4, R222 ;  /* 0x000000041d087825 */ /* 0x040fe200078e02de */
[----:B------:R1:W-:Y:S03]  /*6b510*/  @P1 STG.E [R12.64], R46 ;  /* 0x0000002e0c001986 */ /* 0x0003e6000c101904 */
[----:B------:R-:W-:Y:S01]  /*6b520*/  IMAD.WIDE R16, R29, 0x4, R224 ;  /* 0x000000041d107825 */ /* 0x000fe200078e02e0 */
[----:B------:R-:W-:Y:S01]  /*6b530*/  ISETP.LT.AND P1, PT, R187, c[0x0][0x178], !P0 ;  /* 0x00005e00bb007a0c */ /* 0x000fe20004721270 */
[----:B------:R1:W-:Y:S02]  /*6b540*/  @P5 STG.E [R2.64], R18 ;  /* 0x0000001202005986 */ /* 0x0003e4000c101904 */
[----:B------:R-:W-:Y:S01]  /*6b550*/  IMAD.WIDE R10, R29, 0x4, R226 ;  /* 0x000000041d0a7825 */ /* 0x000fe200078e02e2 */
[----:B------:R-:W-:Y:S01]  /*6b560*/  ISETP.LT.AND P5, PT, R15, c[0x0][0x178], !P0 ;  /* 0x00005e000f007a0c */ /* 0x000fe200047a1270 */
[----:B------:R-:W4:Y:S02]  /*6b570*/  LDL.LU R187, [R1+0x2cd0] ;  /* 0x002cd00001bb7983 */ /* 0x000f240000300800 */
[----:B------:R-:W-:-:S02]  /*6b580*/  IMAD.WIDE R4, R21, 0x4, R4 ;  /* 0x0000000415047825 */ /* 0x000fc400078e0204 */
[----:B------:R-:W4:Y:S02]  /*6b590*/  LDL.LU R15, [R1+0x2ccc] ;  /* 0x002ccc00010f7983 */ /* 0x000f240000300800 */
[----:B------:R-:W-:Y:S02]  /*6b5a0*/  IMAD.WIDE R6, R21, 0x4, R6 ;  /* 0x0000000415067825 */ /* 0x000fe400078e0206 */
[----:B--2---:R1:W-:Y:S01]  /*6b5b0*/  @P6 STG.E [R8.64], R14 ;  /* 0x0000000e08006986 */ /* 0x0043e2000c101904 */
[----:B------:R-:W-:-:S03]  /*6b5c0*/  ISETP.LT.AND P6, PT, R19, c[0x0][0x178], !P0 ;  /* 0x00005e0013007a0c */ /* 0x000fc600047c1270 */
[----:B------:R1:W-:Y:S01]  /*6b5d0*/  @P4 STG.E [R16.64], R186 ;  /* 0x000000ba10004986 */ /* 0x0003e2000c101904 */
[----:B------:R-:W-:-:S03]  /*6b5e0*/  ISETP.LT.AND P4, PT, R47, c[0x0][0x178], !P0 ;  /* 0x00005e002f007a0c */ /* 0x000fc60004781270 */
[----:B------:R-:W2:Y:S04]  /*6b5f0*/  LDL.LU R19, [R1+0x2cc8] ;  /* 0x002cc80001137983 */ /* 0x000ea80000300800 */
[----:B------:R1:W-:Y:S01]  /*6b600*/  @P2 STG.E [R10.64], R198 ;  /* 0x000000c60a002986 */ /* 0x0003e2000c101904 */
[----:B------:R-:W-:-:S03]  /*6b610*/  ISETP.LT.AND P2, PT, R79, c[0x0][0x178], !P0 ;  /* 0x00005e004f007a0c */ /* 0x000fc60004741270 */
[----:B------:R-:W2:Y:S04]  /*6b620*/  LDL.LU R47, [R1+0x2cc4] ;  /* 0x002cc400012f7983 */ /* 0x000ea80000300800 */
[----:B------:R1:W-:Y:S01]  /*6b630*/  @P3 STG.E [R4.64], R228 ;  /* 0x000000e404003986 */ /* 0x0003e2000c101904 */
[----:B------:R-:W-:-:S03]  /*6b640*/  ISETP.LT.AND P3, PT, R27, c[0x0][0x178], !P0 ;  /* 0x00005e001b007a0c */ /* 0x000fc60004761270 */
[----:B------:R-:W2:Y:S04]  /*6b650*/  LDL.LU R79, [R1+0x2cc0] ;  /* 0x002cc000014f7983 */ /* 0x000ea80000300800 */
[----:B------:R-:W2:Y:S04]  /*6b660*/  LDL.LU R27, [R1+0x2cbc] ;  /* 0x002cbc00011b7983 */ /* 0x000ea80000300800 */
[----:B---3--:R1:W-:Y:S01]  /*6b670*/  @P1 STG.E [R6.64], R232 ;  /* 0x000000e806001986 */ /* 0x0083e2000c101904 */
[----:B------:R-:W-:-:S03]  /*6b680*/  ISETP.LT.AND P1, PT, R51, c[0x0][0x178], !P0 ;  /* 0x00005e0033007a0c */ /* 0x000fc60004721270 */
[----:B------:R-:W3:Y:S01]  /*6b690*/  LDL.LU R51, [R1+0x2cb8] ;  /* 0x002cb80001337983 */ /* 0x000ee20000300800 */
[----:B------:R-:W-:-:S04]  /*6b6a0*/  IMAD.WIDE R200, R21, 0x4, R200 ;  /* 0x0000000415c87825 */ /* 0x000fc800078e02c8 */
[C---:B------:R-:W-:Y:S01]  /*6b6b0*/  IMAD.WIDE R202, R21.reuse, 0x4, R202 ;  /* 0x0000000415ca7825 */ /* 0x040fe200078e02ca */
[----:B------:R1:W-:Y:S03]  /*6b6c0*/  @P5 STG.E [R200.64], R240 ;  /* 0x000000f0c8005986 */ /* 0x0003e6000c101904 */
[----:B------:R-:W-:Y:S01]  /*6b6d0*/  IMAD.WIDE R204, R21, 0x4, R204 ;  /* 0x0000000415cc7825 */ /* 0x000fe200078e02cc */
[----:B------:R-:W-:Y:S01]  /*6b6e0*/  ISETP.LT.AND P5, PT, R67, c[0x0][0x178], !P0 ;  /* 0x00005e0043007a0c */ /* 0x000fe200047a1270 */
[----:B------:R1:W-:Y:S01]  /*6b6f0*/  @P6 STG.E [R202.64], R244 ;  /* 0x000000f4ca006986 */ /* 0x0003e2000c101904 */
[----:B------:R-:W-:-:S03]  /*6b700*/  ISETP.LT.AND P6, PT, R91, c[0x0][0x178], !P0 ;  /* 0x00005e005b007a0c */ /* 0x000fc600047c1270 */
[----:B------:R-:W4:Y:S01]  /*6b710*/  LDL.LU R67, [R1+0x2cb4] ;  /* 0x002cb40001437983 */ /* 0x000f220000300800 */
[----:B------:R-:W-:-:S03]  /*6b720*/  IMAD.WIDE R206, R21, 0x4, R206 ;  /* 0x0000000415ce7825 */ /* 0x000fc600078e02ce */
[----:B------:R-:W4:Y:S04]  /*6b730*/  LDL.LU R91, [R1+0x2cb0] ;  /* 0x002cb000015b7983 */ /* 0x000f280000300800 */
[----:B--2---:R1:W-:Y:S01]  /*6b740*/  @P4 STG.E [R204.64], R27 ;  /* 0x0000001bcc004986 */ /* 0x0043e2000c101904 */
[----:B------:R-:W-:-:S03]  /*6b750*/  ISETP.LT.AND P4, PT, R23, c[0x0][0x178], !P0 ;  /* 0x00005e0017007a0c */ /* 0x000fc60004781270 */
[----:B------:R-:W2:Y:S04]  /*6b760*/  LDL.LU R23, [R1+0x2cac] ;  /* 0x002cac0001177983 */ /* 0x000ea80000300800 */
[----:B---3--:R1:W-:Y:S01]  /*6b770*/  @P2 STG.E [R206.64], R51 ;  /* 0x00000033ce002986 */ /* 0x0083e2000c101904 */
[----:B------:R-:W-:-:S03]  /*6b780*/  ISETP.LT.AND P2, PT, R111, c[0x0][0x178], !P0 ;  /* 0x00005e006f007a0c */ /* 0x000fc60004741270 */
[----:B------:R-:W3:Y:S01]  /*6b790*/  LDL.LU R111, [R1+0x2ca8] ;  /* 0x002ca800016f7983 */ /* 0x000ee20000300800 */
[----:B------:R-:W-:-:S04]  /*6b7a0*/  IMAD.WIDE R208, R21, 0x4, R208 ;  /* 0x0000000415d07825 */ /* 0x000fc800078e02d0 */
[----:B------:R-:W-:-:S04]  /*6b7b0*/  IMAD.WIDE R210, R21, 0x4, R210 ;  /* 0x0000000415d27825 */ /* 0x000fc800078e02d2 */
[----:B------:R-:W-:Y:S01]  /*6b7c0*/  IMAD.WIDE R212, R21, 0x4, R212 ;  /* 0x0000000415d47825 */ /* 0x000fe200078e02d4 */
[----:B----4-:R1:W-:Y:S01]  /*6b7d0*/  @P3 STG.E [R208.64], R67 ;  /* 0x00000043d0003986 */ /* 0x0103e2000c101904 */
[----:B------:R-:W-:-:S03]  /*6b7e0*/  ISETP.LT.AND P3, PT, R251, c[0x0][0x178], !P0 ;  /* 0x00005e00fb007a0c */ /* 0x000fc60004761270 */
[----:B------:R1:W-:Y:S01]  /*6b7f0*/  @P1 STG.E [R210.64], R91 ;  /* 0x0000005bd2001986 */ /* 0x0003e2000c101904 */
[----:B------:R-:W-:Y:S01]  /*6b800*/  ISETP.LT.AND P1, PT, R250, c[0x0][0x178], !P0 ;  /* 0x00005e00fa007a0c */ /* 0x000fe20004721270 */
[----:B------:R-:W-:-:S04]  /*6b810*/  IMAD.WIDE R214, R21, 0x4, R214 ;  /* 0x0000000415d67825 */ /* 0x000fc800078e02d6 */
[----:B------:R-:W-:-:S04]  /*6b820*/  IMAD.WIDE R216, R21, 0x4, R216 ;  /* 0x0000000415d87825 */ /* 0x000fc800078e02d8 */
[----:B------:R-:W-:-:S04]  /*6b830*/  IMAD.WIDE R218, R21, 0x4, R218 ;  /* 0x0000000415da7825 */ /* 0x000fc800078e02da */
[----:B------:R-:W-:-:S04]  /*6b840*/  IMAD.WIDE R220, R21, 0x4, R220 ;  /* 0x0000000415dc7825 */ /* 0x000fc800078e02dc */
[----:B------:R-:W-:-:S04]  /*6b850*/  IMAD.WIDE R222, R21, 0x4, R222 ;  /* 0x0000000415de7825 */ /* 0x000fc800078e02de */
[----:B------:R-:W-:-:S04]  /*6b860*/  IMAD.WIDE R224, R21, 0x4, R224 ;  /* 0x0000000415e07825 */ /* 0x000fc800078e02e0 */
[----:B------:R-:W-:Y:S01]  /*6b870*/  IMAD.WIDE R226, R21, 0x4, R226 ;  /* 0x0000000415e27825 */ /* 0x000fe200078e02e2 */
[----:B--2---:R1:W-:Y:S01]  /*6b880*/  @P5 STG.E [R212.64], R23 ;  /* 0x00000017d4005986 */ /* 0x0043e2000c101904 */
[----:B------:R-:W-:-:S03]  /*6b890*/  ISETP.LT.AND P5, PT, R249, c[0x0][0x178], !P0 ;  /* 0x00005e00f9007a0c */ /* 0x000fc600047a1270 */
[----:B---3--:R1:W-:Y:S04]  /*6b8a0*/  @P6 STG.E [R214.64], R111 ;  /* 0x0000006fd6006986 */ /* 0x0083e8000c101904 */
[----:B------:R1:W-:Y:S04]  /*6b8b0*/  @P4 STG.E [R216.64], R79 ;  /* 0x0000004fd8004986 */ /* 0x0003e8000c101904 */
[----:B------:R1:W-:Y:S04]  /*6b8c0*/  @P2 STG.E [R218.64], R47 ;  /* 0x0000002fda002986 */ /* 0x0003e8000c101904 */
[----:B------:R1:W-:Y:S04]  /*6b8d0*/  @P3 STG.E [R220.64], R19 ;  /* 0x00000013dc003986 */ /* 0x0003e8000c101904 */
[----:B------:R1:W-:Y:S04]  /*6b8e0*/  @P1 STG.E [R222.64], R15 ;  /* 0x0000000fde001986 */ /* 0x0003e8000c101904 */
[----:B------:R1:W-:Y:S01]  /*6b8f0*/  @P5 STG.E [R224.64], R187 ;  /* 0x000000bbe0005986 */ /* 0x0003e2000c101904 */
[----:B------:R-:W-:-:S13]  /*6b900*/  ISETP.LT.AND P0, PT, R248, c[0x0][0x178], !P0 ;  /* 0x00005e00f8007a0c */ /* 0x000fda0004701270 */
[----:B------:R-:W-:Y:S05]  /*6b910*/  @!P0 EXIT ;  /* 0x000000000000894d */ /* 0x000fea0003800000 */
[----:B------:R-:W-:Y:S01]  /*6b920*/  STG.E [R226.64], R199 ;  /* 0x000000c7e2007986 */ /* 0x000fe2000c101904 */
[----:B------:R-:W-:Y:S05]  /*6b930*/  EXIT ;  /* 0x000000000000794d */ /* 0x000fea0003800000 */
.L_x_2:
[----:B------:R-:W-:-:S00]  /*6b940*/  BRA `(.L_x_2) ;  /* 0xfffffff000007947 */ /* 0x000fc0000383ffff */
[----:B------:R-:W-:-:S00]  /*6b950*/  NOP ;  /* 0x0000000000007918 */ /* 0x000fc00000000000 */
        /* <DEDUP_REMOVED lines=10> */
.L_x_3:


//--------------------- .nv.shared.matmul_kernel  --------------------------
	.section	.nv.shared.matmul_kernel,"aw",@nobits
	.sectionflags	@""
	.align	16
